	.target	sm_80

	.elftype	@"ET_EXEC"


//--------------------- .note.nv.tkinfo           --------------------------
	.section	.note.nv.tkinfo,"",@"SHT_NOTE"
	.sectionflags	@"SHF_NOTE_NV_TKINFO"
	.tkinfo
        /*0018*/ 	.word	0x00000002
        /*0030*/ 	.string	""
        /*0030*/ 	.string	"ptxas"
        /*0030*/ 	.string	"Cuda compilation tools, release 13.0, V13.0.88"
        /*0030*/ 	.string	"Build cuda_13.0.r13.0/compiler.36424714_0"
        /*0030*/ 	.string	"-v  -suppress-debug-info  -lineinfo  -arch sm_80 "



//--------------------- .note.nv.cuinfo           --------------------------
	.section	.note.nv.cuinfo,"",@"SHT_NOTE"
	.sectionflags	@"SHF_NOTE_NV_CUINFO"
        /*0018*/ 	.short	0x0002
        /*001a*/ 	.short	0x0050
        /*001c*/ 	.short	0x0082
	.zero		2


//--------------------- .nv.info                  --------------------------
	.section	.nv.info,"",@"SHT_CUDA_INFO"
	.align	4


	//----- nvinfo : EIATTR_REGCOUNT
	.align		4
        /*0000*/ 	.byte	0x04, 0x2f
        /*0002*/ 	.short	(.L_1 - .L_0)
	.align		4
.L_0:
        /*0004*/ 	.word	index@(matmul_kernel)
        /*0008*/ 	.word	0x000000ff


	//----- nvinfo : EIATTR_FRAME_SIZE
	.align		4
.L_1:
        /*000c*/ 	.byte	0x04, 0x11
        /*000e*/ 	.short	(.L_3 - .L_2)
	.align		4
.L_2:
        /*0010*/ 	.word	index@(matmul_kernel)
        /*0014*/ 	.word	0x00001398


	//----- nvinfo : EIATTR_MIN_STACK_SIZE
	.align		4
.L_3:
        /*0018*/ 	.byte	0x04, 0x12
        /*001a*/ 	.short	(.L_5 - .L_4)
	.align		4
.L_4:
        /*001c*/ 	.word	index@(matmul_kernel)
        /*0020*/ 	.word	0x00001398
.L_5:


//--------------------- .nv.info.matmul_kernel    --------------------------
	.section	.nv.info.matmul_kernel,"",@"SHT_CUDA_INFO"
	.sectionflags	@""
	.align	4


	//----- nvinfo : EIATTR_CUDA_API_VERSION
	.align		4
        /*0000*/ 	.byte	0x04, 0x37
        /*0002*/ 	.short	(.L_7 - .L_6)
.L_6:
        /*0004*/ 	.word	0x00000082


	//----- nvinfo : EIATTR_SW2861232_WAR
	.align		4
.L_7:
        /*0008*/ 	.byte	0x01, 0x35
	.zero		2


	//----- nvinfo : EIATTR_PARAM_CBANK
	.align		4
        /*000c*/ 	.byte	0x04, 0x0a
        /*000e*/ 	.short	(.L_9 - .L_8)
	.align		4
.L_8:
        /*0010*/ 	.word	index@(.nv.constant0.matmul_kernel)
        /*0014*/ 	.short	0x0160
        /*0016*/ 	.short	0x0050


	//----- nvinfo : EIATTR_CBANK_PARAM_SIZE
	.align		4
.L_9:
        /*0018*/ 	.byte	0x03, 0x19
        /*001a*/ 	.short	0x0050


	//----- nvinfo : EIATTR_KPARAM_INFO
	.align		4
        /*001c*/ 	.byte	0x04, 0x17
        /*001e*/ 	.short	(.L_11 - .L_10)
.L_10:
        /*0020*/ 	.word	0x00000000
        /*0024*/ 	.short	0x000d
        /*0026*/ 	.short	0x0048
        /*0028*/ 	.byte	0x00, 0xf4, 0x21, 0x00


	//----- nvinfo : EIATTR_KPARAM_INFO
	.align		4
.L_11:
        /*002c*/ 	.byte	0x04, 0x17
        /*002e*/ 	.short	(.L_13 - .L_12)
.L_12:
        /*0030*/ 	.word	0x00000000
        /*0034*/ 	.short	0x000c
        /*0036*/ 	.short	0x0040
        /*0038*/ 	.byte	0x00, 0xf4, 0x21, 0x00


	//----- nvinfo : EIATTR_KPARAM_INFO
	.align		4
.L_13:
        /*003c*/ 	.byte	0x04, 0x17
        /*003e*/ 	.short	(.L_15 - .L_14)
.L_14:
        /*0040*/ 	.word	0x00000000
        /*0044*/ 	.short	0x000b
        /*0046*/ 	.short	0x0038
        /*0048*/ 	.byte	0x00, 0xf0, 0x11, 0x00


	//----- nvinfo : EIATTR_KPARAM_INFO
	.align		4
.L_15:
        /*004c*/ 	.byte	0x04, 0x17
        /*004e*/ 	.short	(.L_17 - .L_16)
.L_16:
        /*0050*/ 	.word	0x00000000
        /*0054*/ 	.short	0x000a
        /*0056*/ 	.short	0x0034
        /*0058*/ 	.byte	0x00, 0xf0, 0x11, 0x00


	//----- nvinfo : EIATTR_KPARAM_INFO
	.align		4
.L_17:
        /*005c*/ 	.byte	0x04, 0x17
        /*005e*/ 	.short	(.L_19 - .L_18)
.L_18:
        /*0060*/ 	.word	0x00000000
        /*0064*/ 	.short	0x0009
        /*0066*/ 	.short	0x0030
        /*0068*/ 	.byte	0x00, 0xf0, 0x11, 0x00


	//----- nvinfo : EIATTR_KPARAM_INFO
	.align		4
.L_19:
        /*006c*/ 	.byte	0x04, 0x17
        /*006e*/ 	.short	(.L_21 - .L_20)
.L_20:
        /*0070*/ 	.word	0x00000000
        /*0074*/ 	.short	0x0008
        /*0076*/ 	.short	0x002c
        /*0078*/ 	.byte	0x00, 0xf0, 0x11, 0x00


	//----- nvinfo : EIATTR_KPARAM_INFO
	.align		4
.L_21:
        /*007c*/ 	.byte	0x04, 0x17
        /*007e*/ 	.short	(.L_23 - .L_22)
.L_22:
        /*0080*/ 	.word	0x00000000
        /*0084*/ 	.short	0x0007
        /*0086*/ 	.short	0x0028
        /*0088*/ 	.byte	0x00, 0xf0, 0x11, 0x00


	//----- nvinfo : EIATTR_KPARAM_INFO
	.align		4
.L_23:
        /*008c*/ 	.byte	0x04, 0x17
        /*008e*/ 	.short	(.L_25 - .L_24)
.L_24:
        /*0090*/ 	.word	0x00000000
        /*0094*/ 	.short	0x0006
        /*0096*/ 	.short	0x0024
        /*0098*/ 	.byte	0x00, 0xf0, 0x11, 0x00


	//----- nvinfo : EIATTR_KPARAM_INFO
	.align		4
.L_25:
        /*009c*/ 	.byte	0x04, 0x17
        /*009e*/ 	.short	(.L_27 - .L_26)
.L_26:
        /*00a0*/ 	.word	0x00000000
        /*00a4*/ 	.short	0x0005
        /*00a6*/ 	.short	0x0020
        /*00a8*/ 	.byte	0x00, 0xf0, 0x11, 0x00


	//----- nvinfo : EIATTR_KPARAM_INFO
	.align		4
.L_27:
        /*00ac*/ 	.byte	0x04, 0x17
        /*00ae*/ 	.short	(.L_29 - .L_28)
.L_28:
        /*00b0*/ 	.word	0x00000000
        /*00b4*/ 	.short	0x0004
        /*00b6*/ 	.short	0x001c
        /*00b8*/ 	.byte	0x00, 0xf0, 0x11, 0x00


	//----- nvinfo : EIATTR_KPARAM_INFO
	.align		4
.L_29:
        /*00bc*/ 	.byte	0x04, 0x17
        /*00be*/ 	.short	(.L_31 - .L_30)
.L_30:
        /*00c0*/ 	.word	0x00000000
        /*00c4*/ 	.short	0x0003
        /*00c6*/ 	.short	0x0018
        /*00c8*/ 	.byte	0x00, 0xf0, 0x11, 0x00


	//----- nvinfo : EIATTR_KPARAM_INFO
	.align		4
.L_31:
        /*00cc*/ 	.byte	0x04, 0x17
        /*00ce*/ 	.short	(.L_33 - .L_32)
.L_32:
        /*00d0*/ 	.word	0x00000000
        /*00d4*/ 	.short	0x0002
        /*00d6*/ 	.short	0x0010
        /*00d8*/ 	.byte	0x00, 0xf4, 0x21, 0x00


	//----- nvinfo : EIATTR_KPARAM_INFO
	.align		4
.L_33:
        /*00dc*/ 	.byte	0x04, 0x17
        /*00de*/ 	.short	(.L_35 - .L_34)
.L_34:
        /*00e0*/ 	.word	0x00000000
        /*00e4*/ 	.short	0x0001
        /*00e6*/ 	.short	0x0008
        /*00e8*/ 	.byte	0x00, 0xf4, 0x21, 0x00


	//----- nvinfo : EIATTR_KPARAM_INFO
	.align		4
.L_35:
        /*00ec*/ 	.byte	0x04, 0x17
        /*00ee*/ 	.short	(.L_37 - .L_36)
.L_36:
        /*00f0*/ 	.word	0x00000000
        /*00f4*/ 	.short	0x0000
        /*00f6*/ 	.short	0x0000
        /*00f8*/ 	.byte	0x00, 0xf4, 0x21, 0x00


	//----- nvinfo : EIATTR_MAXREG_COUNT
	.align		4
.L_37:
        /*00fc*/ 	.byte	0x03, 0x1b
        /*00fe*/ 	.short	0x00ff


	//----- nvinfo : EIATTR_NUM_BARRIERS
	.align		4
        /*0100*/ 	.byte	0x02, 0x4c
        /*0102*/ 	.byte	0x01
	.zero		1


	//----- nvinfo : EIATTR_ANNOTATIONS
	.align		4
        /*0104*/ 	.byte	0x04, 0x55
        /*0106*/ 	.short	(.L_39 - .L_38)


	//   ....[0]....
.L_38:
        /*0108*/ 	.word	0x00000001
        /*010c*/ 	.byte	0x50, 0x0f, 0x00, 0x00, 0x01, 0x00, 0x00, 0x00, 0x90, 0x0f, 0x00, 0x00, 0x01, 0x00, 0x00, 0x00
        /* <DEDUP_REMOVED lines=2529> */
        /*9f2c*/ 	.byte	0x00, 0xe9, 0x02, 0x00


	//----- nvinfo : EIATTR_MERCURY_ISA_VERSION
	.align		4
.L_39:
        /*9f30*/ 	.byte	0x03, 0x5f
        /*9f32*/ 	.short	0x0000


	//----- nvinfo : EIATTR_EXIT_INSTR_OFFSETS
	.align		4
        /*9f34*/ 	.byte	0x04, 0x1c
        /*9f36*/ 	.short	(.L_41 - .L_40)


	//   ....[0]....
.L_40:
        /*9f38*/ 	.word	0x00031a60


	//   ....[1]....
        /*9f3c*/ 	.word	0x00031a80


	//----- nvinfo : EIATTR_REQNTID
	.align		4
.L_41:
        /*9f40*/ 	.byte	0x04, 0x10
        /*9f42*/ 	.short	(.L_43 - .L_42)
.L_42:
        /*9f44*/ 	.word	0x00000040
        /*9f48*/ 	.word	0x00000001
        /*9f4c*/ 	.word	0x00000001
.L_43:


//--------------------- .nv.callgraph             --------------------------
	.section	.nv.callgraph,"",@"SHT_CUDA_CALLGRAPH"
	.align	4
	.sectionentsize	8
	.align		4
        /*0000*/ 	.word	0x00000000
	.align		4
        /*0004*/ 	.word	0xffffffff
	.align		4
        /*0008*/ 	.word	0x00000000
	.align		4
        /*000c*/ 	.word	0xfffffffe
	.align		4
        /*0010*/ 	.word	0x00000000
	.align		4
        /*0014*/ 	.word	0xfffffffd
	.align		4
        /*0018*/ 	.word	0x00000000
	.align		4
        /*001c*/ 	.word	0xfffffffc


//--------------------- .nv.rel.action            --------------------------
	.section	.nv.rel.action,"",@"SHT_CUDA_RELOCINFO"
	.align	8
	.sectionentsize	8
        /*0000*/ 	.byte	0x73, 0x00, 0x00, 0x00, 0x00, 0x00, 0x00, 0x00, 0x00, 0x00, 0x00, 0x11, 0x25, 0x00, 0x05, 0x36


//--------------------- .nv.constant0.matmul_kernel --------------------------
	.section	.nv.constant0.matmul_kernel,"a",@progbits
	.sectionflags	@""
	.align	4
.nv.constant0.matmul_kernel:
	.zero		432


//--------------------- .text.matmul_kernel       --------------------------
	.section	.text.matmul_kernel,"ax",@progbits
	.sectioninfo	@"SHI_REGISTERS=255"
	.align	128
        .global         matmul_kernel
        .type           matmul_kernel,@function
        .size           matmul_kernel,(.L_x_3 - matmul_kernel)
        .other          matmul_kernel,@"STO_CUDA_ENTRY STV_DEFAULT"
matmul_kernel:
.text.matmul_kernel:
[----:B------:R-:W-:Y:S02]  /*0000*/  IMAD.MOV.U32 R1, RZ, RZ, c[0x0][0x28] ;  /* 0x00000a00ff017624 */ /* 0x000fe400078e00ff */
[----:B------:R-:W-:Y:S01]  /*0010*/  IMAD.MOV.U32 R0, RZ, RZ, c[0x0][0x17c] ;  /* 0x00005f00ff007624 */ /* 0x000fe200078e00ff */
[----:B------:R-:W1:Y:S01]  /*0020*/  S2R R5, SR_CTAID.X ;  /* 0x0000000000057919 */ /* 0x000e620000002500 */
[----:B------:R-:W-:Y:S01]  /*0030*/  IMAD.MOV.U32 R86, RZ, RZ, c[0x0][0x180] ;  /* 0x00006000ff567624 */ /* 0x000fe200078e00ff */
[----:B------:R-:W-:Y:S01]  /*0040*/  IABS R160, c[0x0][0x17c] ;  /* 0x00005f0000a07a13 */ /* 0x000fe20000000000 */
[----:B------:R-:W-:Y:S01]  /*0050*/  ULDC.64 UR10, c[0x0][0x118] ;  /* 0x00004600000a7ab9 */ /* 0x000fe20000000a00 */
[----:B------:R-:W-:Y:S01]  /*0060*/  IADD3 R0, R0, 0x7f, RZ ;  /* 0x0000007f00007810 */ /* 0x000fe20007ffe0ff */
[----:B------:R-:W2:Y:S01]  /*0070*/  S2R R24, SR_TID.X ;  /* 0x0000000000187919 */ /* 0x000ea20000002100 */
[----:B------:R-:W-:Y:S01]  /*0080*/  IADD3 R1, R1, -0x1398, RZ ;  /* 0xffffec6801017810 */ /* 0x000fe20007ffe0ff */
[----:B------:R-:W-:Y:S01]  /*0090*/  ULDC.64 UR4, c[0x0][0x188] ;  /* 0x0000620000047ab9 */ /* 0x000fe20000000a00 */
[----:B------:R-:W-:Y:S01]  /*00a0*/  SHF.R.S32.HI R3, RZ, 0x1f, R0 ;  /* 0x0000001fff037819 */ /* 0x000fe20000011400 */
[----:B------:R-:W-:Y:S01]  /*00b0*/  USHF.L.U32 UR6, UR4, 0x2, URZ ;  /* 0x0000000204067899 */ /* 0x000fe2000800063f */
[C---:B------:R-:W-:Y:S01]  /*00c0*/  IADD3 R164, R86.reuse, -0x20, RZ ;  /* 0xffffffe056a47810 */ /* 0x040fe20007ffe0ff */
[----:B------:R-:W-:Y:S01]  /*00d0*/  IMAD.MOV.U32 R41, RZ, RZ, c[0x0][0x188] ;  /* 0x00006200ff297624 */ /* 0x000fe200078e00ff */
[----:B------:R-:W-:Y:S01]  /*00e0*/  LEA.HI R3, R3, R0, RZ, 0x7 ;  /* 0x0000000003037211 */ /* 0x000fe200078f38ff */
[----:B------:R-:W-:Y:S01]  /*00f0*/  UIMAD UR7, UR4, 0x15, URZ ;  /* 0x00000015040778a4 */ /* 0x000fe2000f8e023f */
[----:B------:R-:W-:-:S02]  /*0100*/  IADD3 R59, R86, -0x3, RZ ;  /* 0xfffffffd563b7810 */ /* 0x000fc40007ffe0ff */
[----:B------:R-:W-:-:S05]  /*0110*/  SHF.R.S32.HI R3, RZ, 0x7, R3 ;  /* 0x00000007ff037819 */ /* 0x000fca0000011403 */
[----:B------:R-:W-:Y:S01]  /*0120*/  IMAD.SHL.U32 R4, R3, 0x8, RZ ;  /* 0x0000000803047824 */ /* 0x000fe200078e00ff */
[----:B-1----:R-:W-:-:S04]  /*0130*/  IABS R8, R5 ;  /* 0x0000000500087213 */ /* 0x002fc80000000000 */
[-C--:B------:R-:W-:Y:S02]  /*0140*/  IABS R7, R4.reuse ;  /* 0x0000000400077213 */ /* 0x080fe40000000000 */
[----:B------:R-:W-:Y:S02]  /*0150*/  IABS R10, R4 ;  /* 0x00000004000a7213 */ /* 0x000fe40000000000 */
[----:B------:R-:W1:Y:S01]  /*0160*/  I2F.RP R0, R7 ;  /* 0x0000000700007306 */ /* 0x000e620000209400 */
[----:B--2---:R-:W-:-:S05]  /*0170*/  LOP3.LUT R31, R24, 0x3f, RZ, 0xc0, !PT ;  /* 0x0000003f181f7812 */ /* 0x004fca00078ec0ff */
[----:B------:R-:W-:-:S05]  /*0180*/  IMAD.SHL.U32 R167, R31, 0x4, RZ ;  /* 0x000000041fa77824 */ /* 0x000fca00078e00ff */
[----:B------:R-:W-:Y:S01]  /*0190*/  LOP3.LUT R61, R167, 0x20, RZ, 0x3c, !PT ;  /* 0x00000020a73d7812 */ /* 0x000fe200078e3cff */
[----:B-1----:R-:W1:Y:S02]  /*01a0*/  MUFU.RCP R0, R0 ;  /* 0x0000000000007308 */ /* 0x002e640000001000 */
[----:B-1----:R-:W-:Y:S01]  /*01b0*/  IADD3 R2, R0, 0xffffffe, RZ ;  /* 0x0ffffffe00027810 */ /* 0x002fe20007ffe0ff */
[----:B------:R-:W-:-:S05]  /*01c0*/  IMAD.MOV R0, RZ, RZ, -R10 ;  /* 0x000000ffff007224 */ /* 0x000fca00078e0a0a */
[----:B------:R1:W2:Y:S02]  /*01d0*/  F2I.FTZ.U32.TRUNC.NTZ R3, R2 ;  /* 0x0000000200037305 */ /* 0x0002a4000021f000 */
[----:B-1----:R-:W-:Y:S02]  /*01e0*/  IMAD.MOV.U32 R2, RZ, RZ, RZ ;  /* 0x000000ffff027224 */ /* 0x002fe400078e00ff */
[----:B--2---:R-:W-:-:S04]  /*01f0*/  IMAD.MOV R6, RZ, RZ, -R3 ;  /* 0x000000ffff067224 */ /* 0x004fc800078e0a03 */
[----:B------:R-:W-:Y:S02]  /*0200*/  IMAD R9, R6, R7, RZ ;  /* 0x0000000706097224 */ /* 0x000fe400078e02ff */
[----:B------:R-:W-:Y:S01]  /*0210*/  IMAD.MOV.U32 R6, RZ, RZ, R8 ;  /* 0x000000ffff067224 */ /* 0x000fe200078e0008 */
[----:B------:R-:W-:Y:S01]  /*0220*/  IABS R8, c[0x0][0x178] ;  /* 0x00005e0000087a13 */ /* 0x000fe20000000000 */
[----:B------:R-:W-:-:S06]  /*0230*/  IMAD.HI.U32 R3, R3, R9, R2 ;  /* 0x0000000903037227 */ /* 0x000fcc00078e0002 */
[----:B------:R-:W-:-:S04]  /*0240*/  IMAD.HI.U32 R3, R3, R6, RZ ;  /* 0x0000000603037227 */ /* 0x000fc800078e00ff */
[----:B------:R-:W-:-:S05]  /*0250*/  IMAD R0, R3, R0, R6 ;  /* 0x0000000003007224 */ /* 0x000fca00078e0206 */
[----:B------:R-:W-:-:S13]  /*0260*/  ISETP.GT.U32.AND P1, PT, R7, R0, PT ;  /* 0x000000000700720c */ /* 0x000fda0003f24070 */
[----:B------:R-:W-:Y:S01]  /*0270*/  @!P1 IMAD.IADD R0, R0, 0x1, -R7 ;  /* 0x0000000100009824 */ /* 0x000fe200078e0a07 */
[----:B------:R-:W-:Y:S02]  /*0280*/  @!P1 IADD3 R3, R3, 0x1, RZ ;  /* 0x0000000103039810 */ /* 0x000fe40007ffe0ff */
[----:B------:R-:W-:Y:S02]  /*0290*/  ISETP.NE.AND P1, PT, R4, RZ, PT ;  /* 0x000000ff0400720c */ /* 0x000fe40003f25270 */
[----:B------:R-:W-:Y:S02]  /*02a0*/  ISETP.GE.U32.AND P0, PT, R0, R7, PT ;  /* 0x000000070000720c */ /* 0x000fe40003f06070 */
[----:B------:R-:W-:-:S04]  /*02b0*/  LOP3.LUT R0, R5, R4, RZ, 0x3c, !PT ;  /* 0x0000000405007212 */ /* 0x000fc800078e3cff */
[----:B------:R-:W-:Y:S01]  /*02c0*/  ISETP.GE.AND P2, PT, R0, RZ, PT ;  /* 0x000000ff0000720c */ /* 0x000fe20003f46270 */
[----:B------:R-:W-:-:S05]  /*02d0*/  IMAD.MOV.U32 R0, RZ, RZ, c[0x0][0x178] ;  /* 0x00005e00ff007624 */ /* 0x000fca00078e00ff */
[----:B------:R-:W-:Y:S02]  /*02e0*/  IADD3 R0, R0, 0xff, RZ ;  /* 0x000000ff00007810 */ /* 0x000fe40007ffe0ff */
[----:B------:R-:W-:-:S04]  /*02f0*/  @P0 IADD3 R3, R3, 0x1, RZ ;  /* 0x0000000103030810 */ /* 0x000fc80007ffe0ff */
[----:B------:R-:W-:Y:S02]  /*0300*/  MOV R2, R3 ;  /* 0x0000000300027202 */ /* 0x000fe40000000f00 */
[----:B------:R-:W-:-:S03]  /*0310*/  SHF.R.S32.HI R3, RZ, 0x1f, R0 ;  /* 0x0000001fff037819 */ /* 0x000fc60000011400 */
[----:B------:R-:W-:Y:S01]  /*0320*/  @!P2 IMAD.MOV R2, RZ, RZ, -R2 ;  /* 0x000000ffff02a224 */ /* 0x000fe200078e0a02 */
[----:B------:R-:W-:Y:S02]  /*0330*/  @!P1 LOP3.LUT R2, RZ, R4, RZ, 0x33, !PT ;  /* 0x00000004ff029212 */ /* 0x000fe400078e33ff */
[----:B------:R-:W-:-:S03]  /*0340*/  LEA.HI R3, R3, R0, RZ, 0x8 ;  /* 0x0000000003037211 */ /* 0x000fc600078f40ff */
[----:B------:R-:W-:Y:S02]  /*0350*/  IMAD.SHL.U32 R10, R2, 0x8, RZ ;  /* 0x00000008020a7824 */ /* 0x000fe400078e00ff */
[----:B------:R-:W-:-:S03]  /*0360*/  IMAD.MOV R2, RZ, RZ, -R2 ;  /* 0x000000ffff027224 */ /* 0x000fc600078e0a02 */
[----:B------:R-:W-:Y:S01]  /*0370*/  LEA.HI.SX32 R3, R3, -R10, 0x18 ;  /* 0x8000000a03037211 */ /* 0x000fe200078fc2ff */
[----:B------:R-:W-:-:S03]  /*0380*/  IMAD R23, R4, R2, R5 ;  /* 0x0000000204177224 */ /* 0x000fc600078e0205 */
[----:B------:R-:W-:Y:S02]  /*0390*/  IMNMX R22, R3, 0x8, PT ;  /* 0x0000000803167817 */ /* 0x000fe40003800200 */
[----:B------:R-:W-:Y:S02]  /*03a0*/  IABS R9, R23 ;  /* 0x0000001700097213 */ /* 0x000fe40000000000 */
[-C--:B------:R-:W-:Y:S02]  /*03b0*/  IABS R7, R22.reuse ;  /* 0x0000001600077213 */ /* 0x080fe40000000000 */
[----:B------:R-:W-:Y:S02]  /*03c0*/  IABS R4, R22 ;  /* 0x0000001600047213 */ /* 0x000fe40000000000 */
[----:B------:R-:W1:Y:S08]  /*03d0*/  I2F.RP R0, R7 ;  /* 0x0000000700007306 */ /* 0x000e700000209400 */
[----:B-1----:R-:W1:Y:S02]  /*03e0*/  MUFU.RCP R0, R0 ;  /* 0x0000000000007308 */ /* 0x002e640000001000 */
[----:B-1----:R-:W-:Y:S01]  /*03f0*/  IADD3 R3, R0, 0xffffffe, RZ ;  /* 0x0ffffffe00037810 */ /* 0x002fe20007ffe0ff */
[----:B------:R-:W-:Y:S01]  /*0400*/  IMAD.MOV R0, RZ, RZ, -R4 ;  /* 0x000000ffff007224 */ /* 0x000fe200078e0a04 */
[----:B------:R-:W-:-:S04]  /*0410*/  IADD3 R4, R86, -0x30, RZ ;  /* 0xffffffd056047810 */ /* 0x000fc80007ffe0ff */
[----:B------:R-:W1:Y:S01]  /*0420*/  F2I.FTZ.U32.TRUNC.NTZ R3, R3 ;  /* 0x0000000300037305 */ /* 0x000e62000021f000 */
[----:B------:R-:W-:Y:S02]  /*0430*/  ISETP.GE.U32.AND P5, PT, R4, 0x7fffffb1, PT ;  /* 0x7fffffb10400780c */ /* 0x000fe40003fa6070 */
[----:B------:R-:W-:Y:S02]  /*0440*/  IADD3 R4, R86, -0x3f, RZ ;  /* 0xffffffc156047810 */ /* 0x000fe40007ffe0ff */
[----:B------:R-:W-:Y:S01]  /*0450*/  SEL R88, RZ, 0x1, P5 ;  /* 0x00000001ff587807 */ /* 0x000fe20002800000 */
[----:B-1----:R-:W-:-:S04]  /*0460*/  IMAD.MOV R6, RZ, RZ, -R3 ;  /* 0x000000ffff067224 */ /* 0x002fc800078e0a03 */
[----:B------:R-:W-:Y:S01]  /*0470*/  IMAD.MOV.U32 R2, RZ, RZ, R6 ;  /* 0x000000ffff027224 */ /* 0x000fe200078e0006 */
[----:B------:R-:W-:-:S03]  /*0480*/  IADD3 R6, R86, -0x1e, RZ ;  /* 0xffffffe256067810 */ /* 0x000fc60007ffe0ff */
[----:B------:R-:W-:Y:S02]  /*0490*/  IMAD R5, R2, R7, RZ ;  /* 0x0000000702057224 */ /* 0x000fe400078e02ff */
[----:B------:R-:W-:-:S04]  /*04a0*/  IMAD.MOV.U32 R2, RZ, RZ, RZ ;  /* 0x000000ffff027224 */ /* 0x000fc800078e00ff */
[----:B------:R-:W-:Y:S01]  /*04b0*/  IMAD.HI.U32 R2, R3, R5, R2 ;  /* 0x0000000503027227 */ /* 0x000fe200078e0002 */
[C---:B------:R-:W-:Y:S02]  /*04c0*/  IADD3 R3, R86.reuse, -0x2f, RZ ;  /* 0xffffffd156037810 */ /* 0x040fe40007ffe0ff */
[----:B------:R-:W-:Y:S02]  /*04d0*/  IADD3 R5, R86, -0x37, RZ ;  /* 0xffffffc956057810 */ /* 0x000fe40007ffe0ff */
[----:B------:R-:W-:Y:S01]  /*04e0*/  ISETP.GE.U32.AND P4, PT, R3, 0x7fffffb2, PT ;  /* 0x7fffffb20300780c */ /* 0x000fe20003f86070 */
[----:B------:R-:W-:Y:S01]  /*04f0*/  IMAD.HI.U32 R2, R2, R9, RZ ;  /* 0x0000000902027227 */ /* 0x000fe200078e00ff */
[----:B------:R-:W-:Y:S02]  /*0500*/  IADD3 R3, R86, -0x2e, RZ ;  /* 0xffffffd256037810 */ /* 0x000fe40007ffe0ff */
[----:B------:R-:W-:Y:S01]  /*0510*/  SEL R87, RZ, 0x1fffe, P4 ;  /* 0x0001fffeff577807 */ /* 0x000fe20002000000 */
[----:B------:R-:W-:-:S04]  /*0520*/  IMAD R0, R2, R0, R9 ;  /* 0x0000000002007224 */ /* 0x000fc800078e0209 */
[----:B------:R-:W-:Y:S01]  /*0530*/  IMAD.IADD R87, R88, 0x1, R87 ;  /* 0x0000000158577824 */ /* 0x000fe200078e0257 */
[----:B------:R-:W-:-:S04]  /*0540*/  ISETP.GT.U32.AND P2, PT, R7, R0, PT ;  /* 0x000000000700720c */ /* 0x000fc80003f44070 */
[----:B------:R-:W-:-:S09]  /*0550*/  LOP3.LUT R87, R87, 0x3, RZ, 0xc0, !PT ;  /* 0x0000000357577812 */ /* 0x000fd200078ec0ff */
[----:B------:R-:W-:Y:S01]  /*0560*/  @!P2 IMAD.IADD R0, R0, 0x1, -R7 ;  /* 0x000000010000a824 */ /* 0x000fe200078e0a07 */
[----:B------:R-:W-:Y:S02]  /*0570*/  @!P2 IADD3 R2, R2, 0x1, RZ ;  /* 0x000000010202a810 */ /* 0x000fe40007ffe0ff */
[----:B------:R-:W-:Y:S02]  /*0580*/  ISETP.NE.AND P2, PT, R22, RZ, PT ;  /* 0x000000ff1600720c */ /* 0x000fe40003f45270 */
[----:B------:R-:W-:Y:S02]  /*0590*/  ISETP.GE.U32.AND P1, PT, R0, R7, PT ;  /* 0x000000070000720c */ /* 0x000fe40003f26070 */
[----:B------:R-:W-:-:S04]  /*05a0*/  LOP3.LUT R0, R23, R22, RZ, 0x3c, !PT ;  /* 0x0000001617007212 */ /* 0x000fc800078e3cff */
[----:B------:R-:W-:Y:S02]  /*05b0*/  ISETP.GE.AND P0, PT, R0, RZ, PT ;  /* 0x000000ff0000720c */ /* 0x000fe40003f06270 */
[----:B------:R-:W-:-:S04]  /*05c0*/  IADD3 R0, R86, -0x2d, RZ ;  /* 0xffffffd356007810 */ /* 0x000fc80007ffe0ff */
[----:B------:R-:W-:Y:S02]  /*05d0*/  ISETP.GE.U32.AND P6, PT, R0, 0x7fffffb4, PT ;  /* 0x7fffffb40000780c */ /* 0x000fe40003fc6070 */
[----:B------:R-:W-:Y:S02]  /*05e0*/  @P1 IADD3 R2, R2, 0x1, RZ ;  /* 0x0000000102021810 */ /* 0x000fe40007ffe0ff */
[C---:B------:R-:W-:Y:S02]  /*05f0*/  IADD3 R0, R86.reuse, -0x2b, RZ ;  /* 0xffffffd556007810 */ /* 0x040fe40007ffe0ff */
[----:B------:R-:W-:Y:S02]  /*0600*/  MOV R252, R2 ;  /* 0x0000000200fc7202 */ /* 0x000fe40000000f00 */
[----:B------:R-:W-:Y:S02]  /*0610*/  IADD3 R2, R86, -0x2c, RZ ;  /* 0xffffffd456027810 */ /* 0x000fe40007ffe0ff */
[----:B------:R-:W-:Y:S01]  /*0620*/  ISETP.GE.U32.AND P3, PT, R0, 0x7fffffb6, PT ;  /* 0x7fffffb60000780c */ /* 0x000fe20003f66070 */
[----:B------:R-:W-:Y:S01]  /*0630*/  @!P0 IMAD.MOV R252, RZ, RZ, -R252 ;  /* 0x000000fffffc8224 */ /* 0x000fe200078e0afc */
[----:B------:R-:W-:-:S02]  /*0640*/  IADD3 R0, R86, -0x29, RZ ;  /* 0xffffffd756007810 */ /* 0x000fc40007ffe0ff */
[----:B------:R-:W-:Y:S02]  /*0650*/  ISETP.GE.U32.AND P0, PT, R2, 0x7fffffb5, PT ;  /* 0x7fffffb50200780c */ /* 0x000fe40003f06070 */
[----:B------:R-:W-:Y:S02]  /*0660*/  IADD3 R2, R86, -0x2a, RZ ;  /* 0xffffffd656027810 */ /* 0x000fe40007ffe0ff */
[----:B------:R-:W-:Y:S02]  /*0670*/  @!P2 LOP3.LUT R252, RZ, R22, RZ, 0x33, !PT ;  /* 0x00000016fffca212 */ /* 0x000fe400078e33ff */
[----:B------:R-:W-:Y:S02]  /*0680*/  ISETP.GE.U32.AND P2, PT, R0, 0x7fffffb8, PT ;  /* 0x7fffffb80000780c */ /* 0x000fe40003f46070 */
[----:B------:R-:W-:Y:S01]  /*0690*/  IADD3 R0, R86, -0x27, RZ ;  /* 0xffffffd956007810 */ /* 0x000fe20007ffe0ff */
[----:B------:R-:W-:Y:S01]  /*06a0*/  IMAD.MOV R7, RZ, RZ, -R252 ;  /* 0x000000ffff077224 */ /* 0x000fe200078e0afc */
[----:B------:R-:W-:Y:S01]  /*06b0*/  ISETP.GE.U32.AND P4, PT, R2, 0x7fffffb7, PT ;  /* 0x7fffffb70200780c */ /* 0x000fe20003f86070 */
[----:B------:R-:W-:Y:S01]  /*06c0*/  IMAD.SHL.U32 R252, R252, 0x80, RZ ;  /* 0x00000080fcfc7824 */ /* 0x000fe200078e00ff */
[----:B------:R-:W-:-:S02]  /*06d0*/  IADD3 R2, R86, -0x28, RZ ;  /* 0xffffffd856027810 */ /* 0x000fc40007ffe0ff */
[----:B------:R-:W-:Y:S02]  /*06e0*/  ISETP.GE.U32.AND P1, PT, R3, 0x7fffffb3, PT ;  /* 0x7fffffb30300780c */ /* 0x000fe40003f26070 */
[----:B------:R-:W-:Y:S02]  /*06f0*/  ISETP.GE.U32.AND P5, PT, R0, 0x7fffffba, PT ;  /* 0x7fffffba0000780c */ /* 0x000fe40003fa6070 */
[----:B------:R-:W-:Y:S02]  /*0700*/  IADD3 R0, R86, -0x25, RZ ;  /* 0xffffffdb56007810 */ /* 0x000fe40007ffe0ff */
[----:B------:R-:W-:Y:S02]  /*0710*/  SEL R165, RZ, 0x7fff8, P6 ;  /* 0x0007fff8ffa57807 */ /* 0x000fe40003000000 */
[----:B------:R-:W-:Y:S02]  /*0720*/  ISETP.GE.U32.AND P6, PT, R2, 0x7fffffb9, PT ;  /* 0x7fffffb90200780c */ /* 0x000fe40003fc6070 */
[----:B------:R-:W-:-:S02]  /*0730*/  IADD3 R2, R86, -0x26, RZ ;  /* 0xffffffda56027810 */ /* 0x000fc40007ffe0ff */
[----:B------:R-:W-:Y:S02]  /*0740*/  SEL R166, RZ, 0x4, P1 ;  /* 0x00000004ffa67807 */ /* 0x000fe40000800000 */
        /* <DEDUP_REMOVED lines=19> */
[----:B------:R-:W-:Y:S01]  /*0880*/  IADD3 R0, R86, -0x15, RZ ;  /* 0xffffffeb56007810 */ /* 0x000fe20007ffe0ff */
[----:B------:R-:W-:Y:S01]  /*0890*/  IMAD.IADD R91, R92, 0x1, R91 ;  /* 0x000000015c5b7824 */ /* 0x000fe200078e025b */
        /* <DEDUP_REMOVED lines=36> */
[----:B------:R-:W-:Y:S01]  /*0ae0*/  SEL R0, RZ, 0x7fff8, P5 ;  /* 0x0007fff8ff007807 */ /* 0x000fe20002800000 */
[----:B------:R-:W-:Y:S01]  /*0af0*/  IMAD.IADD R12, R12, 0x1, R13 ;  /* 0x000000010c0c7824 */ /* 0x000fe200078e020d */
[----:B------:R-:W-:Y:S02]  /*0b00*/  ISETP.GE.U32.AND P5, PT, R2, 0x7fffffa5, PT ;  /* 0x7fffffa50200780c */ /* 0x000fe40003fa6070 */
[----:B------:R-:W-:Y:S02]  /*0b10*/  IADD3 R2, R86, -0x39, RZ ;  /* 0xffffffc756027810 */ /* 0x000fe40007ffe0ff */
[----:B------:R-:W-:-:S02]  /*0b20*/  SEL R11, RZ, 0x4, P6 ;  /* 0x00000004ff0b7807 */ /* 0x000fc40003000000 */
[----:B------:R-:W-:Y:S02]  /*0b30*/  ISETP.GE.U32.AND P6, PT, R2, 0x7fffffa8, PT ;  /* 0x7fffffa80200780c */ /* 0x000fe40003fc6070 */
[----:B------:R-:W1:Y:S01]  /*0b40*/  I2F.RP R2, R8 ;  /* 0x0000000800027306 */ /* 0x000e620000209400 */
[----:B------:R-:W-:Y:S02]  /*0b50*/  IADD3 R3, R86, -0x3a, RZ ;  /* 0xffffffc656037810 */ /* 0x000fe40007ffe0ff */
[----:B------:R-:W-:Y:S02]  /*0b60*/  SEL R21, RZ, 0x1fffe, P1 ;  /* 0x0001fffeff157807 */ /* 0x000fe40000800000 */
[----:B------:R-:W-:Y:S02]  /*0b70*/  SEL R20, RZ, 0x1, P3 ;  /* 0x00000001ff147807 */ /* 0x000fe40001800000 */
[----:B------:R-:W-:Y:S02]  /*0b80*/  ISETP.GE.U32.AND P1, PT, R3, 0x7fffffa7, PT ;  /* 0x7fffffa70300780c */ /* 0x000fe40003f26070 */
[----:B------:R-:W-:Y:S01]  /*0b90*/  ISETP.GE.U32.AND P3, PT, R4, 0x7fffffa2, PT ;  /* 0x7fffffa20400780c */ /* 0x000fe20003f66070 */
[----:B------:R-:W-:Y:S01]  /*0ba0*/  IMAD.IADD R20, R20, 0x1, R21 ;  /* 0x0000000114147824 */ /* 0x000fe200078e0215 */
[----:B------:R-:W-:Y:S01]  /*0bb0*/  IADD3 R3, R86, -0x3d, RZ ;  /* 0xffffffc356037810 */ /* 0x000fe20007ffe0ff */
[----:B------:R-:W2:Y:S01]  /*0bc0*/  I2F.RP R4, R160 ;  /* 0x000000a000047306 */ /* 0x000ea20000209400 */
[----:B------:R-:W-:-:S02]  /*0bd0*/  SEL R19, RZ, 0x7fff8, P0 ;  /* 0x0007fff8ff137807 */ /* 0x000fc40000000000 */
[----:B------:R-:W-:Y:S02]  /*0be0*/  ISETP.GE.U32.AND P0, PT, R3, 0x7fffffa4, PT ;  /* 0x7fffffa40300780c */ /* 0x000fe40003f06070 */
[C---:B------:R-:W-:Y:S02]  /*0bf0*/  IADD3 R3, R86.reuse, -0x3e, RZ ;  /* 0xffffffc256037810 */ /* 0x040fe40007ffe0ff */
[----:B------:R-:W-:Y:S01]  /*0c00*/  SEL R18, RZ, 0x4, P2 ;  /* 0x00000004ff127807 */ /* 0x000fe20001000000 */
[----:B-1----:R-:W1:Y:S01]  /*0c10*/  MUFU.RCP R2, R2 ;  /* 0x0000000200027308 */ /* 0x002e620000001000 */
[----:B------:R-:W-:Y:S02]  /*0c20*/  ISETP.GE.U32.AND P2, PT, R3, 0x7fffffa3, PT ;  /* 0x7fffffa30300780c */ /* 0x000fe40003f46070 */
[----:B------:R-:W-:Y:S02]  /*0c30*/  IADD3 R3, R86, -0x38, RZ ;  /* 0xffffffc856037810 */ /* 0x000fe40007ffe0ff */
[----:B------:R-:W-:-:S02]  /*0c40*/  SEL R157, RZ, 0x1, P5 ;  /* 0x00000001ff9d7807 */ /* 0x000fc40002800000 */
[----:B------:R-:W-:Y:S01]  /*0c50*/  ISETP.GE.U32.AND P5, PT, R3, 0x7fffffa9, PT ;  /* 0x7fffffa90300780c */ /* 0x000fe20003fa6070 */
[----:B--2---:R-:W2:Y:S01]  /*0c60*/  MUFU.RCP R4, R4 ;  /* 0x0000000400047308 */ /* 0x004ea20000001000 */
[----:B------:R-:W-:Y:S02]  /*0c70*/  SEL R156, RZ, 0x1fffe, P4 ;  /* 0x0001fffeff9c7807 */ /* 0x000fe40002000000 */
[C---:B------:R-:W-:Y:S02]  /*0c80*/  IADD3 R3, R86.reuse, -0x36, RZ ;  /* 0xffffffca56037810 */ /* 0x040fe40007ffe0ff */
[----:B------:R-:W-:Y:S01]  /*0c90*/  ISETP.GE.U32.AND P4, PT, R5, 0x7fffffaa, PT ;  /* 0x7fffffaa0500780c */ /* 0x000fe20003f86070 */
[----:B------:R-:W-:Y:S01]  /*0ca0*/  IMAD.IADD R88, R157, 0x1, R156 ;  /* 0x000000019d587824 */ /* 0x000fe200078e029c */
[----:B------:R-:W-:Y:S02]  /*0cb0*/  IADD3 R5, R86, -0x35, RZ ;  /* 0xffffffcb56057810 */ /* 0x000fe40007ffe0ff */
[----:B------:R-:W-:-:S02]  /*0cc0*/  SEL R175, RZ, 0x4, P1 ;  /* 0x00000004ffaf7807 */ /* 0x000fc40000800000 */
[----:B------:R-:W-:Y:S02]  /*0cd0*/  ISETP.GE.U32.AND P1, PT, R3, 0x7fffffab, PT ;  /* 0x7fffffab0300780c */ /* 0x000fe40003f26070 */
[----:B------:R-:W-:Y:S02]  /*0ce0*/  SEL R174, RZ, 0x7fff8, P6 ;  /* 0x0007fff8ffae7807 */ /* 0x000fe40003000000 */
[C---:B------:R-:W-:Y:S02]  /*0cf0*/  IADD3 R3, R86.reuse, -0x34, RZ ;  /* 0xffffffcc56037810 */ /* 0x040fe40007ffe0ff */
[----:B------:R-:W-:Y:S02]  /*0d00*/  ISETP.GE.U32.AND P6, PT, R5, 0x7fffffac, PT ;  /* 0x7fffffac0500780c */ /* 0x000fe40003fc6070 */
[----:B------:R-:W-:Y:S02]  /*0d10*/  IADD3 R5, R86, -0x33, RZ ;  /* 0xffffffcd56057810 */ /* 0x000fe40007ffe0ff */
[----:B-1----:R-:W-:-:S02]  /*0d20*/  IADD3 R2, R2, 0xffffffe, RZ ;  /* 0x0ffffffe02027810 */ /* 0x002fc40007ffe0ff */
[----:B------:R-:W-:Y:S02]  /*0d30*/  SEL R176, RZ, 0x7fff8, P0 ;  /* 0x0007fff8ffb07807 */ /* 0x000fe40000000000 */
[----:B------:R-:W-:Y:S02]  /*0d40*/  SEL R158, RZ, 0x1fffe, P3 ;  /* 0x0001fffeff9e7807 */ /* 0x000fe40001800000 */
[----:B------:R-:W-:Y:S02]  /*0d50*/  ISETP.GE.U32.AND P0, PT, R3, 0x7fffffad, PT ;  /* 0x7fffffad0300780c */ /* 0x000fe40003f06070 */
[----:B------:R-:W-:Y:S01]  /*0d60*/  ISETP.GE.U32.AND P3, PT, R5, 0x7fffffae, PT ;  /* 0x7fffffae0500780c */ /* 0x000fe20003f66070 */
[----:B------:R1:W3:Y:S01]  /*0d70*/  F2I.FTZ.U32.TRUNC.NTZ R3, R2 ;  /* 0x0000000200037305 */ /* 0x0002e2000021f000 */
[----:B------:R-:W-:Y:S02]  /*0d80*/  IADD3 R5, R86, -0x32, RZ ;  /* 0xffffffce56057810 */ /* 0x000fe40007ffe0ff */
[----:B------:R-:W-:-:S02]  /*0d90*/  SEL R177, RZ, 0x4, P2 ;  /* 0x00000004ffb17807 */ /* 0x000fc40001000000 */
[----:B------:R-:W-:Y:S02]  /*0da0*/  ISETP.GE.U32.AND P2, PT, R5, 0x7fffffaf, PT ;  /* 0x7fffffaf0500780c */ /* 0x000fe40003f46070 */
[----:B------:R-:W-:Y:S02]  /*0db0*/  IADD3 R5, R86, -0x1f, RZ ;  /* 0xffffffe156057810 */ /* 0x000fe40007ffe0ff */
[----:B--2---:R-:W-:Y:S01]  /*0dc0*/  IADD3 R82, R4, 0xffffffe, RZ ;  /* 0x0ffffffe04527810 */ /* 0x004fe20007ffe0ff */
[----:B-1----:R-:W-:Y:S01]  /*0dd0*/  IMAD R2, R22, R7, R23 ;  /* 0x0000000716027224 */ /* 0x002fe200078e0217 */
[----:B------:R-:W-:Y:S02]  /*0de0*/  IADD3 R4, R86, -0x2, RZ ;  /* 0xfffffffe56047810 */ /* 0x000fe40007ffe0ff */
[----:B------:R-:W-:Y:S01]  /*0df0*/  SEL R159, RZ, 0x1fffe, P4 ;  /* 0x0001fffeff9f7807 */ /* 0x000fe20002000000 */
[----:B------:R1:W2:Y:S01]  /*0e00*/  F2I.FTZ.U32.TRUNC.NTZ R83, R82 ;  /* 0x0000005200537305 */ /* 0x0002a2000021f000 */
[----:B------:R-:W-:-:S02]  /*0e10*/  ISETP.GE.U32.AND P4, PT, R5, 0x7fffffc2, PT ;  /* 0x7fffffc20500780c */ /* 0x000fc40003f86070 */
[----:B------:R-:W-:Y:S02]  /*0e20*/  SEL R162, RZ, 0x1fffe, P3 ;  /* 0x0001fffeffa27807 */ /* 0x000fe40001800000 */
[----:B------:R-:W-:Y:S02]  /*0e30*/  IADD3 R5, R86, -0x1d, RZ ;  /* 0xffffffe356057810 */ /* 0x000fe40007ffe0ff */
[----:B------:R-:W-:Y:S01]  /*0e40*/  ISETP.GE.U32.AND P3, PT, R4, 0x7fffffdf, PT ;  /* 0x7fffffdf0400780c */ /* 0x000fe20003f66070 */
[----:B------:R-:W-:Y:S01]  /*0e50*/  IMAD.IADD R4, R10, 0x1, R2 ;  /* 0x000000010a047824 */ /* 0x000fe200078e0202 */
[----:B------:R-:W-:Y:S01]  /*0e60*/  SEL R161, RZ, 0x1, P5 ;  /* 0x00000001ffa17807 */ /* 0x000fe20002800000 */
[----:B-1----:R-:W-:Y:S01]  /*0e70*/  IMAD.MOV.U32 R82, RZ, RZ, RZ ;  /* 0x000000ffff527224 */ /* 0x002fe200078e00ff */
[----:B------:R-:W-:Y:S01]  /*0e80*/  ISETP.GE.U32.AND P5, PT, R5, 0x7fffffc4, PT ;  /* 0x7fffffc40500780c */ /* 0x000fe20003fa6070 */
[----:B---3--:R-:W-:Y:S01]  /*0e90*/  IMAD.MOV R5, RZ, RZ, -R3 ;  /* 0x000000ffff057224 */ /* 0x008fe200078e0a03 */
[----:B------:R-:W-:Y:S01]  /*0ea0*/  IADD3 R2, R86, -0x31, RZ ;  /* 0xffffffcf56027810 */ /* 0x000fe20007ffe0ff */
[----:B------:R-:W-:Y:S01]  /*0eb0*/  IMAD R32, R4, 0x100, R31 ;  /* 0x0000010004207824 */ /* 0x000fe200078e021f */
[----:B------:R-:W-:Y:S01]  /*0ec0*/  SEL R163, RZ, 0x1, P0 ;  /* 0x00000001ffa37807 */ /* 0x000fe20000000000 */
[----:B------:R-:W-:Y:S01]  /*0ed0*/  IMAD R5, R5, R8, RZ ;  /* 0x0000000805057224 */ /* 0x000fe200078e02ff */
[----:B------:R-:W-:Y:S01]  /*0ee0*/  ISETP.GE.U32.AND P0, PT, R2, 0x7fffffb0, PT ;  /* 0x7fffffb00200780c */ /* 0x000fe20003f06070 */
[----:B------:R-:W-:Y:S01]  /*0ef0*/  IMAD.MOV.U32 R2, RZ, RZ, RZ ;  /* 0x000000ffff027224 */ /* 0x000fe200078e00ff */
[C---:B------:R-:W-:Y:S01]  /*0f00*/  IADD3 R30, R32.reuse, 0x40, RZ ;  /* 0x00000040201e7810 */ /* 0x040fe20007ffe0ff */
[----:B--2---:R-:W-:Y:S01]  /*0f10*/  IMAD.MOV R27, RZ, RZ, -R83 ;  /* 0x000000ffff1b7224 */ /* 0x004fe200078e0a53 */
[C---:B------:R-:W-:Y:S01]  /*0f20*/  IADD3 R29, R32.reuse, 0x80, RZ ;  /* 0x00000080201d7810 */ /* 0x040fe20007ffe0ff */
[----:B------:R-:W-:Y:S01]  /*0f30*/  IMAD.HI.U32 R2, R3, R5, R2 ;  /* 0x0000000503027227 */ /* 0x000fe200078e0002 */
[----:B------:R-:W-:Y:S01]  /*0f40*/  IADD3 R26, R32, 0xc0, RZ ;  /* 0x000000c0201a7810 */ /* 0x000fe20007ffe0ff */
[----:B------:R-:W-:Y:S01]  /*0f50*/  STL [R1+0x930], R32 ;  /* 0x0009302001007387 */ /* 0x000fe20000100800 */
[----:B------:R-:W-:Y:S01]  /*0f60*/  IABS R9, R30 ;  /* 0x0000001e00097213 */ /* 0x000fe20000000000 */
[----:B------:R-:W-:Y:S01]  /*0f70*/  IMAD R27, R27, R160, RZ ;  /* 0x000000a01b1b7224 */ /* 0x000fe200078e02ff */
[----:B------:R-:W-:Y:S01]  /*0f80*/  IABS R7, R32 ;  /* 0x0000002000077213 */ /* 0x000fe20000000000 */
[----:B------:R1:W-:Y:S01]  /*0f90*/  STL [R1+0x934], R30 ;  /* 0x0009341e01007387 */ /* 0x0003e20000100800 */
[----:B------:R-:W-:Y:S01]  /*0fa0*/  IABS R23, R29 ;  /* 0x0000001d00177213 */ /* 0x000fe20000000000 */
[C---:B------:R-:W-:Y:S01]  /*0fb0*/  IMAD.HI.U32 R4, R2.reuse, R9, RZ ;  /* 0x0000000902047227 */ /* 0x040fe200078e00ff */
[----:B------:R-:W-:Y:S01]  /*0fc0*/  IABS R25, R26 ;  /* 0x0000001a00197213 */ /* 0x000fe20000000000 */
[----:B------:R2:W-:Y:S01]  /*0fd0*/  STL [R1+0x93c], R29 ;  /* 0x00093c1d01007387 */ /* 0x0005e20000100800 */
[----:B------:R-:W-:Y:S01]  /*0fe0*/  SEL R178, RZ, 0x7fff8, P6 ;  /* 0x0007fff8ffb27807 */ /* 0x000fe20003000000 */
[----:B------:R-:W-:Y:S01]  /*0ff0*/  IMAD.HI.U32 R3, R2, R7, RZ ;  /* 0x0000000702037227 */ /* 0x000fe200078e00ff */
[----:B------:R-:W-:Y:S01]  /*1000*/  ISETP.GE.U32.AND P6, PT, R6, 0x7fffffc3, PT ;  /* 0x7fffffc30600780c */ /* 0x000fe20003fc6070 */
[----:B------:R3:W-:Y:S01]  /*1010*/  STL [R1+0x938], R26 ;  /* 0x0009381a01007387 */ /* 0x0007e20000100800 */
[----:B------:R-:W-:Y:S01]  /*1020*/  IADD3 R6, R86, -0x10, RZ ;  /* 0xfffffff056067810 */ /* 0x000fe20007ffe0ff */
[----:B------:R-:W-:Y:S01]  /*1030*/  IMAD.HI.U32 R5, R2, R23, RZ ;  /* 0x0000001702057227 */ /* 0x000fe200078e00ff */
[----:B------:R-:W-:Y:S01]  /*1040*/  IADD3 R4, -R4, RZ, RZ ;  /* 0x000000ff04047210 */ /* 0x000fe20007ffe1ff */
[----:B------:R-:W-:Y:S01]  /*1050*/  STL [R1+0xff0], R252 ;  /* 0x000ff0fc01007387 */ /* 0x000fe20000100800 */
[----:B------:R-:W-:Y:S01]  /*1060*/  SEL R179, RZ, 0x4, P1 ;  /* 0x00000004ffb37807 */ /* 0x000fe20000800000 */
[----:B------:R-:W-:Y:S01]  /*1070*/  IMAD.HI.U32 R2, R2, R25, RZ ;  /* 0x0000001902027227 */ /* 0x000fe200078e00ff */
[----:B------:R-:W-:-:S02]  /*1080*/  ISETP.GE.U32.AND P1, PT, R6, 0x7fffffd1, PT ;  /* 0x7fffffd10600780c */ /* 0x000fc40003f26070 */
[----:B------:R-:W-:Y:S01]  /*1090*/  SEL R181, RZ, 0x4, P2 ;  /* 0x00000004ffb57807 */ /* 0x000fe20001000000 */
[----:B------:R-:W-:Y:S01]  /*10a0*/  IMAD.MOV R3, RZ, RZ, -R3 ;  /* 0x000000ffff037224 */ /* 0x000fe200078e0a03 */
[----:B------:R-:W-:Y:S01]  /*10b0*/  SEL R22, RZ, 0x4, P6 ;  /* 0x00000004ff167807 */ /* 0x000fe20003000000 */
[----:B------:R-:W-:Y:S01]  /*10c0*/  IMAD.MOV R6, RZ, RZ, -R2 ;  /* 0x000000ffff067224 */ /* 0x000fe200078e0a02 */
[----:B------:R-:W-:Y:S01]  /*10d0*/  SEL R180, RZ, 0x7fff8, P0 ;  /* 0x0007fff8ffb47807 */ /* 0x000fe20000000000 */
[----:B------:R-:W-:Y:S01]  /*10e0*/  IMAD R2, R8, R3, R7 ;  /* 0x0000000308027224 */ /* 0x000fe200078e0207 */
[----:B------:R-:W-:Y:S01]  /*10f0*/  IADD3 R7, R86, -0x9, RZ ;  /* 0xfffffff756077810 */ /* 0x000fe20007ffe0ff */
[----:B------:R-:W-:Y:S01]  /*1100*/  IMAD.MOV R5, RZ, RZ, -R5 ;  /* 0x000000ffff057224 */ /* 0x000fe200078e0a05 */
[----:B------:R-:W-:Y:S01]  /*1110*/  LOP3.LUT R16, R16, 0x3, RZ, 0xc0, !PT ;  /* 0x0000000310107812 */ /* 0x000fe200078ec0ff */
[C---:B------:R-:W-:Y:S01]  /*1120*/  IMAD R3, R8.reuse, R4, R9 ;  /* 0x0000000408037224 */ /* 0x040fe200078e0209 */
[C---:B------:R-:W-:Y:S01]  /*1130*/  ISETP.GT.U32.AND P2, PT, R8.reuse, R2, PT ;  /* 0x000000020800720c */ /* 0x040fe20003f44070 */
[----:B------:R-:W-:Y:S01]  /*1140*/  IMAD R6, R8, R6, R25 ;  /* 0x0000000608067224 */ /* 0x000fe200078e0219 */
[----:B------:R-:W-:Y:S01]  /*1150*/  IADD3 R14, R16, R15, R14 ;  /* 0x0000000f100e7210 */ /* 0x000fe20007ffe00e */
[C---:B------:R-:W-:Y:S01]  /*1160*/  IMAD R5, R8.reuse, R5, R23 ;  /* 0x0000000508057224 */ /* 0x040fe200078e0217 */
[----:B------:R-:W-:Y:S01]  /*1170*/  ISETP.GT.U32.AND P6, PT, R8, R3, PT ;  /* 0x000000030800720c */ /* 0x000fe20003fc4070 */
[----:B------:R-:W-:Y:S01]  /*1180*/  IMAD.HI.U32 R82, R83, R27, R82 ;  /* 0x0000001b53527227 */ /* 0x000fe200078e0052 */
[----:B------:R-:W-:-:S02]  /*1190*/  SHF.R.U32.HI R83, RZ, 0x5, R24 ;  /* 0x00000005ff537819 */ /* 0x000fc40000011618 */
[----:B------:R-:W-:Y:S02]  /*11a0*/  SEL R24, RZ, 0x1fffe, P4 ;  /* 0x0001fffeff187807 */ /* 0x000fe40002000000 */
[----:B------:R-:W-:Y:S02]  /*11b0*/  SEL R23, RZ, 0x7fff8, P5 ;  /* 0x0007fff8ff177807 */ /* 0x000fe40002800000 */
[----:B------:R-:W-:Y:S01]  /*11c0*/  ISETP.GT.U32.AND P4, PT, R8, R6, PT ;  /* 0x000000060800720c */ /* 0x000fe20003f84070 */
[--C-:B------:R-:W-:Y:S01]  /*11d0*/  @!P2 IMAD.IADD R2, R2, 0x1, -R8.reuse ;  /* 0x000000010202a824 */ /* 0x100fe200078e0a08 */
[C---:B------:R-:W-:Y:S02]  /*11e0*/  ISETP.GT.U32.AND P5, PT, R8.reuse, R5, PT ;  /* 0x000000050800720c */ /* 0x040fe40003fa4070 */
[----:B------:R-:W-:Y:S01]  /*11f0*/  SGXT.U32 R83, R83, 0x1 ;  /* 0x000000015353781a */ /* 0x000fe20000000000 */
[----:B------:R-:W-:Y:S01]  /*1200*/  @!P6 IMAD.IADD R3, R3, 0x1, -R8 ;  /* 0x000000010303e824 */ /* 0x000fe200078e0a08 */
[----:B------:R-:W-:-:S02]  /*1210*/  ISETP.GT.U32.AND P2, PT, R8, R2, PT ;  /* 0x000000020800720c */ /* 0x000fc40003f44070 */
[----:B------:R-:W-:Y:S02]  /*1220*/  LOP3.LUT R83, R252, R83, RZ, 0xfc, !PT ;  /* 0x00000053fc537212 */ /* 0x000fe400078efcff */
[----:B------:R-:W-:Y:S02]  /*1230*/  LOP3.LUT R20, R20, 0x3, RZ, 0xc0, !PT ;  /* 0x0000000314147812 */ /* 0x000fe400078ec0ff */
[----:B------:R-:W-:Y:S01]  /*1240*/  IABS R9, R83 ;  /* 0x0000005300097213 */ /* 0x000fe20000000000 */
[--C-:B------:R-:W-:Y:S01]  /*1250*/  @!P4 IMAD.IADD R6, R6, 0x1, -R8.reuse ;  /* 0x000000010606c824 */ /* 0x100fe200078e0a08 */
[----:B------:R-:W-:Y:S01]  /*1260*/  LOP3.LUT R27, R83, 0x2, RZ, 0xfc, !PT ;  /* 0x00000002531b7812 */ /* 0x000fe200078efcff */
[----:B------:R-:W-:Y:S01]  /*1270*/  @!P5 IMAD.IADD R5, R5, 0x1, -R8 ;  /* 0x000000010505d824 */ /* 0x000fe200078e0a08 */
[----:B------:R-:W-:Y:S01]  /*1280*/  ISETP.GT.U32.AND P5, PT, R8, R3, PT ;  /* 0x000000030800720c */ /* 0x000fe20003fa4070 */
[----:B------:R-:W-:Y:S01]  /*1290*/  IMAD.HI.U32 R4, R82, R9, RZ ;  /* 0x0000000952047227 */ /* 0x000fe200078e00ff */
[----:B------:R-:W-:-:S02]  /*12a0*/  ISETP.GT.U32.AND P6, PT, R8, R6, PT ;  /* 0x000000060800720c */ /* 0x000fc40003fc4070 */
[----:B------:R-:W-:Y:S01]  /*12b0*/  IABS R97, R27 ;  /* 0x0000001b00617213 */ /* 0x000fe20000000000 */
[----:B------:R-:W-:Y:S01]  /*12c0*/  IMAD.MOV R96, RZ, RZ, -R4 ;  /* 0x000000ffff607224 */ /* 0x000fe200078e0a04 */
[----:B------:R-:W-:Y:S02]  /*12d0*/  @!P2 IADD3 R2, R2, -R8, RZ ;  /* 0x800000080202a210 */ /* 0x000fe40007ffe0ff */
[----:B------:R-:W-:Y:S01]  /*12e0*/  ISETP.GE.AND P2, PT, R32, RZ, PT ;  /* 0x000000ff2000720c */ /* 0x000fe20003f46270 */
[----:B------:R-:W-:Y:S01]  /*12f0*/  IMAD R96, R160, R96, R9 ;  /* 0x00000060a0607224 */ /* 0x000fe200078e0209 */
[----:B------:R-:W-:Y:S01]  /*1300*/  ISETP.GT.U32.AND P0, PT, R8, R5, PT ;  /* 0x000000050800720c */ /* 0x000fe20003f04070 */
[----:B------:R-:W-:Y:S01]  /*1310*/  IMAD.HI.U32 R4, R82, R97, RZ ;  /* 0x0000006152047227 */ /* 0x000fe200078e00ff */
[----:B------:R-:W-:Y:S02]  /*1320*/  LOP3.LUT R28, R83, 0x4, RZ, 0xfc, !PT ;  /* 0x00000004531c7812 */ /* 0x000fe400078efcff */
[----:B------:R-:W-:Y:S01]  /*1330*/  ISETP.GE.U32.AND P4, PT, R7, 0x7fffffd8, PT ;  /* 0x7fffffd80700780c */ /* 0x000fe20003f86070 */
[--C-:B------:R-:W-:Y:S01]  /*1340*/  @!P5 IMAD.IADD R3, R3, 0x1, -R8.reuse ;  /* 0x000000010303d824 */ /* 0x100fe200078e0a08 */
[----:B------:R-:W-:Y:S01]  /*1350*/  ISETP.GE.AND P5, PT, R30, RZ, PT ;  /* 0x000000ff1e00720c */ /* 0x000fe20003fa6270 */
[----:B------:R-:W-:Y:S01]  /*1360*/  @!P6 IMAD.IADD R6, R6, 0x1, -R8 ;  /* 0x000000010606e824 */ /* 0x000fe200078e0a08 */
[C---:B------:R-:W-:Y:S01]  /*1370*/  ISETP.GT.U32.AND P6, PT, R160.reuse, R96, PT ;  /* 0x00000060a000720c */ /* 0x040fe20003fc4070 */
[----:B------:R-:W-:Y:S01]  /*1380*/  IMAD.MOV R4, RZ, RZ, -R4 ;  /* 0x000000ffff047224 */ /* 0x000fe200078e0a04 */
[----:B------:R-:W-:Y:S01]  /*1390*/  IABS R25, R28 ;  /* 0x0000001c00197213 */ /* 0x000fe20000000000 */
[----:B------:R-:W-:Y:S01]  /*13a0*/  @!P2 IMAD.MOV R2, RZ, RZ, -R2 ;  /* 0x000000ffff02a224 */ /* 0x000fe200078e0a02 */
[C---:B-1----:R-:W-:Y:S01]  /*13b0*/  LOP3.LUT R30, R83.reuse, 0xe, RZ, 0xfc, !PT ;  /* 0x0000000e531e7812 */ /* 0x042fe200078efcff */
[----:B------:R-:W-:Y:S01]  /*13c0*/  IMAD R97, R160, R4, R97 ;  /* 0x00000004a0617224 */ /* 0x000fe200078e0261 */
[----:B------:R-:W-:Y:S01]  /*13d0*/  LOP3.LUT R21, R83, 0x16, RZ, 0xfc, !PT ;  /* 0x0000001653157812 */ /* 0x000fe200078efcff */
[----:B------:R-:W-:Y:S01]  /*13e0*/  IMAD.MOV.U32 R4, RZ, RZ, R3 ;  /* 0x000000ffff047224 */ /* 0x000fe200078e0003 */
[----:B------:R-:W-:Y:S01]  /*13f0*/  LOP3.LUT R3, RZ, c[0x0][0x178], RZ, 0x33, !PT ;  /* 0x00005e00ff037a12 */ /* 0x000fe200078e33ff */
[----:B------:R-:W-:Y:S01]  /*1400*/  IMAD.HI.U32 R7, R82, R25, RZ ;  /* 0x0000001952077227 */ /* 0x000fe200078e00ff */
[----:B------:R-:W-:-:S02]  /*1410*/  ISETP.GT.U32.AND P2, PT, R160, R97, PT ;  /* 0x00000061a000720c */ /* 0x000fc40003f44070 */
[----:B------:R-:W-:Y:S01]  /*1420*/  IABS R17, R21 ;  /* 0x0000001500117213 */ /* 0x000fe20000000000 */
[----:B------:R-:W-:Y:S01]  /*1430*/  @!P5 IMAD.MOV R4, RZ, RZ, -R4 ;  /* 0x000000ffff04d224 */ /* 0x000fe200078e0a04 */
[----:B------:R-:W-:Y:S01]  /*1440*/  ISETP.GE.AND P5, PT, R26, RZ, PT ;  /* 0x000000ff1a00720c */ /* 0x000fe20003fa6270 */
[----:B------:R-:W-:Y:S01]  /*1450*/  @!P0 IMAD.IADD R5, R5, 0x1, -R8 ;  /* 0x0000000105058824 */ /* 0x000fe200078e0a08 */
[----:B------:R-:W-:Y:S01]  /*1460*/  ISETP.GE.AND P0, PT, R29, RZ, PT ;  /* 0x000000ff1d00720c */ /* 0x000fe20003f06270 */
[----:B------:R-:W-:Y:S01]  /*1470*/  @!P6 IMAD.IADD R96, R96, 0x1, -R160 ;  /* 0x000000016060e824 */ /* 0x000fe200078e0aa0 */
[C---:B--2---:R-:W-:Y:S01]  /*1480*/  LOP3.LUT R29, R83.reuse, 0x8, RZ, 0xfc, !PT ;  /* 0x00000008531d7812 */ /* 0x044fe200078efcff */
[----:B------:R-:W-:Y:S01]  /*1490*/  IMAD.MOV R7, RZ, RZ, -R7 ;  /* 0x000000ffff077224 */ /* 0x000fe200078e0a07 */
[C---:B------:R-:W-:Y:S02]  /*14a0*/  LOP3.LUT R16, R83.reuse, 0x1a, RZ, 0xfc, !PT ;  /* 0x0000001a53107812 */ /* 0x040fe400078efcff */
[C---:B------:R-:W-:Y:S01]  /*14b0*/  ISETP.GT.U32.AND P6, PT, R160.reuse, R96, PT ;  /* 0x00000060a000720c */ /* 0x040fe20003fc4070 */
[----:B------:R-:W-:Y:S01]  /*14c0*/  IMAD R98, R160, R7, R25 ;  /* 0x00000007a0627224 */ /* 0x000fe200078e0219 */
[----:B------:R-:W-:-:S02]  /*14d0*/  LOP3.LUT R25, R83, 0x6, RZ, 0xfc, !PT ;  /* 0x0000000653197812 */ /* 0x000fc400078efcff */
[----:B------:R-:W-:Y:S01]  /*14e0*/  @!P2 IADD3 R97, R97, -R160, RZ ;  /* 0x800000a06161a210 */ /* 0x000fe20007ffe0ff */
[----:B------:R-:W-:Y:S01]  /*14f0*/  @!P5 IMAD.MOV R6, RZ, RZ, -R6 ;  /* 0x000000ffff06d224 */ /* 0x000fe200078e0a06 */
[----:B------:R-:W-:Y:S01]  /*1500*/  ISETP.GT.U32.AND P5, PT, R160, R98, PT ;  /* 0x00000062a000720c */ /* 0x000fe20003fa4070 */
[----:B------:R-:W-:Y:S01]  /*1510*/  @!P0 IMAD.MOV R5, RZ, RZ, -R5 ;  /* 0x000000ffff058224 */ /* 0x000fe200078e0a05 */
[----:B------:R-:W-:Y:S02]  /*1520*/  ISETP.NE.AND P0, PT, RZ, c[0x0][0x178], PT ;  /* 0x00005e00ff007a0c */ /* 0x000fe40003f05270 */
[----:B------:R-:W-:Y:S02]  /*1530*/  IABS R99, R25 ;  /* 0x0000001900637213 */ /* 0x000fe40000000000 */
[----:B------:R-:W-:Y:S01]  /*1540*/  IABS R9, R29 ;  /* 0x0000001d00097213 */ /* 0x000fe20000000000 */
[----:B------:R-:W-:Y:S01]  /*1550*/  @!P6 IMAD.IADD R96, R96, 0x1, -R160 ;  /* 0x000000016060e824 */ /* 0x000fe200078e0aa0 */
[----:B------:R-:W-:Y:S01]  /*1560*/  ISETP.GT.U32.AND P2, PT, R160, R97, PT ;  /* 0x00000061a000720c */ /* 0x000fe20003f44070 */
[----:B------:R-:W-:Y:S01]  /*1570*/  IMAD.HI.U32 R7, R82, R99, RZ ;  /* 0x0000006352077227 */ /* 0x000fe200078e00ff */
[----:B------:R-:W-:-:S02]  /*1580*/  SEL R2, R3, R2, !P0 ;  /* 0x0000000203027207 */ /* 0x000fc40004000000 */
[C---:B------:R-:W-:Y:S01]  /*1590*/  SEL R4, R3.reuse, R4, !P0 ;  /* 0x0000000403047207 */ /* 0x040fe20004000000 */
[----:B------:R-:W-:Y:S01]  /*15a0*/  IMAD.HI.U32 R8, R82, R9, RZ ;  /* 0x0000000952087227 */ /* 0x000fe200078e00ff */
[C---:B------:R-:W-:Y:S02]  /*15b0*/  SEL R10, R3.reuse, R5, !P0 ;  /* 0x00000005030a7207 */ /* 0x040fe40004000000 */
[----:B---3--:R-:W-:Y:S01]  /*15c0*/  SEL R26, R3, R6, !P0 ;  /* 0x00000006031a7207 */ /* 0x008fe20004000000 */
[----:B------:R-:W-:Y:S01]  /*15d0*/  IMAD.MOV R7, RZ, RZ, -R7 ;  /* 0x000000ffff077224 */ /* 0x000fe200078e0a07 */
[----:B------:R-:W-:Y:S01]  /*15e0*/  ISETP.GE.AND P0, PT, R27, RZ, PT ;  /* 0x000000ff1b00720c */ /* 0x000fe20003f06270 */
[----:B------:R-:W-:Y:S01]  /*15f0*/  IMAD.MOV R8, RZ, RZ, -R8 ;  /* 0x000000ffff087224 */ /* 0x000fe200078e0a08 */
[C---:B------:R-:W-:Y:S01]  /*1600*/  ISETP.GE.AND P6, PT, R83.reuse, RZ, PT ;  /* 0x000000ff5300720c */ /* 0x040fe20003fc6270 */
[--C-:B------:R-:W-:Y:S01]  /*1610*/  @!P5 IMAD.IADD R98, R98, 0x1, -R160.reuse ;  /* 0x000000016262d824 */ /* 0x100fe200078e0aa0 */
[----:B------:R-:W-:Y:S01]  /*1620*/  LOP3.LUT R27, R83, 0xa, RZ, 0xfc, !PT ;  /* 0x0000000a531b7812 */ /* 0x000fe200078efcff */
[C---:B------:R-:W-:Y:S01]  /*1630*/  IMAD R99, R160.reuse, R7, R99 ;  /* 0x00000007a0637224 */ /* 0x040fe200078e0263 */
[----:B------:R-:W-:Y:S01]  /*1640*/  IABS R15, R16 ;  /* 0x00000010000f7213 */ /* 0x000fe20000000000 */
[C---:B------:R-:W-:Y:S01]  /*1650*/  IMAD R100, R160.reuse, R8, R9 ;  /* 0x00000008a0647224 */ /* 0x040fe200078e0209 */
[C---:B------:R-:W-:Y:S01]  /*1660*/  ISETP.GT.U32.AND P5, PT, R160.reuse, R98, PT ;  /* 0x00000062a000720c */ /* 0x040fe20003fa4070 */
[----:B------:R-:W-:Y:S01]  /*1670*/  @!P2 IMAD.IADD R97, R97, 0x1, -R160 ;  /* 0x000000016161a824 */ /* 0x000fe200078e0aa0 */
[----:B------:R-:W-:Y:S01]  /*1680*/  ISETP.GT.U32.AND P2, PT, R160, R99, PT ;  /* 0x00000063a000720c */ /* 0x000fe20003f44070 */
[----:B------:R-:W-:Y:S01]  /*1690*/  IMAD R2, R2, c[0x0][0x184], RZ ;  /* 0x0000610002027a24 */ /* 0x000fe200078e02ff */
[----:B------:R-:W-:Y:S01]  /*16a0*/  IABS R101, R27 ;  /* 0x0000001b00657213 */ /* 0x000fe20000000000 */
[----:B------:R-:W-:Y:S01]  /*16b0*/  @!P0 IMAD.MOV R97, RZ, RZ, -R97 ;  /* 0x000000ffff618224 */ /* 0x000fe200078e0a61 */
[----:B------:R-:W-:Y:S01]  /*16c0*/  ISETP.GT.U32.AND P0, PT, R160, R100, PT ;  /* 0x00000064a000720c */ /* 0x000fe20003f04070 */
[----:B------:R-:W-:Y:S01]  /*16d0*/  @!P6 IMAD.MOV R96, RZ, RZ, -R96 ;  /* 0x000000ffff60e224 */ /* 0x000fe200078e0a60 */
[----:B------:R-:W-:Y:S01]  /*16e0*/  LEA R8, P6, R2, c[0x0][0x160], 0x2 ;  /* 0x0000580002087a11 */ /* 0x000fe200078c10ff */
[----:B------:R-:W-:Y:S01]  /*16f0*/  IMAD R4, R4, c[0x0][0x184], RZ ;  /* 0x0000610004047a24 */ /* 0x000fe200078e02ff */
[----:B------:R-:W-:Y:S01]  /*1700*/  IADD3 R18, R20, R19, R18 ;  /* 0x0000001314127210 */ /* 0x000fe20007ffe012 */
[----:B------:R-:W-:Y:S01]  /*1710*/  IMAD.HI.U32 R3, R82, R101, RZ ;  /* 0x0000006552037227 */ /* 0x000fe200078e00ff */
[----:B------:R-:W-:-:S02]  /*1720*/  LEA.HI.X.SX32 R9, R2, c[0x0][0x164], 0x2, P6 ;  /* 0x0000590002097a11 */ /* 0x000fc400030f16ff */
[----:B------:R-:W-:Y:S01]  /*1730*/  ISETP.GE.AND P6, PT, R28, RZ, PT ;  /* 0x000000ff1c00720c */ /* 0x000fe20003fc6270 */
[--C-:B------:R-:W-:Y:S01]  /*1740*/  @!P5 IMAD.IADD R98, R98, 0x1, -R160.reuse ;  /* 0x000000016262d824 */ /* 0x100fe200078e0aa0 */
[----:B------:R-:W-:Y:S01]  /*1750*/  LEA R2, P5, R4, c[0x0][0x160], 0x2 ;  /* 0x0000580004027a11 */ /* 0x000fe200078a10ff */
[----:B------:R-:W-:Y:S01]  /*1760*/  IMAD.MOV R5, RZ, RZ, -R3 ;  /* 0x000000ffff057224 */ /* 0x000fe200078e0a03 */
[----:B------:R-:W-:Y:S01]  /*1770*/  @!P2 IADD3 R99, R99, -R160, RZ ;  /* 0x800000a06363a210 */ /* 0x000fe20007ffe0ff */
[----:B------:R-:W-:Y:S01]  /*1780*/  @!P0 IMAD.IADD R100, R100, 0x1, -R160 ;  /* 0x0000000164648824 */ /* 0x000fe200078e0aa0 */
[----:B------:R-:W-:Y:S01]  /*1790*/  LEA.HI.X.SX32 R3, R4, c[0x0][0x164], 0x2, P5 ;  /* 0x0000590004037a11 */ /* 0x000fe200028f16ff */
[C---:B------:R-:W-:Y:S01]  /*17a0*/  IMAD R101, R160.reuse, R5, R101 ;  /* 0x00000005a0657224 */ /* 0x040fe200078e0265 */
[----:B------:R-:W-:Y:S01]  /*17b0*/  ISETP.GT.U32.AND P5, PT, R160, R99, PT ;  /* 0x00000063a000720c */ /* 0x000fe20003fa4070 */
[----:B------:R-:W-:Y:S01]  /*17c0*/  IMAD R7, R10, c[0x0][0x184], RZ ;  /* 0x000061000a077a24 */ /* 0x000fe200078e02ff */
[----:B------:R-:W-:Y:S01]  /*17d0*/  ISETP.GT.U32.AND P0, PT, R160, R100, PT ;  /* 0x00000064a000720c */ /* 0x000fe20003f04070 */
[----:B------:R-:W-:Y:S01]  /*17e0*/  IMAD.WIDE R50, R41, 0x4, R8 ;  /* 0x0000000429327825 */ /* 0x000fe200078e0208 */
[----:B------:R-:W-:-:S02]  /*17f0*/  LOP3.LUT R28, R83, 0xc, RZ, 0xfc, !PT ;  /* 0x0000000c531c7812 */ /* 0x000fc400078efcff */
[----:B------:R-:W-:Y:S01]  /*1800*/  ISETP.GE.AND P2, PT, R25, RZ, PT ;  /* 0x000000ff1900720c */ /* 0x000fe20003f46270 */
[----:B------:R-:W-:Y:S01]  /*1810*/  @!P6 IMAD.MOV R98, RZ, RZ, -R98 ;  /* 0x000000ffff62e224 */ /* 0x000fe200078e0a62 */
[----:B------:R-:W-:Y:S01]  /*1820*/  ISETP.GT.U32.AND P6, PT, R160, R101, PT ;  /* 0x00000065a000720c */ /* 0x000fe20003fc4070 */
[----:B------:R-:W-:Y:S01]  /*1830*/  IMAD.WIDE R48, R41, 0x4, R2 ;  /* 0x0000000429307825 */ /* 0x000fe200078e0202 */
[----:B------:R-:W-:Y:S02]  /*1840*/  IABS R103, R28 ;  /* 0x0000001c00677213 */ /* 0x000fe40000000000 */
[----:B------:R-:W-:Y:S01]  /*1850*/  IABS R25, R30 ;  /* 0x0000001e00197213 */ /* 0x000fe20000000000 */
[----:B------:R-:W-:Y:S01]  /*1860*/  @!P5 IMAD.IADD R99, R99, 0x1, -R160 ;  /* 0x000000016363d824 */ /* 0x000fe200078e0aa0 */
[----:B------:R-:W-:Y:S01]  /*1870*/  ISETP.GE.AND P5, PT, R29, RZ, PT ;  /* 0x000000ff1d00720c */ /* 0x000fe20003fa6270 */
[----:B------:R-:W-:Y:S01]  /*1880*/  IMAD.HI.U32 R5, R82, R103, RZ ;  /* 0x0000006752057227 */ /* 0x000fe200078e00ff */
[----:B------:R-:W-:-:S02]  /*1890*/  LOP3.LUT R29, R83, 0x10, RZ, 0xfc, !PT ;  /* 0x00000010531d7812 */ /* 0x000fc400078efcff */
[----:B------:R-:W-:Y:S01]  /*18a0*/  LOP3.LUT R12, R12, 0x3, RZ, 0xc0, !PT ;  /* 0x000000030c0c7812 */ /* 0x000fe200078ec0ff */
[----:B------:R-:W-:Y:S01]  /*18b0*/  IMAD.HI.U32 R6, R82, R25, RZ ;  /* 0x0000001952067227 */ /* 0x000fe200078e00ff */
[----:B------:R-:W-:Y:S02]  /*18c0*/  IABS R105, R29 ;  /* 0x0000001d00697213 */ /* 0x000fe40000000000 */
[----:B------:R-:W-:Y:S01]  /*18d0*/  @!P2 IADD3 R99, -R99, RZ, RZ ;  /* 0x000000ff6363a210 */ /* 0x000fe20007ffe1ff */
[--C-:B------:R-:W-:Y:S01]  /*18e0*/  @!P0 IMAD.IADD R100, R100, 0x1, -R160.reuse ;  /* 0x0000000164648824 */ /* 0x100fe200078e0aa0 */
[----:B------:R-:W-:Y:S01]  /*18f0*/  LEA R4, P0, R7, c[0x0][0x160], 0x2 ;  /* 0x0000580007047a11 */ /* 0x000fe200078010ff */
[----:B------:R-:W-:Y:S01]  /*1900*/  @!P6 IMAD.IADD R101, R101, 0x1, -R160 ;  /* 0x000000016565e824 */ /* 0x000fe200078e0aa0 */
[----:B------:R-:W-:Y:S01]  /*1910*/  ISETP.GE.AND P6, PT, R27, RZ, PT ;  /* 0x000000ff1b00720c */ /* 0x000fe20003fc6270 */
[----:B------:R-:W-:Y:S01]  /*1920*/  IMAD.MOV R10, RZ, RZ, -R5 ;  /* 0x000000ffff0a7224 */ /* 0x000fe200078e0a05 */
[----:B------:R-:W-:Y:S01]  /*1930*/  LEA.HI.X.SX32 R5, R7, c[0x0][0x164], 0x2, P0 ;  /* 0x0000590007057a11 */ /* 0x000fe200000f16ff */
[----:B------:R-:W-:Y:S01]  /*1940*/  IMAD.MOV R6, RZ, RZ, -R6 ;  /* 0x000000ffff067224 */ /* 0x000fe200078e0a06 */
[----:B------:R-:W-:Y:S01]  /*1950*/  ISETP.GT.U32.AND P0, PT, R160, R101, PT ;  /* 0x00000065a000720c */ /* 0x000fe20003f04070 */
[----:B------:R-:W-:Y:S01]  /*1960*/  @!P5 IMAD.MOV R100, RZ, RZ, -R100 ;  /* 0x000000ffff64d224 */ /* 0x000fe200078e0a64 */
[----:B------:R-:W-:Y:S01]  /*1970*/  IADD3 R7, R86, -0x1, RZ ;  /* 0xffffffff56077810 */ /* 0x000fe20007ffe0ff */
[C---:B------:R-:W-:Y:S01]  /*1980*/  IMAD R104, R160.reuse, R6, R25 ;  /* 0x00000006a0687224 */ /* 0x040fe200078e0219 */
[----:B------:R-:W-:Y:S01]  /*1990*/  LOP3.LUT R27, R83, 0x12, RZ, 0xfc, !PT ;  /* 0x00000012531b7812 */ /* 0x000fe200078efcff */
[----:B------:R-:W-:Y:S01]  /*19a0*/  IMAD R103, R160, R10, R103 ;  /* 0x0000000aa0677224 */ /* 0x000fe200078e0267 */
[----:B------:R-:W-:Y:S01]  /*19b0*/  IADD3 R11, R12, R0, R11 ;  /* 0x000000000c0b7210 */ /* 0x000fe20007ffe00b */
[----:B------:R-:W-:Y:S01]  /*19c0*/  IMAD.HI.U32 R6, R82, R105, RZ ;  /* 0x0000006952067227 */ /* 0x000fe200078e00ff */
[----:B------:R-:W-:-:S02]  /*19d0*/  ISETP.GT.U32.AND P5, PT, R160, R104, PT ;  /* 0x00000068a000720c */ /* 0x000fc40003fa4070 */
[----:B------:R-:W-:Y:S01]  /*19e0*/  ISETP.GT.U32.AND P2, PT, R160, R103, PT ;  /* 0x00000067a000720c */ /* 0x000fe20003f44070 */
[----:B------:R-:W-:Y:S01]  /*19f0*/  IMAD.MOV R6, RZ, RZ, -R6 ;  /* 0x000000ffff067224 */ /* 0x000fe200078e0a06 */
[----:B------:R-:W-:Y:S01]  /*1a00*/  IABS R25, R27 ;  /* 0x0000001b00197213 */ /* 0x000fe20000000000 */
[--C-:B------:R-:W-:Y:S01]  /*1a10*/  @!P0 IMAD.IADD R101, R101, 0x1, -R160.reuse ;  /* 0x0000000165658824 */ /* 0x100fe200078e0aa0 */
[----:B------:R-:W-:Y:S01]  /*1a20*/  ISETP.GE.U32.AND P0, PT, R7, 0x7fffffe0, PT ;  /* 0x7fffffe00700780c */ /* 0x000fe20003f06070 */
[----:B------:R-:W-:Y:S01]  /*1a30*/  IMAD R7, R26, c[0x0][0x184], RZ ;  /* 0x000061001a077a24 */ /* 0x000fe200078e02ff */
[C---:B------:R-:W-:Y:S01]  /*1a40*/  LOP3.LUT R26, R83.reuse, 0x14, RZ, 0xfc, !PT ;  /* 0x00000014531a7812 */ /* 0x040fe200078efcff */
[----:B------:R-:W-:Y:S01]  /*1a50*/  IMAD R105, R160, R6, R105 ;  /* 0x00000006a0697224 */ /* 0x000fe200078e0269 */
[----:B------:R-:W-:Y:S01]  /*1a60*/  LOP3.LUT R12, R83, 0x1e, RZ, 0xfc, !PT ;  /* 0x0000001e530c7812 */ /* 0x000fe200078efcff */
[----:B------:R-:W-:Y:S01]  /*1a70*/  @!P6 IMAD.MOV R101, RZ, RZ, -R101 ;  /* 0x000000ffff65e224 */ /* 0x000fe200078e0a65 */
[----:B------:R-:W-:Y:S01]  /*1a80*/  LEA R6, P6, R7, c[0x0][0x160], 0x2 ;  /* 0x0000580007067a11 */ /* 0x000fe200078c10ff */
[--C-:B------:R-:W-:Y:S01]  /*1a90*/  @!P5 IMAD.IADD R104, R104, 0x1, -R160.reuse ;  /* 0x000000016868d824 */ /* 0x100fe200078e0aa0 */
[----:B------:R-:W-:Y:S01]  /*1aa0*/  IABS R107, R26 ;  /* 0x0000001a006b7213 */ /* 0x000fe20000000000 */
[----:B------:R-:W-:Y:S01]  /*1ab0*/  @!P2 IMAD.IADD R103, R103, 0x1, -R160 ;  /* 0x000000016767a824 */ /* 0x000fe200078e0aa0 */
[----:B------:R-:W-:Y:S01]  /*1ac0*/  LEA.HI.X.SX32 R7, R7, c[0x0][0x164], 0x2, P6 ;  /* 0x0000590007077a11 */ /* 0x000fe200030f16ff */
[----:B------:R-:W-:Y:S01]  /*1ad0*/  IMAD.HI.U32 R10, R82, R25, RZ ;  /* 0x00000019520a7227 */ /* 0x000fe200078e00ff */
[C---:B------:R-:W-:Y:S01]  /*1ae0*/  ISETP.GT.U32.AND P6, PT, R160.reuse, R104, PT ;  /* 0x00000068a000720c */ /* 0x040fe20003fc4070 */
[----:B------:R1:W-:Y:S01]  /*1af0*/  LDGSTS.E [R167], [R8.64], !P0 ;  /* 0x0000000008a77fae */ /* 0x0003e2000c12184a */
[C---:B------:R-:W-:Y:S01]  /*1b00*/  ISETP.GT.U32.AND P5, PT, R160.reuse, R103, PT ;  /* 0x00000067a000720c */ /* 0x040fe20003fa4070 */
[----:B------:R-:W-:Y:S01]  /*1b10*/  IMAD.MOV R10, RZ, RZ, -R10 ;  /* 0x000000ffff0a7224 */ /* 0x000fe200078e0a0a */
[C---:B------:R-:W-:Y:S01]  /*1b20*/  ISETP.GT.U32.AND P2, PT, R160.reuse, R105, PT ;  /* 0x00000069a000720c */ /* 0x040fe20003f44070 */
[----:B------:R1:W-:Y:S01]  /*1b30*/  LDGSTS.E [R167+0x100], [R2.64], !P0 ;  /* 0x0010000002a77fae */ /* 0x0003e2000c12184a */
[C---:B------:R-:W-:Y:S01]  /*1b40*/  LOP3.LUT R20, R83.reuse, 0x24, RZ, 0xfc, !PT ;  /* 0x0000002453147812 */ /* 0x040fe200078efcff */
[----:B------:R-:W-:Y:S01]  /*1b50*/  IMAD R106, R160, R10, R25 ;  /* 0x0000000aa06a7224 */ /* 0x000fe200078e0219 */
[----:B------:R-:W-:Y:S01]  /*1b60*/  IADD3 R10, R86, -0x5, RZ ;  /* 0xfffffffb560a7810 */ /* 0x000fe20007ffe0ff */
[----:B------:R1:W-:Y:S01]  /*1b70*/  LDGSTS.E [R167+0x200], [R4.64], !P0 ;  /* 0x0020000004a77fae */ /* 0x0003e2000c12184a */
[----:B------:R-:W-:Y:S01]  /*1b80*/  LOP3.LUT R25, R83, 0x18, RZ, 0xfc, !PT ;  /* 0x0000001853197812 */ /* 0x000fe200078efcff */
[----:B------:R-:W-:Y:S01]  /*1b90*/  IMAD.WIDE R46, R41, 0x4, R4 ;  /* 0x00000004292e7825 */ /* 0x000fe200078e0204 */
[----:B------:R-:W-:Y:S01]  /*1ba0*/  IABS R115, R20 ;  /* 0x0000001400737213 */ /* 0x000fe20000000000 */
[----:B------:R1:W-:Y:S01]  /*1bb0*/  LDGSTS.E [R167+0x300], [R6.64], !P0 ;  /* 0x0030000006a77fae */ /* 0x0003e2000c12184a */
[----:B------:R-:W-:Y:S01]  /*1bc0*/  ISETP.GE.AND P0, PT, R28, RZ, PT ;  /* 0x000000ff1c00720c */ /* 0x000fe20003f06270 */
[--C-:B------:R-:W-:Y:S01]  /*1bd0*/  @!P6 IMAD.IADD R104, R104, 0x1, -R160.reuse ;  /* 0x000000016868e824 */ /* 0x100fe200078e0aa0 */
[----:B------:R-:W-:Y:S01]  /*1be0*/  ISETP.GT.U32.AND P6, PT, R160, R106, PT ;  /* 0x0000006aa000720c */ /* 0x000fe20003fc4070 */
[--C-:B------:R-:W-:Y:S01]  /*1bf0*/  @!P5 IMAD.IADD R103, R103, 0x1, -R160.reuse ;  /* 0x000000016767d824 */ /* 0x100fe200078e0aa0 */
[----:B------:R-:W-:Y:S01]  /*1c00*/  ISETP.GE.AND P5, PT, R30, RZ, PT ;  /* 0x000000ff1e00720c */ /* 0x000fe20003fa6270 */
[----:B------:R-:W-:Y:S01]  /*1c10*/  @!P2 IMAD.IADD R105, R105, 0x1, -R160 ;  /* 0x000000016969a824 */ /* 0x000fe200078e0aa0 */
[----:B------:R-:W-:Y:S01]  /*1c20*/  IABS R109, R25 ;  /* 0x00000019006d7213 */ /* 0x000fe20000000000 */
[----:B------:R-:W-:Y:S01]  /*1c30*/  IMAD.WIDE R44, R41, 0x4, R6 ;  /* 0x00000004292c7825 */ /* 0x000fe200078e0206 */
[----:B------:R-:W-:-:S02]  /*1c40*/  LOP3.LUT R36, R83, 0x28, RZ, 0xfc, !PT ;  /* 0x0000002853247812 */ /* 0x000fc400078efcff */
[----:B------:R-:W-:Y:S02]  /*1c50*/  ISETP.GT.U32.AND P2, PT, R160, R105, PT ;  /* 0x00000069a000720c */ /* 0x000fe40003f44070 */
[----:B------:R-:W-:Y:S02]  /*1c60*/  IABS R117, R36 ;  /* 0x0000002400757213 */ /* 0x000fe40000000000 */
[----:B------:R-:W-:Y:S01]  /*1c70*/  @!P0 IADD3 R103, -R103, RZ, RZ ;  /* 0x000000ff67678210 */ /* 0x000fe20007ffe1ff */
[----:B------:R-:W-:Y:S01]  /*1c80*/  @!P6 IMAD.IADD R106, R106, 0x1, -R160 ;  /* 0x000000016a6ae824 */ /* 0x000fe200078e0aa0 */
[----:B------:R-:W-:Y:S01]  /*1c90*/  ISETP.GE.U32.AND P0, PT, R10, 0x7fffffdc, PT ;  /* 0x7fffffdc0a00780c */ /* 0x000fe20003f06070 */
[----:B------:R-:W-:Y:S01]  /*1ca0*/  @!P5 IMAD.MOV R104, RZ, RZ, -R104 ;  /* 0x000000ffff68d224 */ /* 0x000fe200078e0a68 */
[----:B------:R-:W-:Y:S01]  /*1cb0*/  ISETP.GE.AND P5, PT, R29, RZ, PT ;  /* 0x000000ff1d00720c */ /* 0x000fe20003fa6270 */
[----:B------:R-:W-:Y:S01]  /*1cc0*/  IMAD.HI.U32 R10, R82, R107, RZ ;  /* 0x0000006b520a7227 */ /* 0x000fe200078e00ff */
[----:B------:R-:W-:-:S02]  /*1cd0*/  ISETP.GT.U32.AND P6, PT, R160, R106, PT ;  /* 0x0000006aa000720c */ /* 0x000fc40003fc4070 */
[C---:B------:R-:W-:Y:S01]  /*1ce0*/  LOP3.LUT R38, R83.reuse, 0x2a, RZ, 0xfc, !PT ;  /* 0x0000002a53267812 */ /* 0x040fe200078efcff */
[----:B------:R-:W-:Y:S01]  /*1cf0*/  IMAD.MOV R10, RZ, RZ, -R10 ;  /* 0x000000ffff0a7224 */ /* 0x000fe200078e0a0a */
[----:B------:R-:W-:Y:S01]  /*1d00*/  LOP3.LUT R40, R83, 0x2c, RZ, 0xfc, !PT ;  /* 0x0000002c53287812 */ /* 0x000fe200078efcff */
[--C-:B------:R-:W-:Y:S01]  /*1d10*/  @!P2 IMAD.IADD R105, R105, 0x1, -R160.reuse ;  /* 0x000000016969a824 */ /* 0x100fe200078e0aa0 */
[----:B------:R-:W-:Y:S01]  /*1d20*/  ISETP.GE.U32.AND P2, PT, R164, 0x7fffffc1, PT ;  /* 0x7fffffc1a400780c */ /* 0x000fe20003f46070 */
[----:B------:R-:W-:Y:S01]  /*1d30*/  IMAD R107, R160, R10, R107 ;  /* 0x0000000aa06b7224 */ /* 0x000fe200078e026b */
[----:B------:R-:W-:Y:S01]  /*1d40*/  IABS R119, R40 ;  /* 0x0000002800777213 */ /* 0x000fe20000000000 */
[----:B------:R-:W-:Y:S01]  /*1d50*/  IMAD.HI.U32 R10, R82, R17, RZ ;  /* 0x00000011520a7227 */ /* 0x000fe200078e00ff */
[----:B------:R-:W-:Y:S02]  /*1d60*/  SEL R13, RZ, 0x1, P2 ;  /* 0x00000001ff0d7807 */ /* 0x000fe40001000000 */
[----:B------:R-:W-:Y:S01]  /*1d70*/  LOP3.LUT R39, R83, 0x2e, RZ, 0xfc, !PT ;  /* 0x0000002e53277812 */ /* 0x000fe200078efcff */
[----:B------:R-:W-:Y:S01]  /*1d80*/  @!P6 IMAD.IADD R106, R106, 0x1, -R160 ;  /* 0x000000016a6ae824 */ /* 0x000fe200078e0aa0 */
[----:B------:R-:W-:Y:S01]  /*1d90*/  ISETP.GE.AND P6, PT, R27, RZ, PT ;  /* 0x000000ff1b00720c */ /* 0x000fe20003fc6270 */
[----:B------:R-:W-:Y:S01]  /*1da0*/  @!P5 IMAD.MOV R105, RZ, RZ, -R105 ;  /* 0x000000ffff69d224 */ /* 0x000fe200078e0a69 */
[----:B------:R-:W-:Y:S01]  /*1db0*/  ISETP.GT.U32.AND P5, PT, R160, R107, PT ;  /* 0x0000006ba000720c */ /* 0x000fe20003fa4070 */
[----:B------:R-:W-:Y:S01]  /*1dc0*/  IMAD.MOV R108, RZ, RZ, -R10 ;  /* 0x000000ffff6c7224 */ /* 0x000fe200078e0a0a */
[----:B------:R-:W-:Y:S01]  /*1dd0*/  IADD3 R13, R13, R24, RZ ;  /* 0x000000180d0d7210 */ /* 0x000fe20007ffe0ff */
[----:B------:R-:W-:Y:S01]  /*1de0*/  IMAD.HI.U32 R10, R82, R109, RZ ;  /* 0x0000006d520a7227 */ /* 0x000fe200078e00ff */
[----:B------:R-:W-:-:S02]  /*1df0*/  IABS R35, R39 ;  /* 0x0000002700237213 */ /* 0x000fc40000000000 */
[----:B------:R-:W-:Y:S01]  /*1e00*/  LOP3.LUT R13, R13, 0x3, RZ, 0xc0, !PT ;  /* 0x000000030d0d7812 */ /* 0x000fe200078ec0ff */
[C---:B------:R-:W-:Y:S01]  /*1e10*/  IMAD R108, R160.reuse, R108, R17 ;  /* 0x0000006ca06c7224 */ /* 0x040fe200078e0211 */
[----:B------:R-:W-:Y:S01]  /*1e20*/  LOP3.LUT R42, R83, 0x30, RZ, 0xfc, !PT ;  /* 0x00000030532a7812 */ /* 0x000fe200078efcff */
[----:B------:R-:W-:Y:S01]  /*1e30*/  IMAD.MOV R10, RZ, RZ, -R10 ;  /* 0x000000ffff0a7224 */ /* 0x000fe200078e0a0a */
[----:B------:R-:W-:Y:S01]  /*1e40*/  IADD3 R13, R13, R23, R22 ;  /* 0x000000170d0d7210 */ /* 0x000fe20007ffe016 */
[----:B------:R-:W-:Y:S01]  /*1e50*/  @!P6 IMAD.MOV R106, RZ, RZ, -R106 ;  /* 0x000000ffff6ae224 */ /* 0x000fe200078e0a6a */
[C---:B------:R-:W-:Y:S01]  /*1e60*/  ISETP.GT.U32.AND P6, PT, R160.reuse, R108, PT ;  /* 0x0000006ca000720c */ /* 0x040fe20003fc4070 */
[----:B------:R-:W-:Y:S01]  /*1e70*/  @!P5 IMAD.IADD R107, R107, 0x1, -R160 ;  /* 0x000000016b6bd824 */ /* 0x000fe200078e0aa0 */
[----:B------:R-:W-:Y:S01]  /*1e80*/  LOP3.LUT R13, R13, 0xf, RZ, 0xc0, !PT ;  /* 0x0000000f0d0d7812 */ /* 0x000fe200078ec0ff */
[----:B------:R-:W-:Y:S01]  /*1e90*/  IMAD R109, R160, R10, R109 ;  /* 0x0000000aa06d7224 */ /* 0x000fe200078e026d */
[----:B------:R-:W-:Y:S01]  /*1ea0*/  IABS R121, R42 ;  /* 0x0000002a00797213 */ /* 0x000fe20000000000 */
[----:B------:R-:W-:Y:S01]  /*1eb0*/  IMAD.HI.U32 R10, R82, R15, RZ ;  /* 0x0000000f520a7227 */ /* 0x000fe200078e00ff */
[----:B------:R-:W-:-:S02]  /*1ec0*/  ISETP.GT.U32.AND P5, PT, R160, R107, PT ;  /* 0x0000006ba000720c */ /* 0x000fc40003fa4070 */
[C---:B------:R-:W-:Y:S01]  /*1ed0*/  LOP3.LUT R43, R83.reuse, 0x32, RZ, 0xfc, !PT ;  /* 0x00000032532b7812 */ /* 0x040fe200078efcff */
[----:B------:R-:W-:Y:S01]  /*1ee0*/  IMAD.MOV R10, RZ, RZ, -R10 ;  /* 0x000000ffff0a7224 */ /* 0x000fe200078e0a0a */
[C---:B------:R-:W-:Y:S01]  /*1ef0*/  LOP3.LUT R41, R83.reuse, 0x38, RZ, 0xfc, !PT ;  /* 0x0000003853297812 */ /* 0x040fe200078efcff */
[----:B------:R-:W-:Y:S01]  /*1f00*/  IMAD R13, R18, 0x10, R13 ;  /* 0x00000010120d7824 */ /* 0x000fe200078e020d */
[----:B------:R-:W-:Y:S01]  /*1f10*/  LOP3.LUT R18, R83, 0x1c, RZ, 0xfc, !PT ;  /* 0x0000001c53127812 */ /* 0x000fe200078efcff */
[----:B------:R-:W-:Y:S01]  /*1f20*/  IMAD R110, R160, R10, R15 ;  /* 0x0000000aa06e7224 */ /* 0x000fe200078e020f */
[----:B------:R-:W-:Y:S01]  /*1f30*/  @!P6 IADD3 R108, R108, -R160, RZ ;  /* 0x800000a06c6ce210 */ /* 0x000fe20007ffe0ff */
[----:B------:R-:W-:Y:S01]  /*1f40*/  IMAD.SHL.U32 R10, R14, 0x100, RZ ;  /* 0x000001000e0a7824 */ /* 0x000fe200078e00ff */
[----:B------:R-:W-:Y:S01]  /*1f50*/  ISETP.GE.AND P6, PT, R26, RZ, PT ;  /* 0x000000ff1a00720c */ /* 0x000fe20003fc6270 */
[----:B------:R-:W-:Y:S01]  /*1f60*/  IMAD.U32 R17, RZ, RZ, UR6 ;  /* 0x00000006ff117e24 */ /* 0x000fe2000f8e00ff */
[----:B------:R-:W-:Y:S01]  /*1f70*/  IABS R111, R18 ;  /* 0x00000012006f7213 */ /* 0x000fe20000000000 */
[----:B------:R-:W-:Y:S01]  /*1f80*/  @!P5 IMAD.IADD R107, R107, 0x1, -R160 ;  /* 0x000000016b6bd824 */ /* 0x000fe200078e0aa0 */
[----:B------:R-:W-:Y:S01]  /*1f90*/  ISETP.GT.U32.AND P5, PT, R160, R109, PT ;  /* 0x0000006da000720c */ /* 0x000fe20003fa4070 */
[----:B------:R-:W-:Y:S01]  /*1fa0*/  IMAD.WIDE R194, R17, 0x4, R8 ;  /* 0x0000000411c27825 */ /* 0x000fe200078e0208 */
[----:B------:R-:W-:Y:S01]  /*1fb0*/  LOP3.LUT R10, R10, 0xf00, RZ, 0xe2, !PT ;  /* 0x00000f000a0a7812 */ /* 0x000fe200078ee2ff */
[----:B------:R-:W-:Y:S01]  /*1fc0*/  USHF.L.U32 UR6, UR4, 0x3, URZ ;  /* 0x0000000304067899 */ /* 0x000fe2000800063f */
[----:B------:R-:W-:Y:S01]  /*1fd0*/  IABS R15, R12 ;  /* 0x0000000c000f7213 */ /* 0x000fe20000000000 */
[----:B------:R-:W-:Y:S01]  /*1fe0*/  IMAD.HI.U32 R0, R82, R111, RZ ;  /* 0x0000006f52007227 */ /* 0x000fe200078e00ff */
[----:B------:R1:W-:Y:S01]  /*1ff0*/  LDGSTS.E [R167+0x1000], [R194.64], !P0 ;  /* 0x01000000c2a77fae */ /* 0x0003e2000c12184a */
[----:B------:R-:W-:-:S02]  /*2000*/  IADD3 R14, R86, -0xd, RZ ;  /* 0xfffffff3560e7810 */ /* 0x000fc40007ffe0ff */
[----:B------:R-:W-:Y:S01]  /*2010*/  @!P6 IMAD.MOV R107, RZ, RZ, -R107 ;  /* 0x000000ffff6be224 */ /* 0x000fe200078e0a6b */
[C---:B------:R-:W-:Y:S01]  /*2020*/  ISETP.GT.U32.AND P6, PT, R160.reuse, R110, PT ;  /* 0x0000006ea000720c */ /* 0x040fe20003fc4070 */
[----:B------:R-:W-:Y:S01]  /*2030*/  IMAD R10, R11, 0x1000, R10 ;  /* 0x000010000b0a7824 */ /* 0x000fe200078e020a */
[----:B------:R-:W-:Y:S01]  /*2040*/  LOP3.LUT R13, R13, 0xff, RZ, 0xc0, !PT ;  /* 0x000000ff0d0d7812 */ /* 0x000fe200078ec0ff */
[----:B------:R-:W-:Y:S01]  /*2050*/  @!P5 IMAD.IADD R109, R109, 0x1, -R160 ;  /* 0x000000016d6dd824 */ /* 0x000fe200078e0aa0 */
[C---:B------:R-:W-:Y:S01]  /*2060*/  ISETP.GT.U32.AND P5, PT, R160.reuse, R108, PT ;  /* 0x0000006ca000720c */ /* 0x040fe20003fa4070 */
[----:B------:R-:W-:Y:S01]  /*2070*/  IMAD.MOV R11, RZ, RZ, -R0 ;  /* 0x000000ffff0b7224 */ /* 0x000fe200078e0a00 */
[----:B------:R-:W-:Y:S01]  /*2080*/  IABS R37, R43 ;  /* 0x0000002b00257213 */ /* 0x000fe20000000000 */
[----:B------:R-:W-:Y:S01]  /*2090*/  IMAD.WIDE R198, R17, 0x4, R2 ;  /* 0x0000000411c67825 */ /* 0x000fe200078e0202 */
[----:B------:R-:W-:Y:S02]  /*20a0*/  IABS R125, R41 ;  /* 0x00000029007d7213 */ /* 0x000fe40000000000 */
[----:B------:R-:W-:Y:S01]  /*20b0*/  LOP3.LUT R52, R83, 0x50, RZ, 0xfc, !PT ;  /* 0x0000005053347812 */ /* 0x000fe200078efcff */
[----:B------:R-:W-:Y:S01]  /*20c0*/  IMAD R111, R160, R11, R111 ;  /* 0x0000000ba06f7224 */ /* 0x000fe200078e026f */
[----:B------:R1:W-:Y:S01]  /*20d0*/  LDGSTS.E [R167+0x1100], [R198.64], !P0 ;  /* 0x01100000c6a77fae */ /* 0x0003e2000c12184a */
[----:B------:R-:W-:Y:S01]  /*20e0*/  IMAD.WIDE R202, R17, 0x4, R4 ;  /* 0x0000000411ca7825 */ /* 0x000fe200078e0204 */
[----:B------:R-:W-:-:S02]  /*20f0*/  IABS R137, R52 ;  /* 0x0000003400897213 */ /* 0x000fc40000000000 */
[----:B------:R-:W-:Y:S01]  /*2100*/  LOP3.LUT R62, R83, 0x52, RZ, 0xfc, !PT ;  /* 0x00000052533e7812 */ /* 0x000fe200078efcff */
[----:B------:R-:W-:Y:S01]  /*2110*/  @!P6 IMAD.IADD R110, R110, 0x1, -R160 ;  /* 0x000000016e6ee824 */ /* 0x000fe200078e0aa0 */
[----:B------:R-:W-:Y:S01]  /*2120*/  ISETP.GT.U32.AND P6, PT, R160, R111, PT ;  /* 0x0000006fa000720c */ /* 0x000fe20003fc4070 */
[----:B------:R-:W-:Y:S01]  /*2130*/  IMAD.WIDE R32, R17, 0x4, R6 ;  /* 0x0000000411207825 */ /* 0x000fe200078e0206 */
[----:B------:R1:W-:Y:S01]  /*2140*/  LDGSTS.E [R167+0x1200], [R202.64], !P0 ;  /* 0x01200000caa77fae */ /* 0x0003e2000c12184a */
[----:B------:R-:W-:Y:S02]  /*2150*/  LOP3.LUT R17, R83, 0x20, RZ, 0xfc, !PT ;  /* 0x0000002053117812 */ /* 0x000fe400078efcff */
[----:B------:R-:W-:Y:S01]  /*2160*/  @!P5 IMAD.IADD R108, R108, 0x1, -R160 ;  /* 0x000000016c6cd824 */ /* 0x000fe200078e0aa0 */
[----:B------:R2:W-:Y:S01]  /*2170*/  LDGSTS.E [R167+0x1300], [R32.64], !P0 ;  /* 0x0130000020a77fae */ /* 0x0005e2000c12184a */
[----:B------:R-:W-:Y:S01]  /*2180*/  ISETP.GE.AND P5, PT, R21, RZ, PT ;  /* 0x000000ff1500720c */ /* 0x000fe20003fa6270 */
[----:B------:R-:W-:Y:S01]  /*2190*/  IMAD.HI.U32 R0, R82, R15, RZ ;  /* 0x0000000f52007227 */ /* 0x000fe200078e00ff */
[C---:B------:R-:W-:Y:S01]  /*21a0*/  ISETP.GT.U32.AND P0, PT, R160.reuse, R109, PT ;  /* 0x0000006da000720c */ /* 0x040fe20003f04070 */
[----:B------:R-:W-:Y:S01]  /*21b0*/  STL.64 [R1+0x1a0], R32 ;  /* 0x0001a02001007387 */ /* 0x000fe20000100a00 */
[----:B------:R-:W-:Y:S01]  /*21c0*/  IABS R113, R17 ;  /* 0x0000001100717213 */ /* 0x000fe20000000000 */
[----:B------:R-:W-:Y:S01]  /*21d0*/  IMAD.MOV R0, RZ, RZ, -R0 ;  /* 0x000000ffff007224 */ /* 0x000fe200078e0a00 */
[----:B------:R-:W-:Y:S01]  /*21e0*/  LOP3.LUT R21, R83, 0x22, RZ, 0xfc, !PT ;  /* 0x0000002253157812 */ /* 0x000fe200078efcff */
[----:B------:R-:W-:Y:S01]  /*21f0*/  @!P6 IMAD.IADD R111, R111, 0x1, -R160 ;  /* 0x000000016f6fe824 */ /* 0x000fe200078e0aa0 */
[C---:B------:R-:W-:Y:S01]  /*2200*/  ISETP.GT.U32.AND P6, PT, R160.reuse, R110, PT ;  /* 0x0000006ea000720c */ /* 0x040fe20003fc4070 */
[----:B------:R-:W-:Y:S01]  /*2210*/  IMAD R112, R160, R0, R15 ;  /* 0x00000000a0707224 */ /* 0x000fe200078e020f */
[----:B------:R-:W-:Y:S01]  /*2220*/  MOV R15, UR6 ;  /* 0x00000006000f7c02 */ /* 0x000fe20008000f00 */
[----:B------:R-:W-:Y:S01]  /*2230*/  IMAD.HI.U32 R0, R82, R113, RZ ;  /* 0x0000007152007227 */ /* 0x000fe200078e00ff */
[----:B------:R-:W-:Y:S01]  /*2240*/  IABS R11, R21 ;  /* 0x00000015000b7213 */ /* 0x000fe20000000000 */
[----:B------:R-:W-:Y:S01]  /*2250*/  UIMAD UR6, UR4, 0xc, URZ ;  /* 0x0000000c040678a4 */ /* 0x000fe2000f8e023f */
[----:B------:R-:W-:Y:S01]  /*2260*/  LOP3.LUT R60, R83, 0x54, RZ, 0xfc, !PT ;  /* 0x00000054533c7812 */ /* 0x000fe200078efcff */
[----:B------:R-:W-:Y:S01]  /*2270*/  @!P5 IMAD.MOV R108, RZ, RZ, -R108 ;  /* 0x000000ffff6cd224 */ /* 0x000fe200078e0a6c */
[----:B------:R-:W-:Y:S01]  /*2280*/  ISETP.GT.U32.AND P5, PT, R160, R112, PT ;  /* 0x00000070a000720c */ /* 0x000fe20003fa4070 */
[----:B------:R-:W-:Y:S01]  /*2290*/  @!P0 IMAD.IADD R109, R109, 0x1, -R160 ;  /* 0x000000016d6d8824 */ /* 0x000fe200078e0aa0 */
[----:B------:R-:W-:Y:S01]  /*22a0*/  ISETP.GE.AND P0, PT, R25, RZ, PT ;  /* 0x000000ff1900720c */ /* 0x000fe20003f06270 */
[----:B------:R-:W-:Y:S01]  /*22b0*/  IMAD.WIDE R30, R15, 0x4, R8 ;  /* 0x000000040f1e7825 */ /* 0x000fe200078e0208 */
[----:B------:R-:W-:-:S02]  /*22c0*/  IABS R139, R60 ;  /* 0x0000003c008b7213 */ /* 0x000fc40000000000 */
[----:B------:R-:W-:Y:S01]  /*22d0*/  LOP3.LUT R64, R83, 0x56, RZ, 0xfc, !PT ;  /* 0x0000005653407812 */ /* 0x000fe200078efcff */
[----:B------:R-:W-:Y:S01]  /*22e0*/  IMAD.MOV R0, RZ, RZ, -R0 ;  /* 0x000000ffff007224 */ /* 0x000fe200078e0a00 */
[----:B------:R3:W-:Y:S01]  /*22f0*/  LDGSTS.E [R167+0x2000], [R30.64], !P4 ;  /* 0x020000001ea77fae */ /* 0x0007e2000e12184a */
[----:B------:R-:W-:Y:S01]  /*2300*/  IMAD.WIDE R28, R15, 0x4, R2 ;  /* 0x000000040f1c7825 */ /* 0x000fe200078e0202 */
[----:B------:R-:W-:Y:S02]  /*2310*/  LOP3.LUT R66, R83, 0x58, RZ, 0xfc, !PT ;  /* 0x0000005853427812 */ /* 0x000fe400078efcff */
[----:B------:R-:W-:Y:S01]  /*2320*/  STL.64 [R1+0x138], R30 ;  /* 0x0001381e01007387 */ /* 0x000fe20000100a00 */
[C---:B------:R-:W-:Y:S01]  /*2330*/  IMAD.WIDE R26, R15.reuse, 0x4, R4 ;  /* 0x000000040f1a7825 */ /* 0x040fe200078e0204 */
[----:B------:R-:W-:Y:S02]  /*2340*/  @!P5 IADD3 R112, R112, -R160, RZ ;  /* 0x800000a07070d210 */ /* 0x000fe40007ffe0ff */
[----:B------:R4:W-:Y:S01]  /*2350*/  LDGSTS.E [R167+0x2100], [R28.64], !P4 ;  /* 0x021000001ca77fae */ /* 0x0009e2000e12184a */
[----:B------:R-:W-:Y:S01]  /*2360*/  IMAD.WIDE R22, R15, 0x4, R6 ;  /* 0x000000040f167825 */ /* 0x000fe200078e0206 */
[----:B------:R-:W-:-:S02]  /*2370*/  ISETP.GE.AND P5, PT, R18, RZ, PT ;  /* 0x000000ff1200720c */ /* 0x000fc40003fa6270 */
[----:B------:R1:W-:Y:S01]  /*2380*/  LDGSTS.E [R167+0x2200], [R26.64], !P4 ;  /* 0x022000001aa77fae */ /* 0x0003e2000e12184a */
[----:B------:R-:W-:Y:S01]  /*2390*/  IMAD R113, R160, R0, R113 ;  /* 0x00000000a0717224 */ /* 0x000fe200078e0271 */
[----:B------:R-:W-:Y:S01]  /*23a0*/  IABS R141, R66 ;  /* 0x00000042008d7213 */ /* 0x000fe20000000000 */
[----:B------:R-:W-:Y:S01]  /*23b0*/  @!P6 IMAD.IADD R110, R110, 0x1, -R160 ;  /* 0x000000016e6ee824 */ /* 0x000fe200078e0aa0 */
[----:B------:R1:W-:Y:S01]  /*23c0*/  LDGSTS.E [R167+0x2300], [R22.64], !P4 ;  /* 0x0230000016a77fae */ /* 0x0003e2000e12184a */
[C---:B------:R-:W-:Y:S01]  /*23d0*/  ISETP.GT.U32.AND P4, PT, R160.reuse, R111, PT ;  /* 0x0000006fa000720c */ /* 0x040fe20003f84070 */
[----:B------:R-:W-:Y:S01]  /*23e0*/  @!P0 IMAD.MOV R109, RZ, RZ, -R109 ;  /* 0x000000ffff6d8224 */ /* 0x000fe200078e0a6d */
[----:B------:R-:W-:Y:S01]  /*23f0*/  ISETP.GT.U32.AND P6, PT, R160, R113, PT ;  /* 0x00000071a000720c */ /* 0x000fe20003fc4070 */
[----:B------:R-:W-:Y:S01]  /*2400*/  IMAD.HI.U32 R0, R82, R11, RZ ;  /* 0x0000000b52007227 */ /* 0x000fe200078e00ff */
[----:B------:R-:W-:Y:S01]  /*2410*/  ISETP.GE.U32.AND P0, PT, R14, 0x7fffffd4, PT ;  /* 0x7fffffd40e00780c */ /* 0x000fe20003f06070 */
[----:B------:R4:W-:Y:S01]  /*2420*/  STL.64 [R1+0x130], R28 ;  /* 0x0001301c01007387 */ /* 0x0009e20000100a00 */
[C---:B------:R-:W-:Y:S01]  /*2430*/  LOP3.LUT R63, R83.reuse, 0x5c, RZ, 0xfc, !PT ;  /* 0x0000005c533f7812 */ /* 0x040fe200078efcff */
[----:B------:R-:W-:Y:S01]  /*2440*/  IMAD.IADD R10, R10, 0x1, R13 ;  /* 0x000000010a0a7824 */ /* 0x000fe200078e020d */
[----:B------:R-:W-:Y:S01]  /*2450*/  LOP3.LUT R76, R83, 0x66, RZ, 0xfc, !PT ;  /* 0x00000066534c7812 */ /* 0x000fe200078efcff */
[----:B------:R-:W-:Y:S01]  /*2460*/  IMAD.MOV R0, RZ, RZ, -R0 ;  /* 0x000000ffff007224 */ /* 0x000fe200078e0a00 */
[----:B------:R1:W-:Y:S01]  /*2470*/  STL.64 [R1+0x128], R26 ;  /* 0x0001281a01007387 */ /* 0x0003e20000100a00 */
[----:B------:R-:W-:Y:S01]  /*2480*/  IMAD.U32 R13, RZ, RZ, UR6 ;  /* 0x00000006ff0d7e24 */ /* 0x000fe2000f8e00ff */
[----:B------:R-:W-:Y:S01]  /*2490*/  USHF.L.U32 UR6, UR4, 0x4, URZ ;  /* 0x0000000404067899 */ /* 0x000fe2000800063f */
[--C-:B------:R-:W-:Y:S01]  /*24a0*/  @!P4 IMAD.IADD R111, R111, 0x1, -R160.reuse ;  /* 0x000000016f6fc824 */ /* 0x100fe200078e0aa0 */
[----:B------:R-:W-:Y:S01]  /*24b0*/  ISETP.GE.AND P4, PT, R16, RZ, PT ;  /* 0x000000ff1000720c */ /* 0x000fe20003f86270 */
[----:B------:R-:W-:Y:S01]  /*24c0*/  @!P6 IMAD.IADD R113, R113, 0x1, -R160 ;  /* 0x000000017171e824 */ /* 0x000fe200078e0aa0 */
[C---:B------:R-:W-:Y:S01]  /*24d0*/  ISETP.GT.U32.AND P6, PT, R160.reuse, R112, PT ;  /* 0x00000070a000720c */ /* 0x040fe20003fc4070 */
[----:B------:R-:W-:Y:S01]  /*24e0*/  IMAD R114, R160, R0, R11 ;  /* 0x00000000a0727224 */ /* 0x000fe200078e020b */
[----:B------:R2:W-:Y:S01]  /*24f0*/  STL.64 [R1+0x120], R22 ;  /* 0x0001201601007387 */ /* 0x0005e20000100a00 */
[----:B----4-:R-:W-:Y:S01]  /*2500*/  IMAD.WIDE R28, R13, 0x4, R8 ;  /* 0x000000040d1c7825 */ /* 0x010fe200078e0208 */
[----:B------:R-:W-:-:S02]  /*2510*/  LOP3.LUT R0, R10, 0xffff, RZ, 0xc0, !PT ;  /* 0x0000ffff0a007812 */ /* 0x000fc400078ec0ff */
[----:B------:R-:W-:Y:S01]  /*2520*/  IABS R143, R63 ;  /* 0x0000003f008f7213 */ /* 0x000fe20000000000 */
[C---:B-1----:R-:W-:Y:S01]  /*2530*/  IMAD.WIDE R26, R13.reuse, 0x4, R2 ;  /* 0x000000040d1a7825 */ /* 0x042fe200078e0202 */
[----:B------:R1:W-:Y:S01]  /*2540*/  LDGSTS.E [R167+0x3000], [R28.64], !P0 ;  /* 0x030000001ca77fae */ /* 0x0003e2000c12184a */
[----:B------:R-:W-:Y:S02]  /*2550*/  SHF.R.U32.HI R10, RZ, 0xf, R0 ;  /* 0x0000000fff0a7819 */ /* 0x000fe40000011600 */
[C---:B------:R-:W-:Y:S01]  /*2560*/  IMAD.WIDE R24, R13.reuse, 0x4, R4 ;  /* 0x000000040d187825 */ /* 0x040fe200078e0204 */
[----:B------:R4:W-:Y:S01]  /*2570*/  LDGSTS.E [R167+0x3100], [R26.64], !P0 ;  /* 0x031000001aa77fae */ /* 0x0009e2000c12184a */
[----:B------:R-:W-:Y:S02]  /*2580*/  IABS R148, R76 ;  /* 0x0000004c00947213 */ /* 0x000fe40000000000 */
[----:B--2---:R-:W-:Y:S01]  /*2590*/  IMAD.WIDE R22, R13, 0x4, R6 ;  /* 0x000000040d167825 */ /* 0x004fe200078e0206 */
[----:B------:R2:W-:Y:S01]  /*25a0*/  LDGSTS.E [R167+0x3200], [R24.64], !P0 ;  /* 0x0320000018a77fae */ /* 0x0005e2000c12184a */
[----:B------:R-:W-:-:S02]  /*25b0*/  LOP3.LUT R153, R83, 0x68, RZ, 0xfc, !PT ;  /* 0x0000006853997812 */ /* 0x000fc400078efcff */
[----:B------:R-:W-:Y:S01]  /*25c0*/  @!P5 IMAD.MOV R111, RZ, RZ, -R111 ;  /* 0x000000ffff6fd224 */ /* 0x000fe200078e0a6f */
[C---:B------:R-:W-:Y:S01]  /*25d0*/  ISETP.GT.U32.AND P5, PT, R160.reuse, R114, PT ;  /* 0x00000072a000720c */ /* 0x040fe20003fa4070 */
[----:B------:R1:W-:Y:S01]  /*25e0*/  LDGSTS.E [R167+0x3300], [R22.64], !P0 ;  /* 0x0330000016a77fae */ /* 0x0003e2000c12184a */
[----:B------:R-:W-:Y:S01]  /*25f0*/  ISETP.GT.U32.AND P0, PT, R160, R113, PT ;  /* 0x00000071a000720c */ /* 0x000fe20003f04070 */
[----:B------:R-:W-:Y:S01]  /*2600*/  @!P4 IMAD.MOV R110, RZ, RZ, -R110 ;  /* 0x000000ffff6ec224 */ /* 0x000fe200078e0a6e */
[----:B------:R-:W-:Y:S01]  /*2610*/  LOP3.LUT P4, RZ, R10, 0x1, RZ, 0xc0, !PT ;  /* 0x000000010aff7812 */ /* 0x000fe2000788c0ff */
[----:B------:R-:W-:Y:S01]  /*2620*/  @!P6 IMAD.IADD R112, R112, 0x1, -R160 ;  /* 0x000000017070e824 */ /* 0x000fe200078e0aa0 */
[----:B------:R-:W-:Y:S01]  /*2630*/  ISETP.GE.AND P6, PT, R12, RZ, PT ;  /* 0x000000ff0c00720c */ /* 0x000fe20003fc6270 */
[----:B------:R-:W-:Y:S01]  /*2640*/  IMAD.HI.U32 R10, R82, R115, RZ ;  /* 0x00000073520a7227 */ /* 0x000fe200078e00ff */
[----:B------:R1:W-:Y:S01]  /*2650*/  STL.64 [R1+0xb8], R28 ;  /* 0x0000b81c01007387 */ /* 0x0003e20000100a00 */
[----:B------:R-:W-:-:S02]  /*2660*/  SHF.R.U32.HI R12, RZ, 0xb, R0 ;  /* 0x0000000bff0c7819 */ /* 0x000fc40000011600 */
[----:B------:R-:W-:Y:S01]  /*2670*/  IMAD.MOV R10, RZ, RZ, -R10 ;  /* 0x000000ffff0a7224 */ /* 0x000fe200078e0a0a */
[----:B------:R-:W-:Y:S01]  /*2680*/  STL.64 [R1+0xb0], R26 ;  /* 0x0000b01a01007387 */ /* 0x000fe20000100a00 */
[----:B------:R-:W-:Y:S01]  /*2690*/  @!P5 IMAD.IADD R114, R114, 0x1, -R160 ;  /* 0x000000017272d824 */ /* 0x000fe200078e0aa0 */
[----:B------:R-:W-:Y:S01]  /*26a0*/  SHF.R.U32.HI R68, RZ, 0x1, R0 ;  /* 0x00000001ff447819 */ /* 0x000fe20000011600 */
[----:B------:R-:W-:Y:S01]  /*26b0*/  IMAD.U32 R11, RZ, RZ, UR6 ;  /* 0x00000006ff0b7e24 */ /* 0x000fe2000f8e00ff */
[----:B------:R2:W-:Y:S01]  /*26c0*/  STL.64 [R1+0xa8], R24 ;  /* 0x0000a81801007387 */ /* 0x0005e20000100a00 */
[----:B------:R-:W-:Y:S01]  /*26d0*/  @!P0 IMAD.IADD R113, R113, 0x1, -R160 ;  /* 0x0000000171718824 */ /* 0x000fe200078e0aa0 */
[----:B------:R-:W-:Y:S01]  /*26e0*/  ISETP.GE.AND P0, PT, R17, RZ, PT ;  /* 0x000000ff1100720c */ /* 0x000fe20003f06270 */
[C---:B------:R-:W-:Y:S01]  /*26f0*/  IMAD R115, R160.reuse, R10, R115 ;  /* 0x0000000aa0737224 */ /* 0x040fe200078e0273 */
[C---:B------:R-:W-:Y:S01]  /*2700*/  ISETP.GT.U32.AND P5, PT, R160.reuse, R114, PT ;  /* 0x00000072a000720c */ /* 0x040fe20003fa4070 */
[----:B------:R3:W-:Y:S01]  /*2710*/  STL.64 [R1+0xa0], R22 ;  /* 0x0000a01601007387 */ /* 0x0007e20000100a00 */
[----:B------:R-:W-:Y:S01]  /*2720*/  IMAD.WIDE R18, R11, 0x4, R4 ;  /* 0x000000040b127825 */ /* 0x000fe200078e0204 */
[----:B-1----:R-:W-:Y:S01]  /*2730*/  LOP3.LUT R28, R83, 0x26, RZ, 0xfc, !PT ;  /* 0x00000026531c7812 */ /* 0x002fe200078efcff */
[----:B------:R-:W-:Y:S01]  /*2740*/  UIMAD UR6, UR4, 0x14, URZ ;  /* 0x00000014040678a4 */ /* 0x000fe2000f8e023f */
[----:B------:R-:W-:Y:S01]  /*2750*/  SHF.R.U32.HI R10, RZ, 0x3, R0 ;  /* 0x00000003ff0a7819 */ /* 0x000fe20000011600 */
[----:B------:R-:W-:Y:S01]  /*2760*/  @!P6 IMAD.MOV R112, RZ, RZ, -R112 ;  /* 0x000000ffff70e224 */ /* 0x000fe200078e0a70 */
[----:B------:R-:W-:Y:S01]  /*2770*/  ISETP.GT.U32.AND P6, PT, R160, R115, PT ;  /* 0x00000073a000720c */ /* 0x000fe20003fc4070 */
[----:B--2---:R-:W-:Y:S01]  /*2780*/  IMAD.WIDE R24, R11, 0x4, R8 ;  /* 0x000000040b187825 */ /* 0x004fe200078e0208 */
[----:B------:R-:W-:-:S02]  /*2790*/  IABS R29, R38 ;  /* 0x00000026001d7213 */ /* 0x000fc40000000000 */
[----:B------:R-:W-:Y:S01]  /*27a0*/  @!P0 IADD3 R113, -R113, RZ, RZ ;  /* 0x000000ff71718210 */ /* 0x000fe20007ffe1ff */
[C---:B------:R-:W-:Y:S01]  /*27b0*/  IMAD.WIDE R14, R11.reuse, 0x4, R6 ;  /* 0x000000040b0e7825 */ /* 0x040fe200078e0206 */
[----:B------:R1:W-:Y:S01]  /*27c0*/  STL.64 [R1+0x38], R24 ;  /* 0x0000381801007387 */ /* 0x0003e20000100a00 */
[----:B------:R-:W-:Y:S02]  /*27d0*/  LOP3.LUT P0, RZ, R10, 0x1, RZ, 0xc0, !PT ;  /* 0x000000010aff7812 */ /* 0x000fe4000780c0ff */
[----:B---3--:R-:W-:Y:S01]  /*27e0*/  IMAD.WIDE R22, R11, 0x4, R2 ;  /* 0x000000040b167825 */ /* 0x008fe200078e0202 */
[----:B------:R1:W-:Y:S01]  /*27f0*/  LDGSTS.E [R167+0x4000], [R24.64], P4 ;  /* 0x0400000018a77fae */ /* 0x0003e2000a12184a */
[----:B------:R-:W-:Y:S02]  /*2800*/  IABS R149, R153 ;  /* 0x0000009900957213 */ /* 0x000fe40000000000 */
[--C-:B------:R-:W-:Y:S01]  /*2810*/  @!P5 IMAD.IADD R114, R114, 0x1, -R160.reuse ;  /* 0x000000017272d824 */ /* 0x100fe200078e0aa0 */
[----:B------:R2:W-:Y:S01]  /*2820*/  STL.64 [R1+0x30], R22 ;  /* 0x0000301601007387 */ /* 0x0005e20000100a00 */
[----:B------:R-:W-:Y:S01]  /*2830*/  ISETP.GE.AND P5, PT, R21, RZ, PT ;  /* 0x000000ff1500720c */ /* 0x000fe20003fa6270 */
[----:B------:R-:W-:Y:S01]  /*2840*/  IMAD.U32 R17, RZ, RZ, UR6 ;  /* 0x00000006ff117e24 */ /* 0x000fe2000f8e00ff */
[----:B------:R-:W-:Y:S01]  /*2850*/  UIMAD UR6, UR4, 0x18, URZ ;  /* 0x00000018040678a4 */ /* 0x000fe2000f8e023f */
[----:B------:R2:W-:Y:S01]  /*2860*/  LDGSTS.E [R167+0x4100], [R22.64], P4 ;  /* 0x0410000016a77fae */ /* 0x0005e2000a12184a */
[----:B------:R-:W-:Y:S01]  /*2870*/  @!P6 IMAD.IADD R115, R115, 0x1, -R160 ;  /* 0x000000017373e824 */ /* 0x000fe200078e0aa0 */
[C---:B------:R-:W-:Y:S01]  /*2880*/  LOP3.LUT R102, R83.reuse, 0x6a, RZ, 0xfc, !PT ;  /* 0x0000006a53667812 */ /* 0x040fe200078efcff */
[----:B----4-:R-:W-:Y:S01]  /*2890*/  IMAD.HI.U32 R26, R82, R29, RZ ;  /* 0x0000001d521a7227 */ /* 0x010fe200078e00ff */
[----:B------:R3:W-:Y:S01]  /*28a0*/  STL.64 [R1+0x28], R18 ;  /* 0x0000281201007387 */ /* 0x0007e20000100a00 */
[----:B------:R-:W-:-:S02]  /*28b0*/  LOP3.LUT R94, R83, 0x6c, RZ, 0xfc, !PT ;  /* 0x0000006c535e7812 */ /* 0x000fc400078efcff */
[----:B------:R-:W-:Y:S01]  /*28c0*/  ISETP.GT.U32.AND P6, PT, R160, R115, PT ;  /* 0x00000073a000720c */ /* 0x000fe20003fc4070 */
[----:B------:R3:W-:Y:S01]  /*28d0*/  LDGSTS.E [R167+0x4200], [R18.64], P4 ;  /* 0x0420000012a77fae */ /* 0x0007e2000a12184a */
[----:B-1----:R-:W-:Y:S01]  /*28e0*/  IMAD.U32 R25, RZ, RZ, UR6 ;  /* 0x00000006ff197e24 */ /* 0x002fe2000f8e00ff */
[----:B------:R-:W-:Y:S01]  /*28f0*/  IADD3 R26, -R26, RZ, RZ ;  /* 0x000000ff1a1a7210 */ /* 0x000fe20007ffe1ff */
[----:B------:R-:W-:Y:S01]  /*2900*/  @!P5 IMAD.MOV R114, RZ, RZ, -R114 ;  /* 0x000000ffff72d224 */ /* 0x000fe200078e0a72 */
[----:B------:R1:W-:Y:S01]  /*2910*/  LDGSTS.E [R167+0x4300], [R14.64], P4 ;  /* 0x043000000ea77fae */ /* 0x0003e2000a12184a */
[----:B------:R-:W-:Y:S01]  /*2920*/  LOP3.LUT P4, RZ, R12, 0x1, RZ, 0xc0, !PT ;  /* 0x000000010cff7812 */ /* 0x000fe2000788c0ff */
[----:B------:R-:W-:Y:S01]  /*2930*/  IMAD.WIDE R12, R17, 0x4, R2 ;  /* 0x00000004110c7825 */ /* 0x000fe200078e0202 */
[----:B------:R-:W-:Y:S01]  /*2940*/  UIMAD UR6, UR4, 0x1c, URZ ;  /* 0x0000001c040678a4 */ /* 0x000fe2000f8e023f */
[----:B------:R1:W-:Y:S01]  /*2950*/  STL.64 [R1+0x20], R14 ;  /* 0x0000200e01007387 */ /* 0x0003e20000100a00 */
[----:B------:R-:W-:Y:S01]  /*2960*/  IABS R150, R102 ;  /* 0x0000006600967213 */ /* 0x000fe20000000000 */
[----:B--2---:R-:W-:Y:S01]  /*2970*/  IMAD.WIDE R22, R25, 0x4, R4 ;  /* 0x0000000419167825 */ /* 0x004fe200078e0204 */
[----:B------:R-:W-:-:S02]  /*2980*/  IABS R151, R94 ;  /* 0x0000005e00977213 */ /* 0x000fc40000000000 */
[----:B---3--:R-:W-:Y:S01]  /*2990*/  IABS R19, R28 ;  /* 0x0000001c00137213 */ /* 0x008fe20000000000 */
[----:B------:R-:W-:Y:S01]  /*29a0*/  @!P6 IMAD.IADD R115, R115, 0x1, -R160 ;  /* 0x000000017373e824 */ /* 0x000fe200078e0aa0 */
[----:B------:R-:W-:Y:S01]  /*29b0*/  SHF.R.U32.HI R18, RZ, 0x7, R0 ;  /* 0x00000007ff127819 */ /* 0x000fe20000011600 */
[----:B------:R-:W-:Y:S01]  /*29c0*/  IMAD R118, R160, R26, R29 ;  /* 0x0000001aa0767224 */ /* 0x000fe200078e021d */
[----:B------:R-:W-:Y:S01]  /*29d0*/  ISETP.GE.AND P6, PT, R20, RZ, PT ;  /* 0x000000ff1400720c */ /* 0x000fe20003fc6270 */
[----:B------:R-:W-:Y:S01]  /*29e0*/  IMAD.HI.U32 R10, R82, R19, RZ ;  /* 0x00000013520a7227 */ /* 0x000fe200078e00ff */
[C---:B------:R-:W-:Y:S02]  /*29f0*/  LOP3.LUT R154, R83.reuse, 0x6e, RZ, 0xfc, !PT ;  /* 0x0000006e539a7812 */ /* 0x040fe400078efcff */
[----:B------:R-:W-:Y:S01]  /*2a00*/  LOP3.LUT R155, R83, 0x70, RZ, 0xfc, !PT ;  /* 0x00000070539b7812 */ /* 0x000fe200078efcff */
[----:B------:R-:W-:Y:S01]  /*2a10*/  IMAD.MOV R116, RZ, RZ, -R10 ;  /* 0x000000ffff747224 */ /* 0x000fe200078e0a0a */
[----:B------:R-:W-:Y:S01]  /*2a20*/  IABS R152, R154 ;  /* 0x0000009a00987213 */ /* 0x000fe20000000000 */
[----:B------:R-:W-:Y:S01]  /*2a30*/  IMAD.WIDE R10, R17, 0x4, R8 ;  /* 0x00000004110a7825 */ /* 0x000fe200078e0208 */
[----:B------:R-:W-:-:S03]  /*2a40*/  IADD3 R89, R90, R89, RZ ;  /* 0x000000595a597210 */ /* 0x000fc60007ffe0ff */
[C---:B-1----:R-:W-:Y:S01]  /*2a50*/  IMAD.WIDE R14, R17.reuse, 0x4, R4 ;  /* 0x00000004110e7825 */ /* 0x042fe200078e0204 */
[----:B------:R1:W-:Y:S03]  /*2a60*/  LDGSTS.E [R167+0x5000], [R10.64], P4 ;  /* 0x050000000aa77fae */ /* 0x0003e6000a12184a */
[----:B------:R-:W-:Y:S01]  /*2a70*/  IMAD.WIDE R16, R17, 0x4, R6 ;  /* 0x0000000411107825 */ /* 0x000fe200078e0206 */
[----:B------:R2:W-:Y:S03]  /*2a80*/  LDGSTS.E [R167+0x5100], [R12.64], P4 ;  /* 0x051000000ca77fae */ /* 0x0005e6000a12184a */
[----:B------:R-:W-:Y:S01]  /*2a90*/  IMAD R116, R160, R116, R19 ;  /* 0x00000074a0747224 */ /* 0x000fe200078e0213 */
[----:B------:R3:W-:Y:S01]  /*2aa0*/  LDGSTS.E [R167+0x5200], [R14.64], P4 ;  /* 0x052000000ea77fae */ /* 0x0007e2000a12184a */
[----:B------:R-:W-:-:S03]  /*2ab0*/  IMAD.WIDE R20, R25, 0x4, R2 ;  /* 0x0000000419147825 */ /* 0x000fc600078e0202 */
[----:B------:R4:W-:Y:S01]  /*2ac0*/  LDGSTS.E [R167+0x5300], [R16.64], P4 ;  /* 0x0530000010a77fae */ /* 0x0009e2000a12184a */
[----:B------:R-:W-:Y:S01]  /*2ad0*/  ISETP.GT.U32.AND P5, PT, R160, R116, PT ;  /* 0x00000074a000720c */ /* 0x000fe20003fa4070 */
[----:B------:R-:W-:Y:S01]  /*2ae0*/  @!P6 IMAD.MOV R115, RZ, RZ, -R115 ;  /* 0x000000ffff73e224 */ /* 0x000fe200078e0a73 */
[----:B------:R-:W-:Y:S01]  /*2af0*/  LOP3.LUT P4, RZ, R18, 0x1, RZ, 0xc0, !PT ;  /* 0x0000000112ff7812 */ /* 0x000fe2000788c0ff */
[----:B------:R-:W-:Y:S01]  /*2b00*/  IMAD.HI.U32 R18, R82, R117, RZ ;  /* 0x0000007552127227 */ /* 0x000fe200078e00ff */
[----:B------:R-:W-:Y:S03]  /*2b10*/  STL.64 [R1+0x10a8], R10 ;  /* 0x0010a80a01007387 */ /* 0x000fe60000100a00 */
[----:B------:R-:W-:Y:S01]  /*2b20*/  IMAD.MOV R27, RZ, RZ, -R18 ;  /* 0x000000ffff1b7224 */ /* 0x000fe200078e0a12 */
[----:B------:R-:W-:Y:S01]  /*2b30*/  STL.64 [R1+0x10b0], R12 ;  /* 0x0010b00c01007387 */ /* 0x000fe20000100a00 */
[----:B------:R-:W-:-:S03]  /*2b40*/  IMAD.WIDE R18, R25, 0x4, R8 ;  /* 0x0000000419127825 */ /* 0x000fc600078e0208 */
[----:B------:R-:W-:Y:S01]  /*2b50*/  STL.64 [R1+0x10b8], R14 ;  /* 0x0010b80e01007387 */ /* 0x000fe20000100a00 */
[----:B------:R-:W-:-:S03]  /*2b60*/  IMAD.WIDE R24, R25, 0x4, R6 ;  /* 0x0000000419187825 */ /* 0x000fc600078e0206 */
[----:B------:R1:W-:Y:S01]  /*2b70*/  LDGSTS.E [R167+0x6000], [R18.64], P4 ;  /* 0x0600000012a77fae */ /* 0x0003e2000a12184a */
[----:B------:R-:W-:Y:S01]  /*2b80*/  @!P5 IMAD.IADD R116, R116, 0x1, -R160 ;  /* 0x000000017474d824 */ /* 0x000fe200078e0aa0 */
[----:B------:R-:W-:Y:S01]  /*2b90*/  ISETP.GE.AND P5, PT, R28, RZ, PT ;  /* 0x000000ff1c00720c */ /* 0x000fe20003fa6270 */
[----:B------:R-:W-:Y:S01]  /*2ba0*/  IMAD R117, R160, R27, R117 ;  /* 0x0000001ba0757224 */ /* 0x000fe200078e0275 */
[----:B------:R1:W-:Y:S01]  /*2bb0*/  LDGSTS.E [R167+0x6100], [R20.64], P4 ;  /* 0x0610000014a77fae */ /* 0x0003e2000a12184a */
[----:B------:R-:W-:-:S03]  /*2bc0*/  IMAD.HI.U32 R26, R82, R119, RZ ;  /* 0x00000077521a7227 */ /* 0x000fc600078e00ff */
[----:B------:R1:W-:Y:S01]  /*2bd0*/  LDGSTS.E [R167+0x6200], [R22.64], P4 ;  /* 0x0620000016a77fae */ /* 0x0003e2000a12184a */
[C---:B------:R-:W-:Y:S01]  /*2be0*/  ISETP.GT.U32.AND P6, PT, R160.reuse, R117, PT ;  /* 0x00000075a000720c */ /* 0x040fe20003fc4070 */
[----:B------:R-:W-:Y:S02]  /*2bf0*/  IMAD.MOV R26, RZ, RZ, -R26 ;  /* 0x000000ffff1a7224 */ /* 0x000fe400078e0a1a */
[----:B------:R1:W-:Y:S01]  /*2c00*/  LDGSTS.E [R167+0x6300], [R24.64], P4 ;  /* 0x0630000018a77fae */ /* 0x0003e2000a12184a */
[C---:B------:R-:W-:Y:S01]  /*2c10*/  ISETP.GT.U32.AND P4, PT, R160.reuse, R116, PT ;  /* 0x00000074a000720c */ /* 0x040fe20003f84070 */
[----:B------:R-:W-:Y:S02]  /*2c20*/  IMAD R119, R160, R26, R119 ;  /* 0x0000001aa0777224 */ /* 0x000fe400078e0277 */
[----:B------:R-:W-:Y:S01]  /*2c30*/  IMAD.HI.U32 R34, R82, R35, RZ ;  /* 0x0000002352227227 */ /* 0x000fe200078e00ff */
[----:B------:R4:W-:Y:S03]  /*2c40*/  STL.64 [R1+0x10c0], R16 ;  /* 0x0010c01001007387 */ /* 0x0009e60000100a00 */
[----:B------:R-:W-:Y:S01]  /*2c50*/  IMAD.MOV R34, RZ, RZ, -R34 ;  /* 0x000000ffff227224 */ /* 0x000fe200078e0a22 */
[----:B------:R-:W-:Y:S01]  /*2c60*/  STL.64 [R1+0x10c8], R18 ;  /* 0x0010c81201007387 */ /* 0x000fe20000100a00 */
[--C-:B------:R-:W-:Y:S01]  /*2c70*/  @!P6 IMAD.IADD R117, R117, 0x1, -R160.reuse ;  /* 0x000000017575e824 */ /* 0x100fe200078e0aa0 */
[C---:B------:R-:W-:Y:S01]  /*2c80*/  ISETP.GT.U32.AND P6, PT, R160.reuse, R119, PT ;  /* 0x00000077a000720c */ /* 0x040fe20003fc4070 */
[----:B------:R-:W-:Y:S01]  /*2c90*/  IMAD R120, R160, R34, R35 ;  /* 0x00000022a0787224 */ /* 0x000fe200078e0223 */
[----:B------:R-:W-:Y:S01]  /*2ca0*/  STL.64 [R1+0x10d0], R20 ;  /* 0x0010d01401007387 */ /* 0x000fe20000100a00 */
[----:B------:R-:W-:Y:S01]  /*2cb0*/  @!P4 IMAD.IADD R116, R116, 0x1, -R160 ;  /* 0x000000017474c824 */ /* 0x000fe200078e0aa0 */
[----:B------:R-:W-:Y:S01]  /*2cc0*/  ISETP.GT.U32.AND P4, PT, R160, R118, PT ;  /* 0x00000076a000720c */ /* 0x000fe20003f84070 */
[----:B------:R-:W-:Y:S01]  /*2cd0*/  IMAD.HI.U32 R34, R82, R121, RZ ;  /* 0x0000007952227227 */ /* 0x000fe200078e00ff */
[----:B------:R-:W-:Y:S03]  /*2ce0*/  STL.64 [R1+0x10d8], R22 ;  /* 0x0010d81601007387 */ /* 0x000fe60000100a00 */
[----:B------:R-:W-:Y:S01]  /*2cf0*/  IMAD.MOV R34, RZ, RZ, -R34 ;  /* 0x000000ffff227224 */ /* 0x000fe200078e0a22 */
[----:B------:R-:W-:Y:S01]  /*2d00*/  STL.64 [R1+0x10e0], R24 ;  /* 0x0010e01801007387 */ /* 0x000fe20000100a00 */
[----:B------:R-:W-:Y:S01]  /*2d10*/  IMAD.U32 R33, RZ, RZ, UR6 ;  /* 0x00000006ff217e24 */ /* 0x000fe2000f8e00ff */
[----:B------:R-:W-:Y:S01]  /*2d20*/  UIMAD UR6, UR4, 0x5, URZ ;  /* 0x00000005040678a4 */ /* 0x000fe2000f8e023f */
[----:B------:R-:W-:-:S02]  /*2d30*/  @!P6 IMAD.IADD R119, R119, 0x1, -R160 ;  /* 0x000000017777e824 */ /* 0x000fc400078e0aa0 */
[----:B------:R-:W-:Y:S02]  /*2d40*/  IMAD R121, R160, R34, R121 ;  /* 0x00000022a0797224 */ /* 0x000fe400078e0279 */
[----:B------:R-:W-:Y:S01]  /*2d50*/  @!P4 IMAD.IADD R118, R118, 0x1, -R160 ;  /* 0x000000017676c824 */ /* 0x000fe200078e0aa0 */
[C---:B------:R-:W-:Y:S01]  /*2d60*/  ISETP.GT.U32.AND P4, PT, R160.reuse, R117, PT ;  /* 0x00000075a000720c */ /* 0x040fe20003f84070 */
[----:B------:R-:W-:Y:S01]  /*2d70*/  IMAD.WIDE R26, R33, 0x4, R8 ;  /* 0x00000004211a7825 */ /* 0x000fe200078e0208 */
[----:B------:R-:W-:-:S03]  /*2d80*/  ISETP.GT.U32.AND P6, PT, R160, R119, PT ;  /* 0x00000077a000720c */ /* 0x000fc60003fc4070 */
[C---:B------:R-:W-:Y:S01]  /*2d90*/  IMAD.WIDE R28, R33.reuse, 0x4, R2 ;  /* 0x00000004211c7825 */ /* 0x040fe200078e0202 */
[----:B------:R1:W-:Y:S03]  /*2da0*/  LDGSTS.E [R167+0x7000], [R26.64], P0 ;  /* 0x070000001aa77fae */ /* 0x0003e6000812184a */
[----:B------:R-:W-:Y:S01]  /*2db0*/  IMAD.WIDE R30, R33, 0x4, R4 ;  /* 0x00000004211e7825 */ /* 0x000fe200078e0204 */
[----:B------:R1:W-:Y:S03]  /*2dc0*/  LDGSTS.E [R167+0x7100], [R28.64], P0 ;  /* 0x071000001ca77fae */ /* 0x0003e6000812184a */
[----:B------:R-:W-:Y:S01]  /*2dd0*/  @!P4 IADD3 R117, R117, -R160, RZ ;  /* 0x800000a07575c210 */ /* 0x000fe20007ffe0ff */
[----:B------:R-:W-:Y:S01]  /*2de0*/  IMAD.WIDE R32, R33, 0x4, R6 ;  /* 0x0000000421207825 */ /* 0x000fe200078e0206 */
[----:B------:R-:W-:Y:S01]  /*2df0*/  ISETP.GT.U32.AND P4, PT, R160, R120, PT ;  /* 0x00000078a000720c */ /* 0x000fe20003f84070 */
[----:B------:R1:W-:Y:S02]  /*2e00*/  LDGSTS.E [R167+0x7200], [R30.64], P0 ;  /* 0x072000001ea77fae */ /* 0x0003e4000812184a */
[----:B------:R-:W-:Y:S01]  /*2e10*/  @!P6 IMAD.IADD R119, R119, 0x1, -R160 ;  /* 0x000000017777e824 */ /* 0x000fe200078e0aa0 */
[----:B------:R-:W-:Y:S01]  /*2e20*/  ISETP.GE.AND P6, PT, R40, RZ, PT ;  /* 0x000000ff2800720c */ /* 0x000fe20003fc6270 */
[----:B------:R1:W-:Y:S01]  /*2e30*/  LDGSTS.E [R167+0x7300], [R32.64], P0 ;  /* 0x0730000020a77fae */ /* 0x0003e2000812184a */
[----:B------:R-:W-:Y:S01]  /*2e40*/  IMAD.HI.U32 R35, R82, R37, RZ ;  /* 0x0000002552237227 */ /* 0x000fe200078e00ff */
[----:B------:R-:W-:-:S02]  /*2e50*/  LOP3.LUT R40, R83, 0x36, RZ, 0xfc, !PT ;  /* 0x0000003653287812 */ /* 0x000fc400078efcff */
[----:B------:R-:W-:Y:S01]  /*2e60*/  ISETP.GT.U32.AND P0, PT, R160, R118, PT ;  /* 0x00000076a000720c */ /* 0x000fe20003f04070 */
[----:B------:R-:W-:Y:S01]  /*2e70*/  @!P5 IMAD.MOV R116, RZ, RZ, -R116 ;  /* 0x000000ffff74d224 */ /* 0x000fe200078e0a74 */
[----:B------:R-:W-:Y:S01]  /*2e80*/  ISETP.GE.AND P5, PT, R36, RZ, PT ;  /* 0x000000ff2400720c */ /* 0x000fe20003fa6270 */
[----:B------:R-:W-:Y:S01]  /*2e90*/  IMAD.MOV R35, RZ, RZ, -R35 ;  /* 0x000000ffff237224 */ /* 0x000fe200078e0a23 */
[----:B------:R-:W-:Y:S01]  /*2ea0*/  IABS R34, R40 ;  /* 0x0000002800227213 */ /* 0x000fe20000000000 */
[----:B------:R-:W-:Y:S01]  /*2eb0*/  @!P4 IMAD.IADD R120, R120, 0x1, -R160 ;  /* 0x000000017878c824 */ /* 0x000fe200078e0aa0 */
[C---:B------:R-:W-:Y:S01]  /*2ec0*/  ISETP.GT.U32.AND P4, PT, R160.reuse, R121, PT ;  /* 0x00000079a000720c */ /* 0x040fe20003f84070 */
[----:B------:R-:W-:Y:S01]  /*2ed0*/  IMAD R122, R160, R35, R37 ;  /* 0x00000023a07a7224 */ /* 0x000fe200078e0225 */
[----:B------:R1:W-:Y:S01]  /*2ee0*/  LDGSTS.E [R61+0x400], [R50.64], !P3 ;  /* 0x00400000323d7fae */ /* 0x0003e2000d92184a */
[----:B------:R-:W-:Y:S01]  /*2ef0*/  IMAD.MOV.U32 R37, RZ, RZ, R34 ;  /* 0x000000ffff257224 */ /* 0x000fe200078e0022 */
[----:B------:R-:W-:Y:S01]  /*2f00*/  IADD3 R36, R86, -0xb, RZ ;  /* 0xfffffff556247810 */ /* 0x000fe20007ffe0ff */
[----:B------:R-:W-:Y:S01]  /*2f10*/  @!P6 IMAD.MOV R119, RZ, RZ, -R119 ;  /* 0x000000ffff77e224 */ /* 0x000fe200078e0a77 */
[----:B------:R-:W-:Y:S01]  /*2f20*/  ISETP.GE.AND P6, PT, R39, RZ, PT ;  /* 0x000000ff2700720c */ /* 0x000fe20003fc6270 */
[----:B------:R-:W-:Y:S01]  /*2f30*/  IMAD.HI.U32 R35, R82, R37, RZ ;  /* 0x0000002552237227 */ /* 0x000fe200078e00ff */
[----:B------:R1:W-:Y:S01]  /*2f40*/  LDGSTS.E [R61+0x500], [R48.64], !P3 ;  /* 0x00500000303d7fae */ /* 0x0003e2000d92184a */
[----:B------:R-:W-:-:S02]  /*2f50*/  @!P5 IADD3 R117, -R117, RZ, RZ ;  /* 0x000000ff7575d210 */ /* 0x000fc40007ffe1ff */
[--C-:B------:R-:W-:Y:S01]  /*2f60*/  @!P0 IMAD.IADD R118, R118, 0x1, -R160.reuse ;  /* 0x0000000176768824 */ /* 0x100fe200078e0aa0 */
[----:B------:R-:W-:Y:S01]  /*2f70*/  ISETP.GE.AND P0, PT, R38, RZ, PT ;  /* 0x000000ff2600720c */ /* 0x000fe20003f06270 */
[--C-:B------:R-:W-:Y:S01]  /*2f80*/  @!P4 IMAD.IADD R121, R121, 0x1, -R160.reuse ;  /* 0x000000017979c824 */ /* 0x100fe200078e0aa0 */
[C---:B------:R-:W-:Y:S01]  /*2f90*/  ISETP.GT.U32.AND P4, PT, R160.reuse, R120, PT ;  /* 0x00000078a000720c */ /* 0x040fe20003f84070 */
[----:B------:R-:W-:Y:S01]  /*2fa0*/  IMAD.MOV R35, RZ, RZ, -R35 ;  /* 0x000000ffff237224 */ /* 0x000fe200078e0a23 */
[C---:B------:R-:W-:Y:S01]  /*2fb0*/  LOP3.LUT R38, R83.reuse, 0x34, RZ, 0xfc, !PT ;  /* 0x0000003453267812 */ /* 0x040fe200078efcff */
[----:B------:R1:W-:Y:S01]  /*2fc0*/  LDGSTS.E [R61+0x600], [R46.64], !P3 ;  /* 0x006000002e3d7fae */ /* 0x0003e2000d92184a */
[C---:B------:R-:W-:Y:S01]  /*2fd0*/  ISETP.GT.U32.AND P5, PT, R160.reuse, R122, PT ;  /* 0x0000007aa000720c */ /* 0x040fe20003fa4070 */
[C---:B------:R-:W-:Y:S01]  /*2fe0*/  IMAD R124, R160.reuse, R35, R37 ;  /* 0x00000023a07c7224 */ /* 0x040fe200078e0225 */
[----:B------:R-:W-:Y:S01]  /*2ff0*/  IABS R123, R38 ;  /* 0x00000026007b7213 */ /* 0x000fe20000000000 */
[----:B------:R1:W-:Y:S01]  /*3000*/  LDGSTS.E [R61+0x700], [R44.64], !P3 ;  /* 0x007000002c3d7fae */ /* 0x0003e2000d92184a */
[----:B------:R-:W-:Y:S01]  /*3010*/  ISETP.GT.U32.AND P3, PT, R160, R121, PT ;  /* 0x00000079a000720c */ /* 0x000fe20003f64070 */
[----:B------:R-:W-:Y:S01]  /*3020*/  IMAD.U32 R39, RZ, RZ, UR6 ;  /* 0x00000006ff277e24 */ /* 0x000fe2000f8e00ff */
[----:B------:R-:W-:Y:S01]  /*3030*/  UIMAD UR6, UR4, 0x9, URZ ;  /* 0x00000009040678a4 */ /* 0x000fe2000f8e023f */
[----:B------:R-:W-:Y:S01]  /*3040*/  IMAD.HI.U32 R34, R82, R123, RZ ;  /* 0x0000007b52227227 */ /* 0x000fe200078e00ff */
[----:B------:R-:W-:Y:S03]  /*3050*/  STL.64 [R1+0x10e8], R26 ;  /* 0x0010e81a01007387 */ /* 0x000fe60000100a00 */
[----:B------:R-:W-:Y:S01]  /*3060*/  @!P4 IMAD.IADD R120, R120, 0x1, -R160 ;  /* 0x000000017878c824 */ /* 0x000fe200078e0aa0 */
[----:B------:R-:W-:Y:S01]  /*3070*/  ISETP.GE.AND P4, PT, R42, RZ, PT ;  /* 0x000000ff2a00720c */ /* 0x000fe20003f86270 */
[----:B------:R-:W-:Y:S01]  /*3080*/  IMAD.MOV R34, RZ, RZ, -R34 ;  /* 0x000000ffff227224 */ /* 0x000fe200078e0a22 */
[----:B------:R-:W-:Y:S01]  /*3090*/  LOP3.LUT R42, R83, 0x3a, RZ, 0xfc, !PT ;  /* 0x0000003a532a7812 */ /* 0x000fe200078efcff */
[----:B------:R-:W-:Y:S01]  /*30a0*/  @!P6 IMAD.MOV R120, RZ, RZ, -R120 ;  /* 0x000000ffff78e224 */ /* 0x000fe200078e0a78 */
[----:B------:R-:W-:Y:S01]  /*30b0*/  ISETP.GT.U32.AND P6, PT, R160, R124, PT ;  /* 0x0000007ca000720c */ /* 0x000fe20003fc4070 */
[----:B------:R-:W-:Y:S01]  /*30c0*/  @!P5 IMAD.IADD R122, R122, 0x1, -R160 ;  /* 0x000000017a7ad824 */ /* 0x000fe200078e0aa0 */
[----:B------:R-:W-:Y:S01]  /*30d0*/  IABS R35, R42 ;  /* 0x0000002a00237213 */ /* 0x000fe20000000000 */
[----:B------:R-:W-:Y:S01]  /*30e0*/  IMAD R123, R160, R34, R123 ;  /* 0x00000022a07b7224 */ /* 0x000fe200078e027b */
[----:B------:R-:W-:Y:S01]  /*30f0*/  STL.64 [R1+0x10f0], R28 ;  /* 0x0010f01c01007387 */ /* 0x000fe20000100a00 */
[----:B------:R-:W-:Y:S01]  /*3100*/  IMAD.HI.U32 R34, R82, R125, RZ ;  /* 0x0000007d52227227 */ /* 0x000fe200078e00ff */
[----:B------:R-:W-:-:S02]  /*3110*/  ISETP.GT.U32.AND P5, PT, R160, R122, PT ;  /* 0x0000007aa000720c */ /* 0x000fc40003fa4070 */
[----:B------:R-:W-:Y:S01]  /*3120*/  STL.64 [R1+0x10f8], R30 ;  /* 0x0010f81e01007387 */ /* 0x000fe20000100a00 */
[----:B------:R-:W-:Y:S01]  /*3130*/  @!P3 IMAD.IADD R121, R121, 0x1, -R160 ;  /* 0x000000017979b824 */ /* 0x000fe200078e0aa0 */
[----:B------:R-:W-:Y:S01]  /*3140*/  IADD3 R34, -R34, RZ, RZ ;  /* 0x000000ff22227210 */ /* 0x000fe20007ffe1ff */
[----:B------:R-:W-:Y:S01]  /*3150*/  @!P0 IMAD.MOV R118, RZ, RZ, -R118 ;  /* 0x000000ffff768224 */ /* 0x000fe200078e0a76 */
[----:B------:R-:W-:Y:S01]  /*3160*/  ISETP.GT.U32.AND P3, PT, R160, R123, PT ;  /* 0x0000007ba000720c */ /* 0x000fe20003f64070 */
[----:B------:R-:W-:Y:S01]  /*3170*/  @!P4 IMAD.MOV R121, RZ, RZ, -R121 ;  /* 0x000000ffff79c224 */ /* 0x000fe200078e0a79 */
[----:B------:R-:W-:Y:S01]  /*3180*/  ISETP.GE.AND P4, PT, R43, RZ, PT ;  /* 0x000000ff2b00720c */ /* 0x000fe20003f86270 */
[--C-:B------:R-:W-:Y:S01]  /*3190*/  @!P6 IMAD.IADD R124, R124, 0x1, -R160.reuse ;  /* 0x000000017c7ce824 */ /* 0x100fe200078e0aa0 */
[----:B------:R-:W-:Y:S01]  /*31a0*/  STL.64 [R1+0x1100], R32 ;  /* 0x0011002001007387 */ /* 0x000fe20000100a00 */
[----:B------:R-:W-:Y:S01]  /*31b0*/  IMAD R125, R160, R34, R125 ;  /* 0x00000022a07d7224 */ /* 0x000fe200078e027d */
[----:B------:R-:W-:Y:S01]  /*31c0*/  ISETP.GE.U32.AND P0, PT, R36, 0x7fffffd6, PT ;  /* 0x7fffffd62400780c */ /* 0x000fe20003f06070 */
[----:B------:R-:W-:Y:S01]  /*31d0*/  IMAD.HI.U32 R34, R82, R35, RZ ;  /* 0x0000002352227227 */ /* 0x000fe200078e00ff */
[----:B------:R-:W-:Y:S01]  /*31e0*/  ISETP.GT.U32.AND P6, PT, R160, R124, PT ;  /* 0x0000007ca000720c */ /* 0x000fe20003fc4070 */
[----:B------:R1:W-:Y:S01]  /*31f0*/  STL.64 [R1+0x218], R50 ;  /* 0x0002183201007387 */ /* 0x0003e20000100a00 */
[----:B------:R-:W-:Y:S01]  /*3200*/  IADD3 R36, R86, -0x6, RZ ;  /* 0xfffffffa56247810 */ /* 0x000fe20007ffe0ff */
[----:B------:R-:W-:Y:S01]  /*3210*/  @!P5 IMAD.IADD R122, R122, 0x1, -R160 ;  /* 0x000000017a7ad824 */ /* 0x000fe200078e0aa0 */
[----:B------:R-:W-:Y:S01]  /*3220*/  LOP3.LUT R43, R83, 0x3c, RZ, 0xfc, !PT ;  /* 0x0000003c532b7812 */ /* 0x000fe200078efcff */
[----:B------:R-:W-:Y:S01]  /*3230*/  IMAD.MOV R34, RZ, RZ, -R34 ;  /* 0x000000ffff227224 */ /* 0x000fe200078e0a22 */
[----:B------:R-:W-:Y:S01]  /*3240*/  STL.64 [R1+0x210], R48 ;  /* 0x0002103001007387 */ /* 0x000fe20000100a00 */
[----:B------:R-:W-:Y:S01]  /*3250*/  @!P4 IMAD.MOV R122, RZ, RZ, -R122 ;  /* 0x000000ffff7ac224 */ /* 0x000fe200078e0a7a */
[C---:B------:R-:W-:Y:S01]  /*3260*/  ISETP.GT.U32.AND P4, PT, R160.reuse, R125, PT ;  /* 0x0000007da000720c */ /* 0x040fe20003f84070 */
[----:B------:R-:W-:Y:S01]  /*3270*/  IMAD R126, R160, R34, R35 ;  /* 0x00000022a07e7224 */ /* 0x000fe200078e0223 */
[----:B------:R-:W-:Y:S01]  /*3280*/  STL.64 [R1+0x208], R46 ;  /* 0x0002082e01007387 */ /* 0x000fe20000100a00 */
[----:B------:R-:W-:Y:S01]  /*3290*/  ISETP.GE.U32.AND P5, PT, R36, 0x7fffffdb, PT ;  /* 0x7fffffdb2400780c */ /* 0x000fe20003fa6070 */
[--C-:B------:R-:W-:Y:S01]  /*32a0*/  @!P3 IMAD.IADD R123, R123, 0x1, -R160.reuse ;  /* 0x000000017b7bb824 */ /* 0x100fe200078e0aa0 */
[----:B------:R-:W-:Y:S01]  /*32b0*/  IABS R127, R43 ;  /* 0x0000002b007f7213 */ /* 0x000fe20000000000 */
[----:B------:R-:W-:Y:S01]  /*32c0*/  @!P6 IMAD.IADD R124, R124, 0x1, -R160 ;  /* 0x000000017c7ce824 */ /* 0x000fe200078e0aa0 */
[C---:B------:R-:W-:Y:S01]  /*32d0*/  ISETP.GT.U32.AND P6, PT, R160.reuse, R126, PT ;  /* 0x0000007ea000720c */ /* 0x040fe20003fc4070 */
[----:B------:R2:W-:Y:S01]  /*32e0*/  STL.64 [R1+0x200], R44 ;  /* 0x0002002c01007387 */ /* 0x0005e20000100a00 */
[----:B------:R-:W-:Y:S01]  /*32f0*/  ISETP.GT.U32.AND P3, PT, R160, R123, PT ;  /* 0x0000007ba000720c */ /* 0x000fe20003f64070 */
[----:B----4-:R-:W-:Y:S01]  /*3300*/  IMAD.WIDE R16, R39, 0x4, R8 ;  /* 0x0000000427107825 */ /* 0x010fe200078e0208 */
[----:B------:R-:W-:-:S02]  /*3310*/  IADD3 R36, R86, -0xa, RZ ;  /* 0xfffffff656247810 */ /* 0x000fc40007ffe0ff */
[----:B-1----:R-:W-:Y:S01]  /*3320*/  LOP3.LUT R51, R83, 0x4e, RZ, 0xfc, !PT ;  /* 0x0000004e53337812 */ /* 0x002fe200078efcff */
[----:B------:R-:W-:Y:S01]  /*3330*/  @!P4 IMAD.IADD R125, R125, 0x1, -R160 ;  /* 0x000000017d7dc824 */ /* 0x000fe200078e0aa0 */
[----:B------:R-:W-:Y:S01]  /*3340*/  ISETP.GE.AND P4, PT, R40, RZ, PT ;  /* 0x000000ff2800720c */ /* 0x000fe20003f86270 */
[----:B---3--:R-:W-:Y:S01]  /*3350*/  IMAD.WIDE R14, R39, 0x4, R2 ;  /* 0x00000004270e7825 */ /* 0x008fe200078e0202 */
[----:B------:R1:W-:Y:S01]  /*3360*/  LDGSTS.E [R61+0x1400], [R16.64], !P5 ;  /* 0x01400000103d7fae */ /* 0x0003e2000e92184a */
[C---:B------:R-:W-:Y:S02]  /*3370*/  LOP3.LUT R40, R83.reuse, 0x44, RZ, 0xfc, !PT ;  /* 0x0000004453287812 */ /* 0x040fe400078efcff */
[----:B--2---:R-:W-:Y:S01]  /*3380*/  LOP3.LUT R44, R83, 0x3e, RZ, 0xfc, !PT ;  /* 0x0000003e532c7812 */ /* 0x004fe200078efcff */
[----:B------:R-:W-:Y:S01]  /*3390*/  @!P6 IMAD.IADD R126, R126, 0x1, -R160 ;  /* 0x000000017e7ee824 */ /* 0x000fe200078e0aa0 */
[----:B------:R-:W-:Y:S01]  /*33a0*/  ISETP.GT.U32.AND P6, PT, R160, R125, PT ;  /* 0x0000007da000720c */ /* 0x000fe20003fc4070 */
[C---:B------:R-:W-:Y:S01]  /*33b0*/  IMAD.WIDE R12, R39.reuse, 0x4, R4 ;  /* 0x00000004270c7825 */ /* 0x040fe200078e0204 */
[----:B------:R-:W-:Y:S01]  /*33c0*/  IABS R37, R44 ;  /* 0x0000002c00257213 */ /* 0x000fe20000000000 */
[----:B------:R2:W-:Y:S01]  /*33d0*/  LDGSTS.E [R61+0x1500], [R14.64], !P5 ;  /* 0x015000000e3d7fae */ /* 0x0005e2000e92184a */
[----:B------:R-:W-:Y:S01]  /*33e0*/  IABS R131, R40 ;  /* 0x0000002800837213 */ /* 0x000fe20000000000 */
[----:B------:R-:W-:Y:S01]  /*33f0*/  IMAD.WIDE R10, R39, 0x4, R6 ;  /* 0x00000004270a7825 */ /* 0x000fe200078e0206 */
[C---:B------:R-:W-:Y:S01]  /*3400*/  LOP3.LUT R39, R83.reuse, 0x42, RZ, 0xfc, !PT ;  /* 0x0000004253277812 */ /* 0x040fe200078efcff */
[----:B------:R3:W-:Y:S01]  /*3410*/  LDGSTS.E [R61+0x1600], [R12.64], !P5 ;  /* 0x016000000c3d7fae */ /* 0x0007e2000e92184a */
[----:B------:R-:W-:Y:S01]  /*3420*/  LOP3.LUT R46, R83, 0x4c, RZ, 0xfc, !PT ;  /* 0x0000004c532e7812 */ /* 0x000fe200078efcff */
[----:B------:R-:W-:Y:S01]  /*3430*/  IMAD.HI.U32 R35, R82, R37, RZ ;  /* 0x0000002552237227 */ /* 0x000fe200078e00ff */
[----:B------:R-:W-:Y:S01]  /*3440*/  IABS R45, R62 ;  /* 0x0000003e002d7213 */ /* 0x000fe20000000000 */
[----:B------:R4:W-:Y:S01]  /*3450*/  LDGSTS.E [R61+0x1700], [R10.64], !P5 ;  /* 0x017000000a3d7fae */ /* 0x0009e2000e92184a */
[----:B------:R-:W-:Y:S01]  /*3460*/  ISETP.GT.U32.AND P5, PT, R160, R126, PT ;  /* 0x0000007ea000720c */ /* 0x000fe20003fa4070 */
[--C-:B------:R-:W-:Y:S01]  /*3470*/  @!P3 IMAD.IADD R123, R123, 0x1, -R160.reuse ;  /* 0x000000017b7bb824 */ /* 0x100fe200078e0aa0 */
[----:B------:R-:W-:Y:S01]  /*3480*/  IADD3 R35, -R35, RZ, RZ ;  /* 0x000000ff23237210 */ /* 0x000fe20007ffe1ff */
[----:B------:R-:W-:Y:S01]  /*3490*/  IMAD.HI.U32 R34, R82, R127, RZ ;  /* 0x0000007f52227227 */ /* 0x000fe200078e00ff */
[----:B------:R-:W-:Y:S01]  /*34a0*/  ISETP.GE.AND P3, PT, R38, RZ, PT ;  /* 0x000000ff2600720c */ /* 0x000fe20003f66270 */
[----:B------:R1:W-:Y:S01]  /*34b0*/  STL.64 [R1+0x198], R16 ;  /* 0x0001981001007387 */ /* 0x0003e20000100a00 */
[----:B------:R-:W-:Y:S01]  /*34c0*/  LOP3.LUT R38, R83, 0x40, RZ, 0xfc, !PT ;  /* 0x0000004053267812 */ /* 0x000fe200078efcff */
[C---:B------:R-:W-:Y:S01]  /*34d0*/  IMAD R128, R160.reuse, R35, R37 ;  /* 0x00000023a0807224 */ /* 0x040fe200078e0225 */
[----:B------:R-:W-:Y:S01]  /*34e0*/  IABS R35, R39 ;  /* 0x0000002700237213 */ /* 0x000fe20000000000 */
[----:B------:R-:W-:Y:S01]  /*34f0*/  @!P6 IMAD.IADD R125, R125, 0x1, -R160 ;  /* 0x000000017d7de824 */ /* 0x000fe200078e0aa0 */
[----:B------:R-:W-:Y:S01]  /*3500*/  IABS R129, R38 ;  /* 0x0000002600817213 */ /* 0x000fe20000000000 */
[----:B------:R-:W-:Y:S01]  /*3510*/  IMAD.MOV R34, RZ, RZ, -R34 ;  /* 0x000000ffff227224 */ /* 0x000fe200078e0a22 */
[C---:B------:R-:W-:Y:S01]  /*3520*/  ISETP.GT.U32.AND P6, PT, R160.reuse, R128, PT ;  /* 0x00000080a000720c */ /* 0x040fe20003fc4070 */
[----:B------:R-:W-:Y:S01]  /*3530*/  @!P4 IMAD.MOV R124, RZ, RZ, -R124 ;  /* 0x000000ffff7cc224 */ /* 0x000fe200078e0a7c */
[----:B------:R-:W-:Y:S01]  /*3540*/  ISETP.GE.AND P4, PT, R41, RZ, PT ;  /* 0x000000ff2900720c */ /* 0x000fe20003f86270 */
[----:B------:R-:W-:Y:S01]  /*3550*/  IMAD R127, R160, R34, R127 ;  /* 0x00000022a07f7224 */ /* 0x000fe200078e027f */
[----:B------:R2:W-:Y:S01]  /*3560*/  STL.64 [R1+0x190], R14 ;  /* 0x0001900e01007387 */ /* 0x0005e20000100a00 */
[----:B------:R-:W-:Y:S01]  /*3570*/  @!P5 IMAD.IADD R126, R126, 0x1, -R160 ;  /* 0x000000017e7ed824 */ /* 0x000fe200078e0aa0 */
[----:B------:R-:W-:Y:S01]  /*3580*/  ISETP.GE.AND P5, PT, R42, RZ, PT ;  /* 0x000000ff2a00720c */ /* 0x000fe20003fa6270 */
[----:B------:R-:W-:Y:S01]  /*3590*/  IMAD.HI.U32 R34, R82, R129, RZ ;  /* 0x0000008152227227 */ /* 0x000fe200078e00ff */
[----:B------:R3:W-:Y:S01]  /*35a0*/  STL.64 [R1+0x188], R12 ;  /* 0x0001880c01007387 */ /* 0x0007e20000100a00 */
[----:B------:R-:W-:-:S02]  /*35b0*/  LOP3.LUT R41, R83, 0x46, RZ, 0xfc, !PT ;  /* 0x0000004653297812 */ /* 0x000fc400078efcff */
[----:B------:R-:W-:Y:S01]  /*35c0*/  @!P3 IMAD.MOV R123, RZ, RZ, -R123 ;  /* 0x000000ffff7bb224 */ /* 0x000fe200078e0a7b */
[----:B------:R-:W-:Y:S01]  /*35d0*/  ISETP.GT.U32.AND P3, PT, R160, R127, PT ;  /* 0x0000007fa000720c */ /* 0x000fe20003f64070 */
[----:B------:R-:W-:Y:S01]  /*35e0*/  IMAD.MOV R34, RZ, RZ, -R34 ;  /* 0x000000ffff227224 */ /* 0x000fe200078e0a22 */
[----:B------:R4:W-:Y:S01]  /*35f0*/  STL.64 [R1+0x180], R10 ;  /* 0x0001800a01007387 */ /* 0x0009e20000100a00 */
[--C-:B------:R-:W-:Y:S01]  /*3600*/  @!P6 IMAD.IADD R128, R128, 0x1, -R160.reuse ;  /* 0x000000018080e824 */ /* 0x100fe200078e0aa0 */
[----:B------:R-:W-:Y:S01]  /*3610*/  LOP3.LUT R42, R83, 0x48, RZ, 0xfc, !PT ;  /* 0x00000048532a7812 */ /* 0x000fe200078efcff */
[----:B------:R-:W-:Y:S01]  /*3620*/  IMAD R129, R160, R34, R129 ;  /* 0x00000022a0817224 */ /* 0x000fe200078e0281 */
[----:B------:R-:W-:Y:S01]  /*3630*/  IABS R135, R46 ;  /* 0x0000002e00877213 */ /* 0x000fe20000000000 */
[----:B------:R-:W-:Y:S01]  /*3640*/  IMAD.HI.U32 R34, R82, R35, RZ ;  /* 0x0000002352227227 */ /* 0x000fe200078e00ff */
[----:B------:R-:W-:Y:S02]  /*3650*/  ISETP.GT.U32.AND P6, PT, R160, R128, PT ;  /* 0x00000080a000720c */ /* 0x000fe40003fc4070 */
[----:B------:R-:W-:Y:S01]  /*3660*/  @!P5 IADD3 R126, -R126, RZ, RZ ;  /* 0x000000ff7e7ed210 */ /* 0x000fe20007ffe1ff */
[----:B------:R-:W-:Y:S01]  /*3670*/  @!P4 IMAD.MOV R125, RZ, RZ, -R125 ;  /* 0x000000ffff7dc224 */ /* 0x000fe200078e0a7d */
[----:B------:R-:W-:Y:S01]  /*3680*/  ISETP.GT.U32.AND P4, PT, R160, R129, PT ;  /* 0x00000081a000720c */ /* 0x000fe20003f84070 */
[----:B------:R-:W-:Y:S01]  /*3690*/  @!P3 IMAD.IADD R127, R127, 0x1, -R160 ;  /* 0x000000017f7fb824 */ /* 0x000fe200078e0aa0 */
[----:B------:R-:W-:Y:S01]  /*36a0*/  ISETP.GE.U32.AND P5, PT, R36, 0x7fffffd7, PT ;  /* 0x7fffffd72400780c */ /* 0x000fe20003fa6070 */
[----:B------:R-:W-:Y:S01]  /*36b0*/  IMAD.MOV R130, RZ, RZ, -R34 ;  /* 0x000000ffff827224 */ /* 0x000fe200078e0a22 */
[----:B------:R-:W-:Y:S01]  /*36c0*/  IADD3 R36, R86, -0xe, RZ ;  /* 0xfffffff256247810 */ /* 0x000fe20007ffe0ff */
[----:B------:R-:W-:Y:S01]  /*36d0*/  IMAD.U32 R37, RZ, RZ, UR6 ;  /* 0x00000006ff257e24 */ /* 0x000fe2000f8e00ff */
[C---:B------:R-:W-:Y:S01]  /*36e0*/  ISETP.GT.U32.AND P3, PT, R160.reuse, R127, PT ;  /* 0x0000007fa000720c */ /* 0x040fe20003f64070 */
[----:B------:R-:W-:Y:S01]  /*36f0*/  IMAD R130, R160, R130, R35 ;  /* 0x00000082a0827224 */ /* 0x000fe200078e0223 */
[----:B------:R-:W-:Y:S01]  /*3700*/  IABS R35, R41 ;  /* 0x0000002900237213 */ /* 0x000fe20000000000 */
[----:B-1----:R-:W-:Y:S01]  /*3710*/  IMAD.WIDE R16, R37, 0x4, R8 ;  /* 0x0000000425107825 */ /* 0x002fe200078e0208 */
[----:B------:R-:W-:Y:S01]  /*3720*/  UIMAD UR6, UR4, 0xd, URZ ;  /* 0x0000000d040678a4 */ /* 0x000fe2000f8e023f */
[----:B------:R-:W-:-:S02]  /*3730*/  IABS R133, R42 ;  /* 0x0000002a00857213 */ /* 0x000fc40000000000 */
[----:B------:R-:W-:Y:S01]  /*3740*/  IMAD.HI.U32 R34, R82, R131, RZ ;  /* 0x0000008352227227 */ /* 0x000fe200078e00ff */
[----:B------:R1:W-:Y:S01]  /*3750*/  STL.64 [R1+0x118], R16 ;  /* 0x0001181001007387 */ /* 0x0003e20000100a00 */
[----:B------:R-:W-:Y:S02]  /*3760*/  SHF.R.U32.HI R50, RZ, 0x2, R0 ;  /* 0x00000002ff327819 */ /* 0x000fe40000011600 */
[C---:B--2---:R-:W-:Y:S01]  /*3770*/  IMAD.WIDE R14, R37.reuse, 0x4, R2 ;  /* 0x00000004250e7825 */ /* 0x044fe200078e0202 */
[----:B------:R1:W-:Y:S03]  /*3780*/  LDGSTS.E [R61+0x2400], [R16.64], !P5 ;  /* 0x02400000103d7fae */ /* 0x0003e6000e92184a */
[----:B------:R-:W-:Y:S01]  /*3790*/  @!P6 IMAD.IADD R128, R128, 0x1, -R160 ;  /* 0x000000018080e824 */ /* 0x000fe200078e0aa0 */
[----:B------:R-:W-:Y:S01]  /*37a0*/  ISETP.GT.U32.AND P6, PT, R160, R130, PT ;  /* 0x00000082a000720c */ /* 0x000fe20003fc4070 */
[C---:B---3--:R-:W-:Y:S01]  /*37b0*/  IMAD.WIDE R12, R37.reuse, 0x4, R4 ;  /* 0x00000004250c7825 */ /* 0x048fe200078e0204 */
[----:B------:R2:W-:Y:S03]  /*37c0*/  LDGSTS.E [R61+0x2500], [R14.64], !P5 ;  /* 0x025000000e3d7fae */ /* 0x0005e6000e92184a */
[----:B----4-:R-:W-:Y:S01]  /*37d0*/  IMAD.WIDE R10, R37, 0x4, R6 ;  /* 0x00000004250a7825 */ /* 0x010fe200078e0206 */
[----:B------:R3:W-:Y:S03]  /*37e0*/  LDGSTS.E [R61+0x2600], [R12.64], !P5 ;  /* 0x026000000c3d7fae */ /* 0x0007e6000e92184a */
[----:B------:R-:W-:Y:S01]  /*37f0*/  @!P4 IMAD.IADD R129, R129, 0x1, -R160 ;  /* 0x000000018181c824 */ /* 0x000fe200078e0aa0 */
[----:B------:R4:W-:Y:S01]  /*3800*/  LDGSTS.E [R61+0x2700], [R10.64], !P5 ;  /* 0x027000000a3d7fae */ /* 0x0009e2000e92184a */
[----:B------:R-:W-:Y:S01]  /*3810*/  IMAD.MOV R34, RZ, RZ, -R34 ;  /* 0x000000ffff227224 */ /* 0x000fe200078e0a22 */
[----:B------:R-:W-:Y:S01]  /*3820*/  ISETP.GE.AND P4, PT, R44, RZ, PT ;  /* 0x000000ff2c00720c */ /* 0x000fe20003f86270 */
[----:B------:R-:W-:Y:S01]  /*3830*/  @!P3 IMAD.IADD R127, R127, 0x1, -R160 ;  /* 0x000000017f7fb824 */ /* 0x000fe200078e0aa0 */
[C---:B------:R-:W-:Y:S01]  /*3840*/  ISETP.GT.U32.AND P5, PT, R160.reuse, R129, PT ;  /* 0x00000081a000720c */ /* 0x040fe20003fa4070 */
[----:B------:R-:W-:Y:S01]  /*3850*/  IMAD R131, R160, R34, R131 ;  /* 0x00000022a0837224 */ /* 0x000fe200078e0283 */
[----:B------:R-:W-:Y:S01]  /*3860*/  ISETP.GE.AND P3, PT, R43, RZ, PT ;  /* 0x000000ff2b00720c */ /* 0x000fe20003f66270 */
[----:B------:R-:W-:Y:S01]  /*3870*/  IMAD.HI.U32 R34, R82, R35, RZ ;  /* 0x0000002352227227 */ /* 0x000fe200078e00ff */
[----:B------:R2:W-:Y:S01]  /*3880*/  STL.64 [R1+0x110], R14 ;  /* 0x0001100e01007387 */ /* 0x0005e20000100a00 */
[----:B------:R-:W-:-:S02]  /*3890*/  LOP3.LUT R44, R83, 0x4a, RZ, 0xfc, !PT ;  /* 0x0000004a532c7812 */ /* 0x000fc400078efcff */
[----:B------:R-:W-:Y:S01]  /*38a0*/  IMAD.MOV R34, RZ, RZ, -R34 ;  /* 0x000000ffff227224 */ /* 0x000fe200078e0a22 */
[----:B------:R3:W-:Y:S01]  /*38b0*/  STL.64 [R1+0x108], R12 ;  /* 0x0001080c01007387 */ /* 0x0007e20000100a00 */
[--C-:B------:R-:W-:Y:S01]  /*38c0*/  @!P6 IMAD.IADD R130, R130, 0x1, -R160.reuse ;  /* 0x000000018282e824 */ /* 0x100fe200078e0aa0 */
[----:B------:R-:W-:Y:S01]  /*38d0*/  IABS R37, R44 ;  /* 0x0000002c00257213 */ /* 0x000fe20000000000 */
[----:B------:R-:W-:Y:S01]  /*38e0*/  IMAD R132, R160, R34, R35 ;  /* 0x00000022a0847224 */ /* 0x000fe200078e0223 */
[----:B------:R-:W-:Y:S01]  /*38f0*/  @!P4 IADD3 R128, -R128, RZ, RZ ;  /* 0x000000ff8080c210 */ /* 0x000fe20007ffe1ff */
[----:B------:R-:W-:Y:S01]  /*3900*/  @!P5 IMAD.IADD R129, R129, 0x1, -R160 ;  /* 0x000000018181d824 */ /* 0x000fe200078e0aa0 */
[C---:B------:R-:W-:Y:S01]  /*3910*/  ISETP.GT.U32.AND P6, PT, R160.reuse, R130, PT ;  /* 0x00000082a000720c */ /* 0x040fe20003fc4070 */
[----:B------:R-:W-:Y:S01]  /*3920*/  @!P3 IMAD.MOV R127, RZ, RZ, -R127 ;  /* 0x000000ffff7fb224 */ /* 0x000fe200078e0a7f */
[C---:B------:R-:W-:Y:S01]  /*3930*/  ISETP.GT.U32.AND P5, PT, R160.reuse, R132, PT ;  /* 0x00000084a000720c */ /* 0x040fe20003fa4070 */
[----:B------:R-:W-:Y:S01]  /*3940*/  IMAD.U32 R35, RZ, RZ, UR6 ;  /* 0x00000006ff237e24 */ /* 0x000fe2000f8e00ff */
[----:B------:R-:W-:Y:S01]  /*3950*/  ISETP.GT.U32.AND P3, PT, R160, R131, PT ;  /* 0x00000083a000720c */ /* 0x000fe20003f64070 */
[----:B------:R-:W-:Y:S01]  /*3960*/  IMAD.HI.U32 R34, R82, R133, RZ ;  /* 0x0000008552227227 */ /* 0x000fe200078e00ff */
[----:B------:R-:W-:Y:S01]  /*3970*/  ISETP.GE.U32.AND P4, PT, R36, 0x7fffffd3, PT ;  /* 0x7fffffd32400780c */ /* 0x000fe20003f86070 */
[----:B------:R4:W-:Y:S01]  /*3980*/  STL.64 [R1+0x100], R10 ;  /* 0x0001000a01007387 */ /* 0x0009e20000100a00 */
[----:B------:R-:W-:Y:S01]  /*3990*/  UIMAD UR6, UR4, 0x11, URZ ;  /* 0x00000011040678a4 */ /* 0x000fe2000f8e023f */
[----:B-1----:R-:W-:Y:S01]  /*39a0*/  IMAD.WIDE R16, R35, 0x4, R8 ;  /* 0x0000000423107825 */ /* 0x002fe200078e0208 */
[----:B------:R-:W-:-:S03]  /*39b0*/  SHF.R.U32.HI R43, RZ, 0x6, R0 ;  /* 0x00000006ff2b7819 */ /* 0x000fc60000011600 */
[--C-:B------:R-:W-:Y:S01]  /*39c0*/  @!P6 IMAD.IADD R130, R130, 0x1, -R160.reuse ;  /* 0x000000018282e824 */ /* 0x100fe200078e0aa0 */
[----:B------:R-:W-:Y:S01]  /*39d0*/  ISETP.GE.AND P6, PT, R38, RZ, PT ;  /* 0x000000ff2600720c */ /* 0x000fe20003fc6270 */
[----:B------:R-:W-:Y:S01]  /*39e0*/  @!P5 IMAD.IADD R132, R132, 0x1, -R160 ;  /* 0x000000018484d824 */ /* 0x000fe200078e0aa0 */
[----:B------:R1:W-:Y:S01]  /*39f0*/  STL.64 [R1+0x98], R16 ;  /* 0x0000981001007387 */ /* 0x0003e20000100a00 */
[----:B--2---:R-:W-:-:S03]  /*3a00*/  IMAD.WIDE R14, R35, 0x4, R2 ;  /* 0x00000004230e7825 */ /* 0x004fc600078e0202 */
[----:B------:R1:W-:Y:S01]  /*3a10*/  LDGSTS.E [R61+0x3400], [R16.64], !P4 ;  /* 0x03400000103d7fae */ /* 0x0003e2000e12184a */
[C---:B---3--:R-:W-:Y:S01]  /*3a20*/  IMAD.WIDE R12, R35.reuse, 0x4, R4 ;  /* 0x00000004230c7825 */ /* 0x048fe200078e0204 */
[C---:B------:R-:W-:Y:S02]  /*3a30*/  ISETP.GT.U32.AND P5, PT, R160.reuse, R132, PT ;  /* 0x00000084a000720c */ /* 0x040fe40003fa4070 */
[----:B------:R2:W-:Y:S01]  /*3a40*/  LDGSTS.E [R61+0x3500], [R14.64], !P4 ;  /* 0x035000000e3d7fae */ /* 0x0005e2000e12184a */
[----:B----4-:R-:W-:Y:S01]  /*3a50*/  IMAD.WIDE R10, R35, 0x4, R6 ;  /* 0x00000004230a7825 */ /* 0x010fe200078e0206 */
[----:B------:R-:W-:Y:S02]  /*3a60*/  SHF.R.U32.HI R35, RZ, 0xa, R0 ;  /* 0x0000000aff237819 */ /* 0x000fe40000011600 */
[----:B------:R3:W-:Y:S01]  /*3a70*/  LDGSTS.E [R61+0x3600], [R12.64], !P4 ;  /* 0x036000000c3d7fae */ /* 0x0007e2000e12184a */
[----:B------:R-:W-:Y:S02]  /*3a80*/  IMAD.MOV R34, RZ, RZ, -R34 ;  /* 0x000000ffff227224 */ /* 0x000fe400078e0a22 */
[----:B------:R-:W-:Y:S01]  /*3a90*/  @!P3 IMAD.IADD R131, R131, 0x1, -R160 ;  /* 0x000000018383b824 */ /* 0x000fe200078e0aa0 */
[----:B------:R4:W-:Y:S01]  /*3aa0*/  LDGSTS.E [R61+0x3700], [R10.64], !P4 ;  /* 0x037000000a3d7fae */ /* 0x0009e2000e12184a */
[----:B------:R-:W-:Y:S01]  /*3ab0*/  IMAD R133, R160, R34, R133 ;  /* 0x00000022a0857224 */ /* 0x000fe200078e0285 */
[----:B------:R-:W-:Y:S01]  /*3ac0*/  ISETP.GE.AND P3, PT, R39, RZ, PT ;  /* 0x000000ff2700720c */ /* 0x000fe20003f66270 */
[----:B------:R-:W-:Y:S01]  /*3ad0*/  IMAD.HI.U32 R34, R82, R37, RZ ;  /* 0x0000002552227227 */ /* 0x000fe200078e00ff */
[C---:B------:R-:W-:Y:S01]  /*3ae0*/  ISETP.GT.U32.AND P4, PT, R160.reuse, R131, PT ;  /* 0x00000083a000720c */ /* 0x040fe20003f84070 */
[----:B------:R2:W-:Y:S02]  /*3af0*/  STL.64 [R1+0x90], R14 ;  /* 0x0000900e01007387 */ /* 0x0005e40000100a00 */
[----:B------:R-:W-:Y:S01]  /*3b00*/  @!P6 IMAD.MOV R129, RZ, RZ, -R129 ;  /* 0x000000ffff81e224 */ /* 0x000fe200078e0a81 */
[----:B------:R-:W-:Y:S01]  /*3b10*/  ISETP.GT.U32.AND P6, PT, R160, R133, PT ;  /* 0x00000085a000720c */ /* 0x000fe20003fc4070 */
[----:B------:R-:W-:Y:S01]  /*3b20*/  IMAD.MOV R34, RZ, RZ, -R34 ;  /* 0x000000ffff227224 */ /* 0x000fe200078e0a22 */
[----:B------:R3:W-:Y:S01]  /*3b30*/  STL.64 [R1+0x88], R12 ;  /* 0x0000880c01007387 */ /* 0x0007e20000100a00 */
[----:B------:R-:W-:Y:S01]  /*3b40*/  @!P5 IMAD.IADD R132, R132, 0x1, -R160 ;  /* 0x000000018484d824 */ /* 0x000fe200078e0aa0 */
[----:B------:R-:W-:Y:S01]  /*3b50*/  ISETP.GE.AND P5, PT, R41, RZ, PT ;  /* 0x000000ff2900720c */ /* 0x000fe20003fa6270 */
[----:B------:R-:W-:Y:S01]  /*3b60*/  IMAD R134, R160, R34, R37 ;  /* 0x00000022a0867224 */ /* 0x000fe200078e0225 */
[----:B------:R-:W-:Y:S01]  /*3b70*/  IABS R37, R51 ;  /* 0x0000003300257213 */ /* 0x000fe20000000000 */
[----:B------:R-:W-:Y:S01]  /*3b80*/  IMAD.HI.U32 R34, R82, R135, RZ ;  /* 0x0000008752227227 */ /* 0x000fe200078e00ff */
[----:B------:R4:W-:Y:S01]  /*3b90*/  STL.64 [R1+0x80], R10 ;  /* 0x0000800a01007387 */ /* 0x0009e20000100a00 */
[----:B------:R-:W-:-:S02]  /*3ba0*/  @!P4 IADD3 R131, R131, -R160, RZ ;  /* 0x800000a08383c210 */ /* 0x000fc40007ffe0ff */
[----:B------:R-:W-:Y:S01]  /*3bb0*/  IMAD.MOV R34, RZ, RZ, -R34 ;  /* 0x000000ffff227224 */ /* 0x000fe200078e0a22 */
[----:B------:R-:W-:Y:S01]  /*3bc0*/  ISETP.GE.AND P4, PT, R40, RZ, PT ;  /* 0x000000ff2800720c */ /* 0x000fe20003f86270 */
[----:B------:R-:W-:Y:S02]  /*3bd0*/  @!P6 IMAD.IADD R133, R133, 0x1, -R160 ;  /* 0x000000018585e824 */ /* 0x000fe400078e0aa0 */
[----:B------:R-:W-:Y:S02]  /*3be0*/  IMAD R135, R160, R34, R135 ;  /* 0x00000022a0877224 */ /* 0x000fe400078e0287 */
[----:B------:R-:W-:Y:S01]  /*3bf0*/  @!P3 IMAD.MOV R130, RZ, RZ, -R130 ;  /* 0x000000ffff82b224 */ /* 0x000fe200078e0a82 */
[----:B------:R-:W-:Y:S01]  /*3c00*/  LOP3.LUT P3, RZ, R35, 0x1, RZ, 0xc0, !PT ;  /* 0x0000000123ff7812 */ /* 0x000fe2000786c0ff */
[----:B------:R-:W-:Y:S01]  /*3c10*/  IMAD.HI.U32 R34, R82, R37, RZ ;  /* 0x0000002552227227 */ /* 0x000fe200078e00ff */
[----:B------:R-:W-:Y:S02]  /*3c20*/  SHF.R.U32.HI R35, RZ, 0xe, R0 ;  /* 0x0000000eff237819 */ /* 0x000fe40000011600 */
[----:B------:R-:W-:Y:S01]  /*3c30*/  ISETP.GT.U32.AND P6, PT, R160, R133, PT ;  /* 0x00000085a000720c */ /* 0x000fe20003fc4070 */
[----:B------:R-:W-:-:S02]  /*3c40*/  IMAD.MOV R34, RZ, RZ, -R34 ;  /* 0x000000ffff227224 */ /* 0x000fc400078e0a22 */
[----:B------:R-:W-:Y:S01]  /*3c50*/  @!P5 IMAD.MOV R132, RZ, RZ, -R132 ;  /* 0x000000ffff84d224 */ /* 0x000fe200078e0a84 */
[----:B------:R-:W-:Y:S01]  /*3c60*/  LOP3.LUT P5, RZ, R35, 0x1, RZ, 0xc0, !PT ;  /* 0x0000000123ff7812 */ /* 0x000fe200078ac0ff */
[C---:B------:R-:W-:Y:S01]  /*3c70*/  IMAD R136, R160.reuse, R34, R37 ;  /* 0x00000022a0887224 */ /* 0x040fe200078e0225 */
[----:B------:R-:W-:Y:S01]  /*3c80*/  MOV R37, UR6 ;  /* 0x0000000600257c02 */ /* 0x000fe20008000f00 */
[----:B------:R-:W-:Y:S01]  /*3c90*/  @!P4 IMAD.MOV R131, RZ, RZ, -R131 ;  /* 0x000000ffff83c224 */ /* 0x000fe200078e0a83 */
[----:B------:R-:W-:Y:S01]  /*3ca0*/  ISETP.GT.U32.AND P4, PT, R160, R134, PT ;  /* 0x00000086a000720c */ /* 0x000fe20003f84070 */
[----:B------:R-:W-:Y:S01]  /*3cb0*/  IMAD.HI.U32 R35, R82, R137, RZ ;  /* 0x0000008952237227 */ /* 0x000fe200078e00ff */
[----:B------:R-:W-:-:S03]  /*3cc0*/  UIMAD UR6, UR4, 0x19, URZ ;  /* 0x00000019040678a4 */ /* 0x000fc6000f8e023f */
[----:B------:R-:W-:Y:S02]  /*3cd0*/  IMAD.MOV R35, RZ, RZ, -R35 ;  /* 0x000000ffff237224 */ /* 0x000fe400078e0a23 */
[----:B------:R-:W-:Y:S01]  /*3ce0*/  IMAD.U32 R41, RZ, RZ, UR7 ;  /* 0x00000007ff297e24 */ /* 0x000fe2000f8e00ff */
[----:B------:R-:W-:Y:S01]  /*3cf0*/  UIMAD UR7, UR4, 0xa, URZ ;  /* 0x0000000a040778a4 */ /* 0x000fe2000f8e023f */
[----:B-1----:R-:W-:-:S04]  /*3d00*/  IMAD.WIDE R16, R37, 0x4, R8 ;  /* 0x0000000425107825 */ /* 0x002fc800078e0208 */
[C---:B--2---:R-:W-:Y:S01]  /*3d10*/  IMAD.WIDE R14, R37.reuse, 0x4, R2 ;  /* 0x00000004250e7825 */ /* 0x044fe200078e0202 */
[----:B------:R1:W-:Y:S03]  /*3d20*/  LDGSTS.E [R61+0x4400], [R16.64], P5 ;  /* 0x04400000103d7fae */ /* 0x0003e6000a92184a */
[----:B---3--:R-:W-:Y:S01]  /*3d30*/  IMAD.WIDE R12, R37, 0x4, R4 ;  /* 0x00000004250c7825 */ /* 0x008fe200078e0204 */
[----:B------:R1:W-:Y:S03]  /*3d40*/  LDGSTS.E [R61+0x4500], [R14.64], P5 ;  /* 0x045000000e3d7fae */ /* 0x0003e6000a92184a */
[----:B------:R-:W-:Y:S01]  /*3d50*/  @!P6 IMAD.IADD R133, R133, 0x1, -R160 ;  /* 0x000000018585e824 */ /* 0x000fe200078e0aa0 */
[C---:B------:R-:W-:Y:S01]  /*3d60*/  ISETP.GT.U32.AND P6, PT, R160.reuse, R135, PT ;  /* 0x00000087a000720c */ /* 0x040fe20003fc4070 */
[----:B------:R-:W-:Y:S01]  /*3d70*/  IMAD R137, R160, R35, R137 ;  /* 0x00000023a0897224 */ /* 0x000fe200078e0289 */
[----:B------:R1:W-:Y:S01]  /*3d80*/  LDGSTS.E [R61+0x4600], [R12.64], P5 ;  /* 0x046000000c3d7fae */ /* 0x0003e2000a92184a */
[----:B----4-:R-:W-:-:S03]  /*3d90*/  IMAD.WIDE R10, R37, 0x4, R6 ;  /* 0x00000004250a7825 */ /* 0x010fc600078e0206 */
[----:B------:R-:W-:Y:S01]  /*3da0*/  STL.64 [R1+0x18], R16 ;  /* 0x0000181001007387 */ /* 0x000fe20000100a00 */
[----:B------:R-:W-:-:S03]  /*3db0*/  IMAD.WIDE R34, R41, 0x4, R8 ;  /* 0x0000000429227825 */ /* 0x000fc600078e0208 */
[----:B------:R2:W-:Y:S01]  /*3dc0*/  LDGSTS.E [R61+0x4700], [R10.64], P5 ;  /* 0x047000000a3d7fae */ /* 0x0005e2000a92184a */
[----:B------:R-:W-:-:S03]  /*3dd0*/  IMAD.WIDE R36, R41, 0x4, R2 ;  /* 0x0000000429247825 */ /* 0x000fc600078e0202 */
[----:B------:R1:W-:Y:S01]  /*3de0*/  LDGSTS.E [R61+0x5400], [R34.64], P3 ;  /* 0x05400000223d7fae */ /* 0x0003e2000992184a */
[----:B------:R-:W-:-:S03]  /*3df0*/  IMAD.WIDE R38, R41, 0x4, R4 ;  /* 0x0000000429267825 */ /* 0x000fc600078e0204 */
[----:B------:R1:W-:Y:S01]  /*3e00*/  LDGSTS.E [R61+0x5500], [R36.64], P3 ;  /* 0x05500000243d7fae */ /* 0x0003e2000992184a */
[----:B------:R-:W-:-:S03]  /*3e10*/  IMAD.WIDE R40, R41, 0x4, R6 ;  /* 0x0000000429287825 */ /* 0x000fc600078e0206 */
[----:B------:R1:W-:Y:S01]  /*3e20*/  LDGSTS.E [R61+0x5600], [R38.64], P3 ;  /* 0x05600000263d7fae */ /* 0x0003e2000992184a */
[--C-:B------:R-:W-:Y:S01]  /*3e30*/  @!P4 IMAD.IADD R134, R134, 0x1, -R160.reuse ;  /* 0x000000018686c824 */ /* 0x100fe200078e0aa0 */
[----:B------:R-:W-:Y:S01]  /*3e40*/  ISETP.GE.AND P4, PT, R42, RZ, PT ;  /* 0x000000ff2a00720c */ /* 0x000fe20003f86270 */
[----:B------:R-:W-:Y:S01]  /*3e50*/  @!P6 IMAD.IADD R135, R135, 0x1, -R160 ;  /* 0x000000018787e824 */ /* 0x000fe200078e0aa0 */
[----:B------:R1:W-:Y:S01]  /*3e60*/  LDGSTS.E [R61+0x5700], [R40.64], P3 ;  /* 0x05700000283d7fae */ /* 0x0003e2000992184a */
[----:B------:R-:W-:Y:S01]  /*3e70*/  ISETP.GT.U32.AND P3, PT, R160, R136, PT ;  /* 0x00000088a000720c */ /* 0x000fe20003f64070 */
[----:B------:R-:W-:Y:S01]  /*3e80*/  IMAD.HI.U32 R42, R82, R45, RZ ;  /* 0x0000002d522a7227 */ /* 0x000fe200078e00ff */
[C---:B------:R-:W-:Y:S01]  /*3e90*/  ISETP.GT.U32.AND P5, PT, R160.reuse, R134, PT ;  /* 0x00000086a000720c */ /* 0x040fe20003fa4070 */
[----:B------:R-:W-:Y:S01]  /*3ea0*/  STL.64 [R1+0x10], R14 ;  /* 0x0000100e01007387 */ /* 0x000fe20000100a00 */
[----:B------:R-:W-:Y:S01]  /*3eb0*/  ISETP.GT.U32.AND P6, PT, R160, R135, PT ;  /* 0x00000087a000720c */ /* 0x000fe20003fc4070 */
[----:B------:R-:W-:-:S02]  /*3ec0*/  IMAD.MOV R42, RZ, RZ, -R42 ;  /* 0x000000ffff2a7224 */ /* 0x000fc400078e0a2a */
[----:B------:R-:W-:Y:S01]  /*3ed0*/  IMAD.U32 R49, RZ, RZ, UR6 ;  /* 0x00000006ff317e24 */ /* 0x000fe2000f8e00ff */
[----:B------:R-:W-:Y:S01]  /*3ee0*/  UIMAD UR6, UR4, 0x1d, URZ ;  /* 0x0000001d040678a4 */ /* 0x000fe2000f8e023f */
[C---:B------:R-:W-:Y:S01]  /*3ef0*/  IMAD R138, R160.reuse, R42, R45 ;  /* 0x0000002aa08a7224 */ /* 0x040fe200078e022d */
[----:B------:R-:W-:Y:S01]  /*3f00*/  STL.64 [R1+0x8], R12 ;  /* 0x0000080c01007387 */ /* 0x000fe20000100a00 */
[----:B------:R-:W-:Y:S01]  /*3f10*/  @!P4 IMAD.MOV R133, RZ, RZ, -R133 ;  /* 0x000000ffff85c224 */ /* 0x000fe200078e0a85 */
[----:B------:R-:W-:Y:S01]  /*3f20*/  ISETP.GT.U32.AND P4, PT, R160, R137, PT ;  /* 0x00000089a000720c */ /* 0x000fe20003f84070 */
[--C-:B------:R-:W-:Y:S01]  /*3f30*/  @!P3 IMAD.IADD R136, R136, 0x1, -R160.reuse ;  /* 0x000000018888b824 */ /* 0x100fe200078e0aa0 */
[----:B------:R-:W-:Y:S01]  /*3f40*/  ISETP.GE.AND P3, PT, R46, RZ, PT ;  /* 0x000000ff2e00720c */ /* 0x000fe20003f66270 */
[--C-:B------:R-:W-:Y:S01]  /*3f50*/  @!P5 IMAD.IADD R134, R134, 0x1, -R160.reuse ;  /* 0x000000018686d824 */ /* 0x100fe200078e0aa0 */
[----:B------:R-:W-:Y:S01]  /*3f60*/  LOP3.LUT P5, RZ, R43, 0x1, RZ, 0xc0, !PT ;  /* 0x000000012bff7812 */ /* 0x000fe200078ac0ff */
[----:B------:R-:W-:Y:S01]  /*3f70*/  @!P6 IMAD.IADD R135, R135, 0x1, -R160 ;  /* 0x000000018787e824 */ /* 0x000fe200078e0aa0 */
[----:B------:R-:W-:Y:S01]  /*3f80*/  ISETP.GE.AND P6, PT, R44, RZ, PT ;  /* 0x000000ff2c00720c */ /* 0x000fe20003fc6270 */
[C---:B------:R-:W-:Y:S01]  /*3f90*/  IMAD.WIDE R42, R49.reuse, 0x4, R8 ;  /* 0x00000004312a7825 */ /* 0x040fe200078e0208 */
[----:B------:R2:W-:Y:S03]  /*3fa0*/  STL.64 [R1], R10 ;  /* 0x0000000a01007387 */ /* 0x0005e60000100a00 */
[C---:B------:R-:W-:Y:S01]  /*3fb0*/  IMAD.WIDE R44, R49.reuse, 0x4, R2 ;  /* 0x00000004312c7825 */ /* 0x040fe200078e0202 */
[----:B------:R-:W-:Y:S03]  /*3fc0*/  STL.64 [R1+0x1098], R34 ;  /* 0x0010982201007387 */ /* 0x000fe60000100a00 */
[C---:B------:R-:W-:Y:S01]  /*3fd0*/  IMAD.WIDE R46, R49.reuse, 0x4, R4 ;  /* 0x00000004312e7825 */ /* 0x040fe200078e0204 */
[----:B------:R-:W-:Y:S03]  /*3fe0*/  STL.64 [R1+0x10a0], R36 ;  /* 0x0010a02401007387 */ /* 0x000fe60000100a00 */
[----:B------:R-:W-:Y:S01]  /*3ff0*/  IMAD.WIDE R48, R49, 0x4, R6 ;  /* 0x0000000431307825 */ /* 0x000fe200078e0206 */
[----:B------:R1:W-:Y:S01]  /*4000*/  LDGSTS.E [R61+0x6400], [R42.64], P5 ;  /* 0x064000002a3d7fae */ /* 0x0003e2000a92184a */
[----:B------:R-:W-:-:S02]  /*4010*/  @!P6 IADD3 R134, -R134, RZ, RZ ;  /* 0x000000ff8686e210 */ /* 0x000fc40007ffe1ff */
[----:B------:R-:W-:Y:S01]  /*4020*/  @!P4 IMAD.IADD R137, R137, 0x1, -R160 ;  /* 0x000000018989c824 */ /* 0x000fe200078e0aa0 */
[----:B------:R1:W-:Y:S01]  /*4030*/  LDGSTS.E [R61+0x6500], [R44.64], P5 ;  /* 0x065000002c3d7fae */ /* 0x0003e2000a92184a */
[----:B------:R-:W-:Y:S01]  /*4040*/  @!P3 IMAD.MOV R135, RZ, RZ, -R135 ;  /* 0x000000ffff87b224 */ /* 0x000fe200078e0a87 */
[C---:B------:R-:W-:Y:S01]  /*4050*/  ISETP.GT.U32.AND P3, PT, R160.reuse, R138, PT ;  /* 0x0000008aa000720c */ /* 0x040fe20003f64070 */
[----:B------:R-:W-:Y:S01]  /*4060*/  IMAD.U32 R57, RZ, RZ, UR6 ;  /* 0x00000006ff397e24 */ /* 0x000fe2000f8e00ff */
[----:B------:R1:W-:Y:S01]  /*4070*/  LDGSTS.E [R61+0x6600], [R46.64], P5 ;  /* 0x066000002e3d7fae */ /* 0x0003e2000a92184a */
[----:B------:R-:W-:Y:S01]  /*4080*/  ISETP.GT.U32.AND P4, PT, R160, R136, PT ;  /* 0x00000088a000720c */ /* 0x000fe20003f84070 */
[----:B------:R-:W-:Y:S01]  /*4090*/  USHF.L.U32 UR6, UR4, 0x1, URZ ;  /* 0x0000000104067899 */ /* 0x000fe2000800063f */
[----:B------:R-:W-:Y:S01]  /*40a0*/  LOP3.LUT P6, RZ, R50, 0x1, RZ, 0xc0, !PT ;  /* 0x0000000132ff7812 */ /* 0x000fe200078cc0ff */
[----:B------:R1:W-:Y:S01]  /*40b0*/  LDGSTS.E [R61+0x6700], [R48.64], P5 ;  /* 0x06700000303d7fae */ /* 0x0003e2000a92184a */
[----:B------:R-:W-:Y:S01]  /*40c0*/  ISETP.GT.U32.AND P5, PT, R160, R137, PT ;  /* 0x00000089a000720c */ /* 0x000fe20003fa4070 */
[----:B------:R-:W-:Y:S01]  /*40d0*/  IMAD.HI.U32 R50, R82, R139, RZ ;  /* 0x0000008b52327227 */ /* 0x000fe200078e00ff */
[----:B--2---:R-:W-:-:S03]  /*40e0*/  LOP3.LUT R10, R167, 0x40, RZ, 0x3c, !PT ;  /* 0x00000040a70a7812 */ /* 0x004fc600078e3cff */
[----:B------:R-:W-:Y:S02]  /*40f0*/  IMAD.MOV R58, RZ, RZ, -R50 ;  /* 0x000000ffff3a7224 */ /* 0x000fe400078e0a32 */
[--C-:B------:R-:W-:Y:S02]  /*4100*/  @!P3 IMAD.IADD R138, R138, 0x1, -R160.reuse ;  /* 0x000000018a8ab824 */ /* 0x100fe400078e0aa0 */
[----:B------:R-:W-:Y:S01]  /*4110*/  @!P4 IMAD.IADD R136, R136, 0x1, -R160 ;  /* 0x000000018888c824 */ /* 0x000fe200078e0aa0 */
[----:B------:R-:W-:Y:S01]  /*4120*/  ISETP.GE.AND P4, PT, R51, RZ, PT ;  /* 0x000000ff3300720c */ /* 0x000fe20003f86270 */
[----:B------:R-:W-:Y:S01]  /*4130*/  IMAD.WIDE R50, R57, 0x4, R8 ;  /* 0x0000000439327825 */ /* 0x000fe200078e0208 */
[----:B------:R-:W-:-:S03]  /*4140*/  ISETP.GT.U32.AND P3, PT, R160, R138, PT ;  /* 0x0000008aa000720c */ /* 0x000fc60003f64070 */
[----:B------:R-:W-:Y:S01]  /*4150*/  @!P5 IMAD.IADD R137, R137, 0x1, -R160 ;  /* 0x000000018989d824 */ /* 0x000fe200078e0aa0 */
[----:B------:R-:W-:Y:S01]  /*4160*/  ISETP.GE.AND P5, PT, R52, RZ, PT ;  /* 0x000000ff3400720c */ /* 0x000fe20003fa6270 */
[C---:B------:R-:W-:Y:S01]  /*4170*/  IMAD.WIDE R52, R57.reuse, 0x4, R2 ;  /* 0x0000000439347825 */ /* 0x040fe200078e0202 */
[----:B------:R1:W-:Y:S03]  /*4180*/  LDGSTS.E [R61+0x7400], [R50.64], P6 ;  /* 0x07400000323d7fae */ /* 0x0003e6000b12184a */
[C---:B------:R-:W-:Y:S01]  /*4190*/  IMAD.WIDE R54, R57.reuse, 0x4, R4 ;  /* 0x0000000439367825 */ /* 0x040fe200078e0204 */
[----:B------:R1:W-:Y:S03]  /*41a0*/  LDGSTS.E [R61+0x7500], [R52.64], P6 ;  /* 0x07500000343d7fae */ /* 0x0003e6000b12184a */
[----:B------:R-:W-:Y:S01]  /*41b0*/  IMAD.WIDE R56, R57, 0x4, R6 ;  /* 0x0000000439387825 */ /* 0x000fe200078e0206 */
[----:B------:R1:W-:Y:S01]  /*41c0*/  LDGSTS.E [R61+0x7600], [R54.64], P6 ;  /* 0x07600000363d7fae */ /* 0x0003e2000b12184a */
[----:B------:R-:W-:-:S02]  /*41d0*/  @!P3 IADD3 R138, R138, -R160, RZ ;  /* 0x800000a08a8ab210 */ /* 0x000fc40007ffe0ff */
[----:B------:R-:W-:Y:S01]  /*41e0*/  IMAD R139, R160, R58, R139 ;  /* 0x0000003aa08b7224 */ /* 0x000fe200078e028b */
[----:B------:R1:W-:Y:S01]  /*41f0*/  LDGSTS.E [R61+0x7700], [R56.64], P6 ;  /* 0x07700000383d7fae */ /* 0x0003e2000b12184a */
[----:B------:R-:W-:Y:S01]  /*4200*/  ISETP.GE.U32.AND P6, PT, R59, 0x7fffffde, PT ;  /* 0x7fffffde3b00780c */ /* 0x000fe20003fc6070 */
[----:B------:R-:W-:Y:S01]  /*4210*/  @!P5 IMAD.MOV R137, RZ, RZ, -R137 ;  /* 0x000000ffff89d224 */ /* 0x000fe200078e0a89 */
[----:B------:R-:W-:Y:S01]  /*4220*/  IABS R59, R64 ;  /* 0x00000040003b7213 */ /* 0x000fe20000000000 */
[----:B------:R-:W-:Y:S01]  /*4230*/  @!P4 IMAD.MOV R136, RZ, RZ, -R136 ;  /* 0x000000ffff88c224 */ /* 0x000fe200078e0a88 */
[----:B------:R-:W-:Y:S01]  /*4240*/  IADD3 R58, R86, -0x7, RZ ;  /* 0xfffffff9563a7810 */ /* 0x000fe20007ffe0ff */
[----:B------:R-:W-:Y:S01]  /*4250*/  IMAD.HI.U32 R75, R82, R151, RZ ;  /* 0x00000097524b7227 */ /* 0x000fe200078e00ff */
[----:B------:R-:W-:Y:S02]  /*4260*/  ISETP.GE.AND P3, PT, R62, RZ, PT ;  /* 0x000000ff3e00720c */ /* 0x000fe40003f66270 */
[----:B------:R-:W-:Y:S01]  /*4270*/  ISETP.GE.U32.AND P5, PT, R58, 0x7fffffda, PT ;  /* 0x7fffffda3a00780c */ /* 0x000fe20003fa6070 */
[----:B------:R-:W-:Y:S01]  /*4280*/  IMAD.HI.U32 R58, R82, R59, RZ ;  /* 0x0000003b523a7227 */ /* 0x000fe200078e00ff */
[----:B------:R-:W-:-:S02]  /*4290*/  ISETP.GT.U32.AND P4, PT, R160, R139, PT ;  /* 0x0000008ba000720c */ /* 0x000fc40003f84070 */
[----:B------:R-:W-:Y:S01]  /*42a0*/  LOP3.LUT R62, R83, 0x5a, RZ, 0xfc, !PT ;  /* 0x0000005a533e7812 */ /* 0x000fe200078efcff */
[----:B------:R-:W-:Y:S01]  /*42b0*/  IMAD.MOV R58, RZ, RZ, -R58 ;  /* 0x000000ffff3a7224 */ /* 0x000fe200078e0a3a */
[----:B------:R-:W-:Y:S01]  /*42c0*/  IADD3 R85, -R75, RZ, RZ ;  /* 0x000000ff4b557210 */ /* 0x000fe20007ffe1ff */
[----:B-1----:R-:W-:Y:S01]  /*42d0*/  IMAD.U32 R61, RZ, RZ, UR6 ;  /* 0x00000006ff3d7e24 */ /* 0x002fe2000f8e00ff */
[----:B------:R-:W-:Y:S01]  /*42e0*/  IABS R65, R62 ;  /* 0x0000003e00417213 */ /* 0x000fe20000000000 */
[----:B------:R-:W-:Y:S01]  /*42f0*/  IMAD R140, R160, R58, R59 ;  /* 0x0000003aa08c7224 */ /* 0x000fe200078e023b */
[----:B------:R-:W-:Y:S01]  /*4300*/  UIMAD UR6, UR4, 0x6, URZ ;  /* 0x00000006040678a4 */ /* 0x000fe2000f8e023f */
[----:B------:R-:W-:-:S04]  /*4310*/  IMAD.WIDE R18, R61, 0x4, R8 ;  /* 0x000000043d127825 */ /* 0x000fc800078e0208 */
[----:B------:R-:W-:Y:S01]  /*4320*/  @!P3 IMAD.MOV R138, RZ, RZ, -R138 ;  /* 0x000000ffff8ab224 */ /* 0x000fe200078e0a8a */
[----:B------:R-:W-:Y:S01]  /*4330*/  ISETP.GT.U32.AND P3, PT, R160, R140, PT ;  /* 0x0000008ca000720c */ /* 0x000fe20003f64070 */
[C---:B------:R-:W-:Y:S01]  /*4340*/  IMAD.WIDE R16, R61.reuse, 0x4, R2 ;  /* 0x000000043d107825 */ /* 0x040fe200078e0202 */
[----:B------:R1:W-:Y:S03]  /*4350*/  LDGSTS.E [R10+0x800], [R18.64], !P6 ;  /* 0x00800000120a7fae */ /* 0x0003e6000f12184a */
[C---:B------:R-:W-:Y:S01]  /*4360*/  IMAD.WIDE R14, R61.reuse, 0x4, R4 ;  /* 0x000000043d0e7825 */ /* 0x040fe200078e0204 */
[----:B------:R2:W-:Y:S03]  /*4370*/  LDGSTS.E [R10+0x900], [R16.64], !P6 ;  /* 0x00900000100a7fae */ /* 0x0005e6000f12184a */
[----:B------:R-:W-:Y:S01]  /*4380*/  IMAD.WIDE R12, R61, 0x4, R6 ;  /* 0x000000043d0c7825 */ /* 0x000fe200078e0206 */
[----:B------:R3:W-:Y:S01]  /*4390*/  LDGSTS.E [R10+0xa00], [R14.64], !P6 ;  /* 0x00a000000e0a7fae */ /* 0x0007e2000f12184a */
[----:B------:R-:W-:-:S02]  /*43a0*/  LOP3.LUT R61, R83, 0x5e, RZ, 0xfc, !PT ;  /* 0x0000005e533d7812 */ /* 0x000fc400078efcff */
[--C-:B------:R-:W-:Y:S01]  /*43b0*/  @!P4 IMAD.IADD R139, R139, 0x1, -R160.reuse ;  /* 0x000000018b8bc824 */ /* 0x100fe200078e0aa0 */
[----:B------:R4:W-:Y:S01]  /*43c0*/  LDGSTS.E [R10+0xb00], [R12.64], !P6 ;  /* 0x00b000000c0a7fae */ /* 0x0009e2000f12184a */
[----:B------:R-:W-:Y:S01]  /*43d0*/  @!P3 IMAD.IADD R140, R140, 0x1, -R160 ;  /* 0x000000018c8cb824 */ /* 0x000fe200078e0aa0 */
[----:B------:R-:W-:Y:S01]  /*43e0*/  IABS R67, R61 ;  /* 0x0000003d00437213 */ /* 0x000fe20000000000 */
[----:B------:R-:W-:Y:S01]  /*43f0*/  IMAD.HI.U32 R58, R82, R141, RZ ;  /* 0x0000008d523a7227 */ /* 0x000fe200078e00ff */
[C---:B------:R-:W-:Y:S01]  /*4400*/  ISETP.GT.U32.AND P6, PT, R160.reuse, R139, PT ;  /* 0x0000008ba000720c */ /* 0x040fe20003fc4070 */
[----:B------:R1:W-:Y:S01]  /*4410*/  STL.64 [R1+0x1f8], R18 ;  /* 0x0001f81201007387 */ /* 0x0003e20000100a00 */
[----:B------:R-:W-:Y:S01]  /*4420*/  ISETP.GT.U32.AND P3, PT, R160, R140, PT ;  /* 0x0000008ca000720c */ /* 0x000fe20003f64070 */
[----:B------:R-:W-:Y:S01]  /*4430*/  IMAD.HI.U32 R59, R82, R65, RZ ;  /* 0x00000041523b7227 */ /* 0x000fe200078e00ff */
[----:B------:R-:W-:Y:S01]  /*4440*/  ISETP.GE.AND P4, PT, R60, RZ, PT ;  /* 0x000000ff3c00720c */ /* 0x000fe20003f86270 */
[----:B------:R2:W-:Y:S02]  /*4450*/  STL.64 [R1+0x1f0], R16 ;  /* 0x0001f01001007387 */ /* 0x0005e40000100a00 */
[----:B------:R-:W-:-:S02]  /*4460*/  IMAD.MOV R58, RZ, RZ, -R58 ;  /* 0x000000ffff3a7224 */ /* 0x000fc400078e0a3a */
[----:B------:R-:W-:Y:S01]  /*4470*/  IMAD.MOV R59, RZ, RZ, -R59 ;  /* 0x000000ffff3b7224 */ /* 0x000fe200078e0a3b */
[----:B------:R3:W-:Y:S01]  /*4480*/  STL.64 [R1+0x1e8], R14 ;  /* 0x0001e80e01007387 */ /* 0x0007e20000100a00 */
[----:B------:R-:W-:Y:S01]  /*4490*/  IMAD R141, R160, R58, R141 ;  /* 0x0000003aa08d7224 */ /* 0x000fe200078e028d */
[----:B------:R-:W-:Y:S01]  /*44a0*/  LOP3.LUT R58, R83, 0x62, RZ, 0xfc, !PT ;  /* 0x00000062533a7812 */ /* 0x000fe200078efcff */
[--C-:B------:R-:W-:Y:S01]  /*44b0*/  @!P6 IMAD.IADD R139, R139, 0x1, -R160.reuse ;  /* 0x000000018b8be824 */ /* 0x100fe200078e0aa0 */
[----:B------:R-:W-:Y:S01]  /*44c0*/  ISETP.GE.AND P6, PT, R64, RZ, PT ;  /* 0x000000ff4000720c */ /* 0x000fe20003fc6270 */
[----:B------:R-:W-:Y:S01]  /*44d0*/  IMAD.HI.U32 R64, R82, R67, RZ ;  /* 0x0000004352407227 */ /* 0x000fe200078e00ff */
[----:B------:R4:W-:Y:S01]  /*44e0*/  STL.64 [R1+0x1e0], R12 ;  /* 0x0001e00c01007387 */ /* 0x0009e20000100a00 */
[----:B------:R-:W-:Y:S02]  /*44f0*/  IABS R146, R58 ;  /* 0x0000003a00927213 */ /* 0x000fe40000000000 */
[----:B------:R-:W-:Y:S01]  /*4500*/  IMAD R142, R160, R59, R65 ;  /* 0x0000003ba08e7224 */ /* 0x000fe200078e0241 */
[----:B------:R-:W-:Y:S01]  /*4510*/  @!P4 IADD3 R139, -R139, RZ, RZ ;  /* 0x000000ff8b8bc210 */ /* 0x000fe20007ffe1ff */
[----:B------:R-:W-:Y:S01]  /*4520*/  @!P3 IMAD.IADD R140, R140, 0x1, -R160 ;  /* 0x000000018c8cb824 */ /* 0x000fe200078e0aa0 */
[----:B------:R-:W-:Y:S01]  /*4530*/  ISETP.GT.U32.AND P3, PT, R160, R141, PT ;  /* 0x0000008da000720c */ /* 0x000fe20003f64070 */
[----:B------:R-:W-:Y:S01]  /*4540*/  IMAD.MOV R64, RZ, RZ, -R64 ;  /* 0x000000ffff407224 */ /* 0x000fe200078e0a40 */
[----:B------:R-:W-:Y:S01]  /*4550*/  ISETP.GE.AND P4, PT, R66, RZ, PT ;  /* 0x000000ff4200720c */ /* 0x000fe20003f86270 */
[----:B------:R-:W-:Y:S01]  /*4560*/  IMAD.HI.U32 R60, R82, R143, RZ ;  /* 0x0000008f523c7227 */ /* 0x000fe200078e00ff */
[----:B------:R-:W-:-:S02]  /*4570*/  LOP3.LUT R59, R83, 0x60, RZ, 0xfc, !PT ;  /* 0x00000060533b7812 */ /* 0x000fc400078efcff */
[----:B------:R-:W-:Y:S01]  /*4580*/  IADD3 R66, R86, -0x4, RZ ;  /* 0xfffffffc56427810 */ /* 0x000fe20007ffe0ff */
[----:B------:R-:W-:Y:S01]  /*4590*/  @!P6 IMAD.MOV R140, RZ, RZ, -R140 ;  /* 0x000000ffff8ce224 */ /* 0x000fe200078e0a8c */
[C---:B------:R-:W-:Y:S01]  /*45a0*/  ISETP.GT.U32.AND P6, PT, R160.reuse, R142, PT ;  /* 0x0000008ea000720c */ /* 0x040fe20003fc4070 */
[----:B------:R-:W-:Y:S01]  /*45b0*/  IMAD R144, R160, R64, R67 ;  /* 0x00000040a0907224 */ /* 0x000fe200078e0243 */
[----:B------:R-:W-:Y:S01]  /*45c0*/  IABS R145, R59 ;  /* 0x0000003b00917213 */ /* 0x000fe20000000000 */
[----:B------:R-:W-:Y:S01]  /*45d0*/  IMAD.U32 R67, RZ, RZ, UR6 ;  /* 0x00000006ff437e24 */ /* 0x000fe2000f8e00ff */
[----:B------:R-:W-:Y:S01]  /*45e0*/  UIMAD UR6, UR4, 0xe, URZ ;  /* 0x0000000e040678a4 */ /* 0x000fe2000f8e023f */
[----:B------:R-:W-:Y:S02]  /*45f0*/  IMAD.MOV R60, RZ, RZ, -R60 ;  /* 0x000000ffff3c7224 */ /* 0x000fe400078e0a3c */
[----:B-1----:R-:W-:-:S04]  /*4600*/  IMAD.WIDE R18, R67, 0x4, R8 ;  /* 0x0000000443127825 */ /* 0x002fc800078e0208 */
[----:B------:R-:W-:Y:S01]  /*4610*/  IMAD R143, R160, R60, R143 ;  /* 0x0000003ca08f7224 */ /* 0x000fe200078e028f */
[----:B------:R1:W-:Y:S01]  /*4620*/  STL.64 [R1+0x178], R18 ;  /* 0x0001781201007387 */ /* 0x0003e20000100a00 */
[----:B--2---:R-:W-:-:S03]  /*4630*/  IMAD.WIDE R16, R67, 0x4, R2 ;  /* 0x0000000443107825 */ /* 0x004fc600078e0202 */
[----:B------:R1:W-:Y:S01]  /*4640*/  LDGSTS.E [R10+0x1800], [R18.64], !P5 ;  /* 0x01800000120a7fae */ /* 0x0003e2000e92184a */
[----:B------:R-:W-:Y:S01]  /*4650*/  IMAD.U32 R65, RZ, RZ, UR7 ;  /* 0x00000007ff417e24 */ /* 0x000fe2000f8e00ff */
[----:B------:R-:W-:Y:S01]  /*4660*/  UIMAD UR7, UR4, 0x12, URZ ;  /* 0x00000012040778a4 */ /* 0x000fe2000f8e023f */
[C---:B---3--:R-:W-:Y:S01]  /*4670*/  IMAD.WIDE R14, R67.reuse, 0x4, R4 ;  /* 0x00000004430e7825 */ /* 0x048fe200078e0204 */
[----:B------:R2:W-:Y:S03]  /*4680*/  STL.64 [R1+0x170], R16 ;  /* 0x0001701001007387 */ /* 0x0005e60000100a00 */
[----:B----4-:R-:W-:Y:S01]  /*4690*/  IMAD.WIDE R12, R67, 0x4, R6 ;  /* 0x00000004430c7825 */ /* 0x010fe200078e0206 */
[----:B------:R2:W-:Y:S01]  /*46a0*/  LDGSTS.E [R10+0x1900], [R16.64], !P5 ;  /* 0x01900000100a7fae */ /* 0x0005e2000e92184a */
[----:B------:R-:W-:Y:S01]  /*46b0*/  MOV R242, UR7 ;  /* 0x0000000700f27c02 */ /* 0x000fe20008000f00 */
[----:B------:R-:W-:Y:S01]  /*46c0*/  UIMAD UR7, UR4, 0x1e, URZ ;  /* 0x0000001e040778a4 */ /* 0x000fe2000f8e023f */
[--C-:B------:R-:W-:Y:S01]  /*46d0*/  @!P3 IMAD.IADD R141, R141, 0x1, -R160.reuse ;  /* 0x000000018d8db824 */ /* 0x100fe200078e0aa0 */
[----:B------:R3:W-:Y:S01]  /*46e0*/  STL.64 [R1+0x168], R14 ;  /* 0x0001680e01007387 */ /* 0x0007e20000100a00 */
[----:B------:R-:W-:Y:S01]  /*46f0*/  @!P6 IMAD.IADD R142, R142, 0x1, -R160 ;  /* 0x000000018e8ee824 */ /* 0x000fe200078e0aa0 */
[C---:B------:R-:W-:Y:S01]  /*4700*/  ISETP.GT.U32.AND P6, PT, R160.reuse, R143, PT ;  /* 0x0000008fa000720c */ /* 0x040fe20003fc4070 */
[----:B-1----:R-:W-:Y:S01]  /*4710*/  IMAD.WIDE R18, R65, 0x4, R8 ;  /* 0x0000000441127825 */ /* 0x002fe200078e0208 */
[----:B------:R3:W-:Y:S01]  /*4720*/  LDGSTS.E [R10+0x1a00], [R14.64], !P5 ;  /* 0x01a000000e0a7fae */ /* 0x0007e2000e92184a */
[----:B------:R-:W-:-:S02]  /*4730*/  ISETP.GT.U32.AND P3, PT, R160, R141, PT ;  /* 0x0000008da000720c */ /* 0x000fc40003f64070 */
[----:B------:R-:W-:Y:S01]  /*4740*/  IMAD.HI.U32 R64, R82, R145, RZ ;  /* 0x0000009152407227 */ /* 0x000fe200078e00ff */
[----:B------:R1:W-:Y:S03]  /*4750*/  STL.64 [R1+0x160], R12 ;  /* 0x0001600c01007387 */ /* 0x0003e60000100a00 */
[----:B--2---:R-:W-:Y:S01]  /*4760*/  IMAD.WIDE R16, R65, 0x4, R2 ;  /* 0x0000000441107825 */ /* 0x004fe200078e0202 */
[----:B------:R1:W-:Y:S01]  /*4770*/  LDGSTS.E [R10+0x1b00], [R12.64], !P5 ;  /* 0x01b000000c0a7fae */ /* 0x0003e2000e92184a */
[----:B------:R-:W-:Y:S02]  /*4780*/  ISETP.GT.U32.AND P5, PT, R160, R142, PT ;  /* 0x0000008ea000720c */ /* 0x000fe40003fa4070 */
[----:B------:R-:W-:Y:S01]  /*4790*/  @!P6 IMAD.IADD R143, R143, 0x1, -R160 ;  /* 0x000000018f8fe824 */ /* 0x000fe200078e0aa0 */
[----:B------:R2:W-:Y:S01]  /*47a0*/  LDGSTS.E [R10+0x2800], [R18.64], !P0 ;  /* 0x02800000120a7fae */ /* 0x0005e2000c12184a */
[----:B---3--:R-:W-:-:S03]  /*47b0*/  IMAD.WIDE R14, R65, 0x4, R4 ;  /* 0x00000004410e7825 */ /* 0x008fc600078e0204 */
[----:B------:R3:W-:Y:S01]  /*47c0*/  LDGSTS.E [R10+0x2900], [R16.64], !P0 ;  /* 0x02900000100a7fae */ /* 0x0007e2000c12184a */
[----:B------:R-:W-:Y:S01]  /*47d0*/  @!P3 IMAD.IADD R141, R141, 0x1, -R160 ;  /* 0x000000018d8db824 */ /* 0x000fe200078e0aa0 */
[----:B------:R-:W-:Y:S01]  /*47e0*/  ISETP.GT.U32.AND P6, PT, R160, R143, PT ;  /* 0x0000008fa000720c */ /* 0x000fe20003fc4070 */
[----:B------:R-:W-:Y:S01]  /*47f0*/  IMAD.HI.U32 R60, R82, R146, RZ ;  /* 0x00000092523c7227 */ /* 0x000fe200078e00ff */
[----:B------:R4:W-:Y:S01]  /*4800*/  LDGSTS.E [R10+0x2a00], [R14.64], !P0 ;  /* 0x02a000000e0a7fae */ /* 0x0009e2000c12184a */
[----:B------:R-:W-:Y:S02]  /*4810*/  ISETP.GE.U32.AND P3, PT, R66, 0x7fffffdd, PT ;  /* 0x7fffffdd4200780c */ /* 0x000fe40003f66070 */
[----:B-1----:R-:W-:Y:S01]  /*4820*/  IMAD.WIDE R12, R65, 0x4, R6 ;  /* 0x00000004410c7825 */ /* 0x002fe200078e0206 */
[----:B------:R-:W-:Y:S01]  /*4830*/  IADD3 R60, -R60, RZ, RZ ;  /* 0x000000ff3c3c7210 */ /* 0x000fe20007ffe1ff */
[----:B------:R2:W-:Y:S01]  /*4840*/  STL.64 [R1+0xf8], R18 ;  /* 0x0000f81201007387 */ /* 0x0005e20000100a00 */
[----:B------:R-:W-:Y:S01]  /*4850*/  LOP3.LUT R66, R83, 0x64, RZ, 0xfc, !PT ;  /* 0x0000006453427812 */ /* 0x000fe200078efcff */
[----:B------:R-:W-:Y:S01]  /*4860*/  @!P4 IMAD.MOV R141, RZ, RZ, -R141 ;  /* 0x000000ffff8dc224 */ /* 0x000fe200078e0a8d */
[----:B------:R-:W-:Y:S01]  /*4870*/  ISETP.GE.AND P4, PT, R62, RZ, PT ;  /* 0x000000ff3e00720c */ /* 0x000fe20003f86270 */
[----:B------:R1:W-:Y:S01]  /*4880*/  LDGSTS.E [R10+0x2b00], [R12.64], !P0 ;  /* 0x02b000000c0a7fae */ /* 0x0003e2000c12184a */
[----:B------:R-:W-:Y:S01]  /*4890*/  ISETP.GT.U32.AND P0, PT, R160, R144, PT ;  /* 0x00000090a000720c */ /* 0x000fe20003f04070 */
[----:B------:R-:W-:Y:S01]  /*48a0*/  @!P5 IMAD.IADD R142, R142, 0x1, -R160 ;  /* 0x000000018e8ed824 */ /* 0x000fe200078e0aa0 */
[----:B------:R-:W-:Y:S01]  /*48b0*/  ISETP.GE.AND P5, PT, R63, RZ, PT ;  /* 0x000000ff3f00720c */ /* 0x000fe20003fa6270 */
[----:B------:R-:W-:Y:S01]  /*48c0*/  IMAD.MOV R64, RZ, RZ, -R64 ;  /* 0x000000ffff407224 */ /* 0x000fe200078e0a40 */
[----:B------:R-:W-:Y:S01]  /*48d0*/  IADD3 R62, R86, -0xf, RZ ;  /* 0xfffffff1563e7810 */ /* 0x000fe20007ffe0ff */
[C---:B------:R-:W-:Y:S01]  /*48e0*/  IMAD R146, R160.reuse, R60, R146 ;  /* 0x0000003ca0927224 */ /* 0x040fe200078e0292 */
[----:B------:R-:W-:Y:S01]  /*48f0*/  SHF.R.U32.HI R60, RZ, 0xd, R0 ;  /* 0x0000000dff3c7819 */ /* 0x000fe20000011600 */
[C---:B------:R-:W-:Y:S01]  /*4900*/  IMAD R145, R160.reuse, R64, R145 ;  /* 0x00000040a0917224 */ /* 0x040fe200078e0291 */
[----:B------:R3:W-:Y:S01]  /*4910*/  STL.64 [R1+0xf0], R16 ;  /* 0x0000f01001007387 */ /* 0x0007e20000100a00 */
[----:B------:R-:W-:Y:S01]  /*4920*/  @!P6 IMAD.IADD R143, R143, 0x1, -R160 ;  /* 0x000000018f8fe824 */ /* 0x000fe200078e0aa0 */
[----:B------:R-:W-:Y:S01]  /*4930*/  IABS R147, R66 ;  /* 0x0000004200937213 */ /* 0x000fe20000000000 */
[----:B------:R-:W-:Y:S01]  /*4940*/  @!P4 IMAD.MOV R142, RZ, RZ, -R142 ;  /* 0x000000ffff8ec224 */ /* 0x000fe200078e0a8e */
[----:B------:R-:W-:Y:S01]  /*4950*/  ISETP.GT.U32.AND P6, PT, R160, R145, PT ;  /* 0x00000091a000720c */ /* 0x000fe20003fc4070 */
[----:B------:R-:W-:Y:S01]  /*4960*/  @!P0 IMAD.IADD R144, R144, 0x1, -R160 ;  /* 0x0000000190908824 */ /* 0x000fe200078e0aa0 */
[----:B------:R-:W-:Y:S01]  /*4970*/  ISETP.GT.U32.AND P4, PT, R160, R146, PT ;  /* 0x00000092a000720c */ /* 0x000fe20003f84070 */
[----:B------:R-:W-:Y:S01]  /*4980*/  @!P5 IMAD.MOV R143, RZ, RZ, -R143 ;  /* 0x000000ffff8fd224 */ /* 0x000fe200078e0a8f */
[----:B------:R-:W-:Y:S01]  /*4990*/  ISETP.GE.U32.AND P5, PT, R62, 0x7fffffd2, PT ;  /* 0x7fffffd23e00780c */ /* 0x000fe20003fa6070 */
[----:B------:R-:W-:Y:S01]  /*49a0*/  IMAD.U32 R62, RZ, RZ, UR6 ;  /* 0x00000006ff3e7e24 */ /* 0x000fe2000f8e00ff */
[----:B------:R-:W-:Y:S01]  /*49b0*/  ISETP.GT.U32.AND P0, PT, R160, R144, PT ;  /* 0x00000090a000720c */ /* 0x000fe20003f04070 */
[----:B------:R4:W-:Y:S01]  /*49c0*/  STL.64 [R1+0xe8], R14 ;  /* 0x0000e80e01007387 */ /* 0x0009e20000100a00 */
[----:B------:R-:W-:Y:S01]  /*49d0*/  IMAD.WIDE R250, R242, 0x4, R8 ;  /* 0x00000004f2fa7825 */ /* 0x000fe200078e0208 */
[----:B------:R-:W-:-:S02]  /*49e0*/  UIMAD UR6, UR4, 0x16, URZ ;  /* 0x00000016040678a4 */ /* 0x000fc4000f8e023f */
[----:B------:R1:W-:Y:S01]  /*49f0*/  STL.64 [R1+0xe0], R12 ;  /* 0x0000e00c01007387 */ /* 0x0003e20000100a00 */
[----:B--2---:R-:W-:-:S04]  /*4a00*/  IMAD.WIDE R18, R62, 0x4, R8 ;  /* 0x000000043e127825 */ /* 0x004fc800078e0208 */
[----:B------:R-:W-:Y:S01]  /*4a10*/  @!P6 IMAD.IADD R145, R145, 0x1, -R160 ;  /* 0x000000019191e824 */ /* 0x000fe200078e0aa0 */
[----:B------:R2:W-:Y:S01]  /*4a20*/  LDGSTS.E [R10+0x3800], [R18.64], !P5 ;  /* 0x03800000120a7fae */ /* 0x0005e2000e92184a */
[----:B---3--:R-:W-:Y:S01]  /*4a30*/  IMAD.WIDE R16, R62, 0x4, R2 ;  /* 0x000000043e107825 */ /* 0x008fe200078e0202 */
[----:B------:R-:W-:Y:S02]  /*4a40*/  ISETP.GE.AND P6, PT, R61, RZ, PT ;  /* 0x000000ff3d00720c */ /* 0x000fe40003fc6270 */
[----:B------:R-:W-:Y:S01]  /*4a50*/  SHF.R.U32.HI R61, RZ, 0x9, R0 ;  /* 0x00000009ff3d7819 */ /* 0x000fe20000011600 */
[----:B------:R-:W-:Y:S01]  /*4a60*/  @!P0 IMAD.IADD R144, R144, 0x1, -R160 ;  /* 0x0000000190908824 */ /* 0x000fe200078e0aa0 */
[----:B------:R-:W-:Y:S01]  /*4a70*/  LOP3.LUT P0, RZ, R60, 0x1, RZ, 0xc0, !PT ;  /* 0x000000013cff7812 */ /* 0x000fe2000780c0ff */
[C---:B----4-:R-:W-:Y:S01]  /*4a80*/  IMAD.WIDE R14, R62.reuse, 0x4, R4 ;  /* 0x000000043e0e7825 */ /* 0x050fe200078e0204 */
[----:B------:R3:W-:Y:S03]  /*4a90*/  LDGSTS.E [R10+0x3900], [R16.64], !P5 ;  /* 0x03900000100a7fae */ /* 0x0007e6000e92184a */
[----:B-1----:R-:W-:Y:S01]  /*4aa0*/  IMAD.WIDE R12, R62, 0x4, R6 ;  /* 0x000000043e0c7825 */ /* 0x002fe200078e0206 */
[----:B------:R3:W-:Y:S03]  /*4ab0*/  LDGSTS.E [R10+0x3a00], [R14.64], !P5 ;  /* 0x03a000000e0a7fae */ /* 0x0007e6000e92184a */
[----:B------:R-:W-:Y:S01]  /*4ac0*/  @!P4 IMAD.IADD R146, R146, 0x1, -R160 ;  /* 0x000000019292c824 */ /* 0x000fe200078e0aa0 */
[----:B------:R-:W-:Y:S01]  /*4ad0*/  ISETP.GT.U32.AND P4, PT, R160, R145, PT ;  /* 0x00000091a000720c */ /* 0x000fe20003f84070 */
[----:B------:R-:W-:Y:S01]  /*4ae0*/  IMAD.WIDE R248, R242, 0x4, R2 ;  /* 0x00000004f2f87825 */ /* 0x000fe200078e0202 */
[----:B------:R3:W-:Y:S01]  /*4af0*/  LDGSTS.E [R10+0x3b00], [R12.64], !P5 ;  /* 0x03b000000c0a7fae */ /* 0x0007e2000e92184a */
[----:B------:R-:W-:-:S02]  /*4b00*/  LOP3.LUT P5, RZ, R61, 0x1, RZ, 0xc0, !PT ;  /* 0x000000013dff7812 */ /* 0x000fc400078ac0ff */
[----:B------:R-:W-:Y:S01]  /*4b10*/  IMAD.HI.U32 R60, R82, R147, RZ ;  /* 0x00000093523c7227 */ /* 0x000fe200078e00ff */
[----:B------:R3:W-:Y:S03]  /*4b20*/  LDGSTS.E [R10+0x4800], [R250.64], P0 ;  /* 0x04800000fa0a7fae */ /* 0x0007e6000812184a */
[C---:B------:R-:W-:Y:S01]  /*4b30*/  IMAD.WIDE R244, R242.reuse, 0x4, R4 ;  /* 0x00000004f2f47825 */ /* 0x040fe200078e0204 */
[----:B------:R3:W-:Y:S03]  /*4b40*/  LDGSTS.E [R10+0x4900], [R248.64], P0 ;  /* 0x04900000f80a7fae */ /* 0x0007e6000812184a */
[----:B------:R-:W-:Y:S01]  /*4b50*/  IMAD.WIDE R242, R242, 0x4, R6 ;  /* 0x00000004f2f27825 */ /* 0x000fe200078e0206 */
[----:B------:R3:W-:Y:S03]  /*4b60*/  LDGSTS.E [R10+0x4a00], [R244.64], P0 ;  /* 0x04a00000f40a7fae */ /* 0x0007e6000812184a */
[----:B------:R-:W-:Y:S01]  /*4b70*/  IMAD.MOV R60, RZ, RZ, -R60 ;  /* 0x000000ffff3c7224 */ /* 0x000fe200078e0a3c */
[----:B------:R3:W-:Y:S01]  /*4b80*/  LDGSTS.E [R10+0x4b00], [R242.64], P0 ;  /* 0x04b00000f20a7fae */ /* 0x0007e2000812184a */
[----:B------:R-:W-:Y:S01]  /*4b90*/  ISETP.GT.U32.AND P0, PT, R160, R146, PT ;  /* 0x00000092a000720c */ /* 0x000fe20003f04070 */
[----:B------:R-:W-:-:S02]  /*4ba0*/  @!P4 IMAD.IADD R145, R145, 0x1, -R160 ;  /* 0x000000019191c824 */ /* 0x000fc400078e0aa0 */
[C---:B------:R-:W-:Y:S01]  /*4bb0*/  IMAD R147, R160.reuse, R60, R147 ;  /* 0x0000003ca0937224 */ /* 0x040fe200078e0293 */
[----:B------:R2:W-:Y:S01]  /*4bc0*/  STL.64 [R1+0x78], R18 ;  /* 0x0000781201007387 */ /* 0x0005e20000100a00 */
[----:B------:R-:W-:Y:S01]  /*4bd0*/  IMAD.U32 R64, RZ, RZ, UR6 ;  /* 0x00000006ff407e24 */ /* 0x000fe2000f8e00ff */
[----:B------:R-:W-:Y:S01]  /*4be0*/  UIMAD UR6, UR4, 0x1a, URZ ;  /* 0x0000001a040678a4 */ /* 0x000fe2000f8e023f */
[----:B------:R-:W-:Y:S01]  /*4bf0*/  @!P6 IMAD.MOV R144, RZ, RZ, -R144 ;  /* 0x000000ffff90e224 */ /* 0x000fe200078e0a90 */
[----:B------:R-:W-:Y:S01]  /*4c00*/  ISETP.GT.U32.AND P4, PT, R160, R147, PT ;  /* 0x00000093a000720c */ /* 0x000fe20003f84070 */
[----:B------:R-:W-:Y:S01]  /*4c10*/  IMAD.WIDE R60, R64, 0x4, R2 ;  /* 0x00000004403c7825 */ /* 0x000fe200078e0202 */
[----:B------:R-:W-:Y:S01]  /*4c20*/  ISETP.GE.AND P6, PT, R59, RZ, PT ;  /* 0x000000ff3b00720c */ /* 0x000fe20003fc6270 */
[----:B------:R1:W-:Y:S02]  /*4c30*/  STL.64 [R1+0x70], R16 ;  /* 0x0000701001007387 */ /* 0x0003e40000100a00 */
[----:B------:R-:W-:Y:S01]  /*4c40*/  @!P0 IMAD.IADD R146, R146, 0x1, -R160 ;  /* 0x0000000192928824 */ /* 0x000fe200078e0aa0 */
[----:B------:R-:W-:Y:S01]  /*4c50*/  ISETP.GE.AND P0, PT, R58, RZ, PT ;  /* 0x000000ff3a00720c */ /* 0x000fe20003f06270 */
[C---:B------:R-:W-:Y:S01]  /*4c60*/  IMAD.WIDE R58, R64.reuse, 0x4, R8 ;  /* 0x00000004403a7825 */ /* 0x040fe200078e0208 */
[----:B------:R4:W-:Y:S03]  /*4c70*/  STL.64 [R1+0x68], R14 ;  /* 0x0000680e01007387 */ /* 0x0009e60000100a00 */
[C---:B------:R-:W-:Y:S01]  /*4c80*/  IMAD.WIDE R62, R64.reuse, 0x4, R4 ;  /* 0x00000004403e7825 */ /* 0x040fe200078e0204 */
[----:B------:R3:W-:Y:S03]  /*4c90*/  LDGSTS.E [R10+0x5800], [R58.64], P5 ;  /* 0x058000003a0a7fae */ /* 0x0007e6000a92184a */
[----:B------:R-:W-:Y:S01]  /*4ca0*/  IMAD.WIDE R64, R64, 0x4, R6 ;  /* 0x0000000440407825 */ /* 0x000fe200078e0206 */
[----:B------:R3:W-:Y:S03]  /*4cb0*/  LDGSTS.E [R10+0x5900], [R60.64], P5 ;  /* 0x059000003c0a7fae */ /* 0x0007e6000a92184a */
[----:B------:R-:W-:Y:S01]  /*4cc0*/  @!P4 IMAD.IADD R147, R147, 0x1, -R160 ;  /* 0x000000019393c824 */ /* 0x000fe200078e0aa0 */
[----:B------:R3:W-:Y:S01]  /*4cd0*/  LDGSTS.E [R10+0x5a00], [R62.64], P5 ;  /* 0x05a000003e0a7fae */ /* 0x0007e2000a92184a */
[----:B------:R-:W-:Y:S01]  /*4ce0*/  IMAD.HI.U32 R67, R82, R148, RZ ;  /* 0x0000009452437227 */ /* 0x000fe200078e00ff */
[----:B------:R-:W-:-:S02]  /*4cf0*/  LOP3.LUT P4, RZ, R68, 0x1, RZ, 0xc0, !PT ;  /* 0x0000000144ff7812 */ /* 0x000fc4000788c0ff */
[----:B------:R3:W-:Y:S01]  /*4d00*/  LDGSTS.E [R10+0x5b00], [R64.64], P5 ;  /* 0x05b00000400a7fae */ /* 0x0007e2000a92184a */
[----:B------:R-:W-:Y:S01]  /*4d10*/  ISETP.GT.U32.AND P5, PT, R160, R147, PT ;  /* 0x00000093a000720c */ /* 0x000fe20003fa4070 */
[----:B------:R-:W-:Y:S02]  /*4d20*/  IMAD.MOV R67, RZ, RZ, -R67 ;  /* 0x000000ffff437224 */ /* 0x000fe400078e0a43 */
[----:B------:R-:W-:Y:S01]  /*4d30*/  IMAD.HI.U32 R68, R82, R149, RZ ;  /* 0x0000009552447227 */ /* 0x000fe200078e00ff */
[----:B------:R1:W-:Y:S03]  /*4d40*/  STL.64 [R1+0x60], R12 ;  /* 0x0000600c01007387 */ /* 0x0003e60000100a00 */
[----:B------:R-:W-:Y:S01]  /*4d50*/  IMAD R148, R160, R67, R148 ;  /* 0x00000043a0947224 */ /* 0x000fe200078e0294 */
[----:B------:R-:W-:Y:S01]  /*4d60*/  IADD3 R68, -R68, RZ, RZ ;  /* 0x000000ff44447210 */ /* 0x000fe20007ffe1ff */
[----:B------:R-:W-:Y:S01]  /*4d70*/  @!P6 IMAD.MOV R145, RZ, RZ, -R145 ;  /* 0x000000ffff91e224 */ /* 0x000fe200078e0a91 */
[----:B------:R-:W-:Y:S01]  /*4d80*/  SHF.R.U32.HI R67, RZ, 0x5, R0 ;  /* 0x00000005ff437819 */ /* 0x000fe20000011600 */
[----:B------:R-:W-:Y:S01]  /*4d90*/  @!P0 IMAD.MOV R146, RZ, RZ, -R146 ;  /* 0x000000ffff928224 */ /* 0x000fe200078e0a92 */
[----:B------:R-:W-:Y:S01]  /*4da0*/  ISETP.GT.U32.AND P6, PT, R160, R148, PT ;  /* 0x00000094a000720c */ /* 0x000fe20003fc4070 */
[----:B------:R-:W-:Y:S01]  /*4db0*/  @!P5 IMAD.IADD R147, R147, 0x1, -R160 ;  /* 0x000000019393d824 */ /* 0x000fe200078e0aa0 */
[----:B------:R-:W-:Y:S01]  /*4dc0*/  ISETP.GE.AND P5, PT, R66, RZ, PT ;  /* 0x000000ff4200720c */ /* 0x000fe20003fa6270 */
[----:B------:R-:W-:Y:S01]  /*4dd0*/  IMAD R149, R160, R68, R149 ;  /* 0x00000044a0957224 */ /* 0x000fe200078e0295 */
[----:B------:R-:W-:Y:S01]  /*4de0*/  LOP3.LUT P0, RZ, R67, 0x1, RZ, 0xc0, !PT ;  /* 0x0000000143ff7812 */ /* 0x000fe2000780c0ff */
[----:B------:R-:W-:-:S04]  /*4df0*/  IMAD.HI.U32 R66, R82, R150, RZ ;  /* 0x0000009652427227 */ /* 0x000fc800078e00ff */
[----:B------:R-:W-:Y:S02]  /*4e00*/  IMAD.MOV R66, RZ, RZ, -R66 ;  /* 0x000000ffff427224 */ /* 0x000fe400078e0a42 */
[----:B------:R-:W-:Y:S02]  /*4e10*/  IMAD R151, R160, R85, R151 ;  /* 0x00000055a0977224 */ /* 0x000fe400078e0297 */
[----:B------:R-:W-:Y:S02]  /*4e20*/  @!P6 IMAD.IADD R148, R148, 0x1, -R160 ;  /* 0x000000019494e824 */ /* 0x000fe400078e0aa0 */
[----:B------:R-:W-:Y:S01]  /*4e30*/  @!P5 IMAD.MOV R147, RZ, RZ, -R147 ;  /* 0x000000ffff93d224 */ /* 0x000fe200078e0a93 */
[C---:B------:R-:W-:Y:S01]  /*4e40*/  ISETP.GT.U32.AND P5, PT, R160.reuse, R149, PT ;  /* 0x00000095a000720c */ /* 0x040fe20003fa4070 */
[C---:B------:R-:W-:Y:S01]  /*4e50*/  IMAD R150, R160.reuse, R66, R150 ;  /* 0x00000042a0967224 */ /* 0x040fe200078e0296 */
[----:B------:R-:W-:Y:S01]  /*4e60*/  ISETP.GT.U32.AND P6, PT, R160, R148, PT ;  /* 0x00000094a000720c */ /* 0x000fe20003fc4070 */
[----:B------:R-:W-:Y:S01]  /*4e70*/  IMAD.U32 R72, RZ, RZ, UR6 ;  /* 0x00000006ff487e24 */ /* 0x000fe2000f8e00ff */
[----:B------:R-:W-:Y:S01]  /*4e80*/  UIMAD UR6, UR4, 0x3, URZ ;  /* 0x00000003040678a4 */ /* 0x000fe2000f8e023f */
[----:B------:R-:W-:-:S04]  /*4e90*/  IMAD.HI.U32 R74, R82, R152, RZ ;  /* 0x00000098524a7227 */ /* 0x000fc800078e00ff */
[----:B------:R-:W-:-:S04]  /*4ea0*/  IMAD.WIDE R66, R72, 0x4, R8 ;  /* 0x0000000448427825 */ /* 0x000fc800078e0208 */
[--C-:B------:R-:W-:Y:S01]  /*4eb0*/  @!P5 IMAD.IADD R149, R149, 0x1, -R160.reuse ;  /* 0x000000019595d824 */ /* 0x100fe200078e0aa0 */
[----:B------:R3:W-:Y:S01]  /*4ec0*/  LDGSTS.E [R10+0x6800], [R66.64], P0 ;  /* 0x06800000420a7fae */ /* 0x0007e2000812184a */
[----:B------:R-:W-:Y:S01]  /*4ed0*/  @!P6 IMAD.IADD R148, R148, 0x1, -R160 ;  /* 0x000000019494e824 */ /* 0x000fe200078e0aa0 */
[----:B------:R-:W-:Y:S01]  /*4ee0*/  ISETP.GT.U32.AND P6, PT, R160, R150, PT ;  /* 0x00000096a000720c */ /* 0x000fe20003fc4070 */
[----:B------:R-:W-:Y:S01]  /*4ef0*/  IMAD.WIDE R68, R72, 0x4, R2 ;  /* 0x0000000448447825 */ /* 0x000fe200078e0202 */
[----:B------:R-:W-:-:S03]  /*4f00*/  ISETP.GT.U32.AND P5, PT, R160, R149, PT ;  /* 0x00000095a000720c */ /* 0x000fc60003fa4070 */
[C---:B------:R-:W-:Y:S01]  /*4f10*/  IMAD.WIDE R70, R72.reuse, 0x4, R4 ;  /* 0x0000000448467825 */ /* 0x040fe200078e0204 */
[----:B------:R3:W-:Y:S03]  /*4f20*/  LDGSTS.E [R10+0x6900], [R68.64], P0 ;  /* 0x06900000440a7fae */ /* 0x0007e6000812184a */
[----:B------:R-:W-:Y:S01]  /*4f30*/  IMAD.MOV R84, RZ, RZ, -R74 ;  /* 0x000000ffff547224 */ /* 0x000fe200078e0a4a */
[----:B------:R3:W-:Y:S01]  /*4f40*/  LDGSTS.E [R10+0x6a00], [R70.64], P0 ;  /* 0x06a00000460a7fae */ /* 0x0007e2000812184a */
[----:B------:R-:W-:-:S04]  /*4f50*/  IMAD.WIDE R72, R72, 0x4, R6 ;  /* 0x0000000448487825 */ /* 0x000fc800078e0206 */
[--C-:B------:R-:W-:Y:S01]  /*4f60*/  @!P5 IMAD.IADD R149, R149, 0x1, -R160.reuse ;  /* 0x000000019595d824 */ /* 0x100fe200078e0aa0 */
[----:B------:R-:W-:Y:S01]  /*4f70*/  ISETP.GT.U32.AND P5, PT, R160, R151, PT ;  /* 0x00000097a000720c */ /* 0x000fe20003fa4070 */
[----:B------:R-:W-:Y:S01]  /*4f80*/  @!P6 IMAD.IADD R150, R150, 0x1, -R160 ;  /* 0x000000019696e824 */ /* 0x000fe200078e0aa0 */
[----:B------:R-:W-:Y:S01]  /*4f90*/  ISETP.GE.AND P6, PT, R153, RZ, PT ;  /* 0x000000ff9900720c */ /* 0x000fe20003fc6270 */
[----:B------:R-:W-:Y:S01]  /*4fa0*/  IMAD.U32 R80, RZ, RZ, UR7 ;  /* 0x00000007ff507e24 */ /* 0x000fe2000f8e00ff */
[----:B------:R3:W-:Y:S01]  /*4fb0*/  LDGSTS.E [R10+0x6b00], [R72.64], P0 ;  /* 0x06b00000480a7fae */ /* 0x0007e2000812184a */
[----:B------:R-:W-:Y:S01]  /*4fc0*/  IMAD R152, R160, R84, R152 ;  /* 0x00000054a0987224 */ /* 0x000fe200078e0298 */
[----:B------:R-:W-:Y:S01]  /*4fd0*/  ISETP.GE.AND P0, PT, R76, RZ, PT ;  /* 0x000000ff4c00720c */ /* 0x000fe20003f06270 */
[----:B------:R-:W-:Y:S01]  /*4fe0*/  IMAD.WIDE R74, R80, 0x4, R8 ;  /* 0x00000004504a7825 */ /* 0x000fe200078e0208 */
[----:B------:R-:W-:Y:S01]  /*4ff0*/  IABS R153, R155 ;  /* 0x0000009b00997213 */ /* 0x000fe20000000000 */
[----:B------:R-:W-:-:S02]  /*5000*/  UIMAD UR7, UR4, 0xb, URZ ;  /* 0x0000000b040778a4 */ /* 0x000fc4000f8e023f */
[----:B------:R-:W-:Y:S01]  /*5010*/  IMAD.WIDE R76, R80, 0x4, R2 ;  /* 0x00000004504c7825 */ /* 0x000fe200078e0202 */
[----:B------:R3:W-:Y:S03]  /*5020*/  LDGSTS.E [R10+0x7800], [R74.64], P4 ;  /* 0x078000004a0a7fae */ /* 0x0007e6000a12184a */
[----:B------:R-:W-:Y:S01]  /*5030*/  @!P5 IMAD.IADD R151, R151, 0x1, -R160 ;  /* 0x000000019797d824 */ /* 0x000fe200078e0aa0 */
[----:B------:R3:W-:Y:S01]  /*5040*/  LDGSTS.E [R10+0x7900], [R76.64], P4 ;  /* 0x079000004c0a7fae */ /* 0x0007e2000a12184a */
[----:B------:R-:W-:Y:S01]  /*5050*/  @!P6 IMAD.MOV R149, RZ, RZ, -R149 ;  /* 0x000000ffff95e224 */ /* 0x000fe200078e0a95 */
[----:B------:R-:W-:Y:S01]  /*5060*/  ISETP.GT.U32.AND P6, PT, R160, R152, PT ;  /* 0x00000098a000720c */ /* 0x000fe20003fc4070 */
[----:B------:R-:W-:Y:S01]  /*5070*/  IMAD.WIDE R78, R80, 0x4, R4 ;  /* 0x00000004504e7825 */ /* 0x000fe200078e0204 */
[----:B------:R-:W-:-:S03]  /*5080*/  ISETP.GT.U32.AND P5, PT, R160, R151, PT ;  /* 0x00000097a000720c */ /* 0x000fc60003fa4070 */
[----:B------:R-:W-:Y:S01]  /*5090*/  IMAD.WIDE R80, R80, 0x4, R6 ;  /* 0x0000000450507825 */ /* 0x000fe200078e0206 */
[----:B------:R3:W-:Y:S03]  /*50a0*/  LDGSTS.E [R10+0x7a00], [R78.64], P4 ;  /* 0x07a000004e0a7fae */ /* 0x0007e6000a12184a */
[----:B------:R-:W-:Y:S01]  /*50b0*/  IMAD.HI.U32 R85, R82, R153, RZ ;  /* 0x0000009952557227 */ /* 0x000fe200078e00ff */
[----:B------:R3:W-:Y:S01]  /*50c0*/  LDGSTS.E [R10+0x7b00], [R80.64], P4 ;  /* 0x07b00000500a7fae */ /* 0x0007e2000a12184a */
[----:B------:R-:W-:Y:S02]  /*50d0*/  ISETP.GT.U32.AND P4, PT, R160, R150, PT ;  /* 0x00000096a000720c */ /* 0x000fe40003f84070 */
[----:B------:R-:W-:Y:S01]  /*50e0*/  IMAD.U32 R84, RZ, RZ, UR6 ;  /* 0x00000006ff547e24 */ /* 0x000fe2000f8e00ff */
[----:B------:R-:W-:Y:S01]  /*50f0*/  @!P6 IADD3 R152, R152, -R160, RZ ;  /* 0x800000a09898e210 */ /* 0x000fe20007ffe0ff */
[----:B------:R-:W-:Y:S01]  /*5100*/  IMAD.MOV R85, RZ, RZ, -R85 ;  /* 0x000000ffff557224 */ /* 0x000fe200078e0a55 */
[----:B------:R-:W-:Y:S01]  /*5110*/  UIMAD UR6, UR4, 0x7, URZ ;  /* 0x00000007040678a4 */ /* 0x000fe2000f8e023f */
[----:B--2---:R-:W-:Y:S01]  /*5120*/  IMAD.WIDE R18, R84, 0x4, R8 ;  /* 0x0000000454127825 */ /* 0x004fe200078e0208 */
[----:B------:R-:W-:-:S03]  /*5130*/  ISETP.GT.U32.AND P6, PT, R160, R152, PT ;  /* 0x00000098a000720c */ /* 0x000fc60003fc4070 */
[----:B------:R-:W-:Y:S01]  /*5140*/  @!P0 IMAD.MOV R148, RZ, RZ, -R148 ;  /* 0x000000ffff948224 */ /* 0x000fe200078e0a94 */
[----:B---3--:R-:W-:Y:S01]  /*5150*/  LOP3.LUT R10, R167, 0x60, RZ, 0x3c, !PT ;  /* 0x00000060a70a7812 */ /* 0x008fe200078e3cff */
[----:B-1----:R-:W-:Y:S01]  /*5160*/  IMAD.WIDE R16, R84, 0x4, R2 ;  /* 0x0000000454107825 */ /* 0x002fe200078e0202 */
[----:B------:R-:W-:Y:S01]  /*5170*/  ISETP.GE.AND P0, PT, R102, RZ, PT ;  /* 0x000000ff6600720c */ /* 0x000fe20003f06270 */
[----:B------:R-:W-:Y:S01]  /*5180*/  STL.64 [R1+0x1d8], R18 ;  /* 0x0001d81201007387 */ /* 0x000fe20000100a00 */
[C---:B------:R-:W-:Y:S01]  /*5190*/  LOP3.LUT R102, R83.reuse, 0x72, RZ, 0xfc, !PT ;  /* 0x0000007253667812 */ /* 0x040fe200078efcff */
[----:B----4-:R-:W-:Y:S01]  /*51a0*/  IMAD.WIDE R14, R84, 0x4, R4 ;  /* 0x00000004540e7825 */ /* 0x010fe200078e0204 */
[----:B------:R-:W-:Y:S01]  /*51b0*/  LOP3.LUT R167, R83, 0x76, RZ, 0xfc, !PT ;  /* 0x0000007653a77812 */ /* 0x000fe200078efcff */
[----:B------:R1:W-:Y:S02]  /*51c0*/  LDGSTS.E [R10+0xc00], [R18.64], !P3 ;  /* 0x00c00000120a7fae */ /* 0x0003e4000d92184a */
[----:B------:R-:W-:Y:S01]  /*51d0*/  IMAD R153, R160, R85, R153 ;  /* 0x00000055a0997224 */ /* 0x000fe200078e0299 */
[----:B------:R-:W-:Y:S01]  /*51e0*/  IABS R156, R167 ;  /* 0x000000a7009c7213 */ /* 0x000fe20000000000 */
[----:B------:R-:W-:Y:S01]  /*51f0*/  IMAD.WIDE R12, R84, 0x4, R6 ;  /* 0x00000004540c7825 */ /* 0x000fe200078e0206 */
[----:B------:R-:W-:Y:S01]  /*5200*/  STL.64 [R1+0x1d0], R16 ;  /* 0x0001d01001007387 */ /* 0x000fe20000100a00 */
[----:B------:R-:W-:-:S02]  /*5210*/  IADD3 R84, R86, -0x8, RZ ;  /* 0xfffffff856547810 */ /* 0x000fc40007ffe0ff */
[--C-:B------:R-:W-:Y:S01]  /*5220*/  @!P5 IMAD.IADD R151, R151, 0x1, -R160.reuse ;  /* 0x000000019797d824 */ /* 0x100fe200078e0aa0 */
[----:B------:R2:W-:Y:S01]  /*5230*/  LDGSTS.E [R10+0xd00], [R16.64], !P3 ;  /* 0x00d00000100a7fae */ /* 0x0005e2000d92184a */
[----:B------:R-:W-:Y:S01]  /*5240*/  ISETP.GT.U32.AND P5, PT, R160, R153, PT ;  /* 0x00000099a000720c */ /* 0x000fe20003fa4070 */
[--C-:B------:R-:W-:Y:S01]  /*5250*/  @!P4 IMAD.IADD R150, R150, 0x1, -R160.reuse ;  /* 0x000000019696c824 */ /* 0x100fe200078e0aa0 */
[----:B------:R-:W-:Y:S01]  /*5260*/  ISETP.GE.AND P4, PT, R94, RZ, PT ;  /* 0x000000ff5e00720c */ /* 0x000fe20003f86270 */
[----:B------:R3:W-:Y:S01]  /*5270*/  STL.64 [R1+0x1c8], R14 ;  /* 0x0001c80e01007387 */ /* 0x0007e20000100a00 */
[----:B------:R-:W-:Y:S01]  /*5280*/  @!P6 IMAD.IADD R152, R152, 0x1, -R160 ;  /* 0x000000019898e824 */ /* 0x000fe200078e0aa0 */
[----:B------:R-:W-:Y:S01]  /*5290*/  ISETP.GE.AND P6, PT, R154, RZ, PT ;  /* 0x000000ff9a00720c */ /* 0x000fe20003fc6270 */
[----:B------:R-:W-:Y:S01]  /*52a0*/  @!P0 IMAD.MOV R150, RZ, RZ, -R150 ;  /* 0x000000ffff968224 */ /* 0x000fe200078e0a96 */
[----:B------:R3:W-:Y:S01]  /*52b0*/  LDGSTS.E [R10+0xe00], [R14.64], !P3 ;  /* 0x00e000000e0a7fae */ /* 0x0007e2000d92184a */
[----:B------:R-:W-:Y:S01]  /*52c0*/  ISETP.GE.U32.AND P0, PT, R84, 0x7fffffd9, PT ;  /* 0x7fffffd95400780c */ /* 0x000fe20003f06070 */
[----:B------:R-:W-:Y:S01]  /*52d0*/  IMAD.IADD R90, R95, 0x1, R93 ;  /* 0x000000015f5a7824 */ /* 0x000fe200078e025d */
[----:B------:R-:W-:Y:S01]  /*52e0*/  IABS R84, R102 ;  /* 0x0000006600547213 */ /* 0x000fe20000000000 */
[----:B------:R4:W-:Y:S01]  /*52f0*/  STL.64 [R1+0x1c0], R12 ;  /* 0x0001c00c01007387 */ /* 0x0009e20000100a00 */
[----:B------:R-:W-:Y:S01]  /*5300*/  IADD3 R94, R86, -0xc, RZ ;  /* 0xfffffff4565e7810 */ /* 0x000fe20007ffe0ff */
[----:B------:R-:W-:-:S02]  /*5310*/  @!P5 IMAD.IADD R153, R153, 0x1, -R160 ;  /* 0x000000019999d824 */ /* 0x000fc400078e0aa0 */
[----:B------:R4:W-:Y:S01]  /*5320*/  LDGSTS.E [R10+0xf00], [R12.64], !P3 ;  /* 0x00f000000c0a7fae */ /* 0x0009e2000d92184a */
[----:B------:R-:W-:Y:S01]  /*5330*/  IMAD.MOV.U32 R154, RZ, RZ, R84 ;  /* 0x000000ffff9a7224 */ /* 0x000fe200078e0054 */
[----:B------:R-:W-:Y:S01]  /*5340*/  ISETP.GE.U32.AND P3, PT, R94, 0x7fffffd5, PT ;  /* 0x7fffffd55e00780c */ /* 0x000fe20003f66070 */
[----:B------:R-:W-:Y:S01]  /*5350*/  @!P6 IMAD.MOV R152, RZ, RZ, -R152 ;  /* 0x000000ffff98e224 */ /* 0x000fe200078e0a98 */
[----:B------:R-:W-:Y:S01]  /*5360*/  ISETP.GT.U32.AND P5, PT, R160, R153, PT ;  /* 0x00000099a000720c */ /* 0x000fe20003fa4070 */
[----:B------:R-:W-:Y:S01]  /*5370*/  IMAD.HI.U32 R84, R82, R154, RZ ;  /* 0x0000009a52547227 */ /* 0x000fe200078e00ff */
[----:B------:R-:W-:Y:S02]  /*5380*/  ISETP.GE.AND P6, PT, R155, RZ, PT ;  /* 0x000000ff9b00720c */ /* 0x000fe40003fc6270 */
[----:B---3--:R-:W-:Y:S01]  /*5390*/  IADD3 R14, R86, -0x40, RZ ;  /* 0xffffffc0560e7810 */ /* 0x008fe20007ffe0ff */
[----:B------:R-:W-:Y:S02]  /*53a0*/  IMAD.MOV R84, RZ, RZ, -R84 ;  /* 0x000000ffff547224 */ /* 0x000fe400078e0a54 */
[----:B------:R-:W-:Y:S01]  /*53b0*/  @!P4 IMAD.MOV R151, RZ, RZ, -R151 ;  /* 0x000000ffff97c224 */ /* 0x000fe200078e0a97 */
[----:B----4-:R-:W3:Y:S01]  /*53c0*/  S2R R13, SR_TID.X ;  /* 0x00000000000d7919 */ /* 0x010ee20000002100 */
[----:B------:R-:W-:-:S02]  /*53d0*/  IMAD R154, R160, R84, R154 ;  /* 0x00000054a09a7224 */ /* 0x000fc400078e029a */
[----:B------:R-:W-:Y:S02]  /*53e0*/  IMAD.MOV.U32 R84, RZ, RZ, 0x1f ;  /* 0x0000001fff547424 */ /* 0x000fe400078e00ff */
[----:B------:R-:W-:Y:S01]  /*53f0*/  @!P5 IMAD.IADD R153, R153, 0x1, -R160 ;  /* 0x000000019999d824 */ /* 0x000fe200078e0aa0 */
[----:B------:R-:W-:Y:S01]  /*5400*/  ISETP.GT.U32.AND P5, PT, R160, R154, PT ;  /* 0x0000009aa000720c */ /* 0x000fe20003fa4070 */
[----:B------:R-:W-:Y:S01]  /*5410*/  IMAD.IADD R95, R163, 0x1, R162 ;  /* 0x00000001a35f7824 */ /* 0x000fe200078e02a2 */
[----:B------:R-:W-:Y:S01]  /*5420*/  LOP3.LUT R163, R83, 0x78, RZ, 0xfc, !PT ;  /* 0x0000007853a37812 */ /* 0x000fe200078efcff */
[----:B------:R-:W-:Y:S01]  /*5430*/  @!P6 IMAD.MOV R153, RZ, RZ, -R153 ;  /* 0x000000ffff99e224 */ /* 0x000fe200078e0a99 */
[----:B------:R-:W-:Y:S01]  /*5440*/  ISETP.GE.U32.AND P6, PT, R14, 0x7fffffa1, PT ;  /* 0x7fffffa10e00780c */ /* 0x000fe20003fc6070 */
[----:B------:R-:W-:Y:S01]  /*5450*/  IMAD.IADD R93, R161, 0x1, R159 ;  /* 0x00000001a15d7824 */ /* 0x000fe200078e029f */
[----:B------:R-:W-:Y:S01]  /*5460*/  IADD3 R14, R84, c[0x0][0x180], RZ ;  /* 0x00006000540e7a10 */ /* 0x000fe20007ffe0ff */
[----:B------:R-:W-:Y:S01]  /*5470*/  IMAD.MOV.U32 R15, RZ, RZ, R195 ;  /* 0x000000ffff0f7224 */ /* 0x000fe200078e00c3 */
[----:B------:R-:W-:-:S02]  /*5480*/  IABS R157, R163 ;  /* 0x000000a3009d7213 */ /* 0x000fc40000000000 */
[----:B------:R-:W-:Y:S01]  /*5490*/  SEL R92, RZ, 0x1, P6 ;  /* 0x00000001ff5c7807 */ /* 0x000fe20003000000 */
[----:B------:R-:W-:Y:S01]  /*54a0*/  IMAD.MOV.U32 R33, RZ, RZ, R15 ;  /* 0x000000ffff217224 */ /* 0x000fe200078e000f */
[----:B------:R-:W-:Y:S01]  /*54b0*/  LOP3.LUT R162, R83, 0x7a, RZ, 0xfc, !PT ;  /* 0x0000007a53a27812 */ /* 0x000fe200078efcff */
[----:B------:R-:W-:Y:S01]  /*54c0*/  @!P5 IMAD.IADD R154, R154, 0x1, -R160 ;  /* 0x000000019a9ad824 */ /* 0x000fe200078e0aa0 */
[----:B------:R-:W-:Y:S02]  /*54d0*/  ISETP.GT.AND P5, PT, R14, 0x1f, PT ;  /* 0x0000001f0e00780c */ /* 0x000fe40003fa4270 */
[----:B------:R-:W-:Y:S02]  /*54e0*/  IADD3 R92, R92, R158, RZ ;  /* 0x0000009e5c5c7210 */ /* 0x000fe40007ffe0ff */
[----:B---3--:R-:W-:Y:S02]  /*54f0*/  LOP3.LUT R11, R13, 0x1f, RZ, 0xc0, !PT ;  /* 0x0000001f0d0b7812 */ /* 0x008fe400078ec0ff */
[----:B------:R-:W-:-:S02]  /*5500*/  SHF.R.S32.HI R94, RZ, 0x5, R13 ;  /* 0x00000005ff5e7819 */ /* 0x000fc4000001140d */
[C---:B------:R-:W-:Y:S01]  /*5510*/  ISETP.GE.AND P4, PT, R11.reuse, R164, PT ;  /* 0x000000a40b00720c */ /* 0x040fe20003f86270 */
[----:B------:R-:W-:Y:S01]  /*5520*/  IMAD.SHL.U32 R85, R11, 0x4, RZ ;  /* 0x000000040b557824 */ /* 0x000fe200078e00ff */
[----:B------:R-:W-:Y:S01]  /*5530*/  LOP3.LUT R164, R13, 0x20, RZ, 0xc0, !PT ;  /* 0x000000200da47812 */ /* 0x000fe200078ec0ff */
[----:B------:R-:W-:Y:S01]  /*5540*/  IMAD R239, R11, c[0x0][0x18c], RZ ;  /* 0x000063000bef7a24 */ /* 0x000fe200078e02ff */
[----:B------:R-:W-:Y:S02]  /*5550*/  SGXT R94, R94, 0x1 ;  /* 0x000000015e5e781a */ /* 0x000fe40000000200 */
[----:B------:R3:W4:Y:S01]  /*5560*/  R2UR UR9, R164 ;  /* 0x00000000a40973c2 */ /* 0x00072200000e0000 */
[----:B------:R-:W-:Y:S02]  /*5570*/  SEL R86, RZ, 0x4, !P5 ;  /* 0x00000004ff567807 */ /* 0x000fe40006800000 */
[----:B------:R-:W-:Y:S01]  /*5580*/  LOP3.LUT R12, R85, 0x90, R94, 0x78, !PT ;  /* 0x00000090550c7812 */ /* 0x000fe200078e785e */
[----:B------:R-:W-:Y:S01]  /*5590*/  IMAD.U32 R85, RZ, RZ, UR6 ;  /* 0x00000006ff557e24 */ /* 0x000fe2000f8e00ff */
[----:B------:R-:W-:Y:S01]  /*55a0*/  ISETP.GE.AND P5, PT, R11, c[0x0][0x180], PT ;  /* 0x000060000b007a0c */ /* 0x000fe20003fa6270 */
[----:B------:R-:W-:Y:S01]  /*55b0*/  UIMAD UR6, UR4, 0xf, URZ ;  /* 0x0000000f040678a4 */ /* 0x000fe2000f8e023f */
[----:B------:R-:W-:Y:S01]  /*55c0*/  IABS R158, R162 ;  /* 0x000000a2009e7213 */ /* 0x000fe20000000000 */
[----:B------:R-:W-:Y:S01]  /*55d0*/  IMAD.WIDE R22, R85, 0x4, R8 ;  /* 0x0000000455167825 */ /* 0x000fe200078e0208 */
[----:B---3--:R-:W-:Y:S01]  /*55e0*/  LOP3.LUT R164, R83, 0x74, RZ, 0xfc, !PT ;  /* 0x0000007453a47812 */ /* 0x008fe200078efcff */
[----:B------:R-:W-:Y:S01]  /*55f0*/  STL [R1+0x944], R12 ;  /* 0x0009440c01007387 */ /* 0x000fe20000100800 */
[----:B------:R-:W-:Y:S01]  /*5600*/  SEL R86, R86, RZ, !P5 ;  /* 0x000000ff56567207 */ /* 0x000fe20006800000 */
[----:B------:R-:W-:Y:S01]  /*5610*/  IMAD.WIDE R20, R85, 0x4, R2 ;  /* 0x0000000455147825 */ /* 0x000fe200078e0202 */
[----:B------:R-:W-:Y:S01]  /*5620*/  IABS R155, R164 ;  /* 0x000000a4009b7213 */ /* 0x000fe20000000000 */
[----:B------:R3:W-:Y:S01]  /*5630*/  LDGSTS.E [R10+0x1c00], [R22.64], !P0 ;  /* 0x01c00000160a7fae */ /* 0x0007e2000c12184a */
[----:B------:R-:W-:Y:S01]  /*5640*/  IADD3 R94, R87, R165, R166 ;  /* 0x000000a5575e7210 */ /* 0x000fe20007ffe0a6 */
[----:B-1----:R-:W-:Y:S01]  /*5650*/  IMAD.WIDE R18, R85, 0x4, R4 ;  /* 0x0000000455127825 */ /* 0x002fe200078e0204 */
[----:B------:R-:W-:Y:S01]  /*5660*/  LOP3.LUT R165, R83, 0x7e, RZ, 0xfc, !PT ;  /* 0x0000007e53a57812 */ /* 0x000fe200078efcff */
[----:B------:R1:W-:Y:S01]  /*5670*/  LDGSTS.E [R10+0x1d00], [R20.64], !P0 ;  /* 0x01d00000140a7fae */ /* 0x0003e2000c12184a */
[C---:B------:R-:W-:Y:S01]  /*5680*/  LOP3.LUT R252, R12.reuse, 0x20, RZ, 0x3c, !PT ;  /* 0x000000200cfc7812 */ /* 0x040fe200078e3cff */
[----:B--2---:R-:W-:Y:S01]  /*5690*/  IMAD.WIDE R16, R85, 0x4, R6 ;  /* 0x0000000455107825 */ /* 0x004fe200078e0206 */
[----:B------:R-:W-:Y:S01]  /*56a0*/  LOP3.LUT R85, R89, 0x3, RZ, 0xc0, !PT ;  /* 0x0000000359557812 */ /* 0x000fe200078ec0ff */
[----:B------:R2:W-:Y:S01]  /*56b0*/  LDGSTS.E [R10+0x1e00], [R18.64], !P0 ;  /* 0x01e00000120a7fae */ /* 0x0005e2000c12184a */
[----:B------:R-:W-:Y:S01]  /*56c0*/  LOP3.LUT R11, R12, 0x40, RZ, 0x3c, !PT ;  /* 0x000000400c0b7812 */ /* 0x000fe200078e3cff */
[----:B------:R-:W-:Y:S01]  /*56d0*/  IMAD.HI.U32 R84, R82, R155, RZ ;  /* 0x0000009b52547227 */ /* 0x000fe200078e00ff */
[----:B------:R-:W-:Y:S01]  /*56e0*/  IADD3 R89, R85, R168, R169 ;  /* 0x000000a855597210 */ /* 0x000fe20007ffe0a9 */
[----:B------:R1:W-:Y:S01]  /*56f0*/  LDGSTS.E [R10+0x1f00], [R16.64], !P0 ;  /* 0x01f00000100a7fae */ /* 0x0003e2000c12184a */
[----:B------:R-:W-:Y:S01]  /*5700*/  ISETP.GT.U32.AND P0, PT, R160, R154, PT ;  /* 0x0000009aa000720c */ /* 0x000fe20003f04070 */
[----:B------:R-:W-:Y:S01]  /*5710*/  IMAD.MOV R84, RZ, RZ, -R84 ;  /* 0x000000ffff547224 */ /* 0x000fe200078e0a54 */
[----:B------:R-:W-:Y:S01]  /*5720*/  LOP3.LUT R85, R88, 0x3, RZ, 0xc0, !PT ;  /* 0x0000000358557812 */ /* 0x000fe200078ec0ff */
[----:B------:R3:W-:Y:S02]  /*5730*/  STL.64 [R1+0x158], R22 ;  /* 0x0001581601007387 */ /* 0x0007e40000100a00 */
[----:B------:R-:W-:-:S02]  /*5740*/  IMAD R155, R160, R84, R155 ;  /* 0x00000054a09b7224 */ /* 0x000fc400078e029b */
[----:B------:R-:W-:Y:S01]  /*5750*/  IMAD.U32 R84, RZ, RZ, UR7 ;  /* 0x00000007ff547e24 */ /* 0x000fe2000f8e00ff */
[----:B------:R1:W-:Y:S01]  /*5760*/  STL.64 [R1+0x150], R20 ;  /* 0x0001501401007387 */ /* 0x0003e20000100a00 */
[----:B------:R-:W-:Y:S01]  /*5770*/  UIMAD UR7, UR4, 0x17, URZ ;  /* 0x00000017040778a4 */ /* 0x000fe2000f8e023f */
[----:B------:R-:W-:Y:S02]  /*5780*/  ISETP.GT.U32.AND P5, PT, R160, R155, PT ;  /* 0x0000009ba000720c */ /* 0x000fe40003fa4070 */
[----:B------:R2:W-:Y:S01]  /*5790*/  STL.64 [R1+0x148], R18 ;  /* 0x0001481201007387 */ /* 0x0005e20000100a00 */
[----:B------:R-:W-:Y:S01]  /*57a0*/  @!P0 IMAD.IADD R154, R154, 0x1, -R160 ;  /* 0x000000019a9a8824 */ /* 0x000fe200078e0aa0 */
[----:B------:R-:W-:Y:S01]  /*57b0*/  ISETP.GE.AND P0, PT, R102, RZ, PT ;  /* 0x000000ff6600720c */ /* 0x000fe20003f06270 */
[----:B---3--:R-:W-:Y:S01]  /*57c0*/  IMAD.WIDE R22, R84, 0x4, R8 ;  /* 0x0000000454167825 */ /* 0x008fe200078e0208 */
[----:B------:R3:W-:Y:S01]  /*57d0*/  STL.64 [R1+0x140], R16 ;  /* 0x0001401001007387 */ /* 0x0007e20000100a00 */
[----:B------:R-:W-:-:S02]  /*57e0*/  IADD3 R102, R85, R174, R175 ;  /* 0x000000ae55667210 */ /* 0x000fc40007ffe0af */
[----:B------:R-:W-:Y:S01]  /*57f0*/  LOP3.LUT R85, R92, 0x3, RZ, 0xc0, !PT ;  /* 0x000000035c557812 */ /* 0x000fe200078ec0ff */
[C---:B-1----:R-:W-:Y:S01]  /*5800*/  IMAD.WIDE R20, R84.reuse, 0x4, R2 ;  /* 0x0000000454147825 */ /* 0x042fe200078e0202 */
[----:B------:R-:W-:Y:S01]  /*5810*/  LOP3.LUT R92, R83, 0x7c, RZ, 0xfc, !PT ;  /* 0x0000007c535c7812 */ /* 0x000fe200078efcff */
[----:B------:R1:W-:Y:S01]  /*5820*/  STL.64 [R1+0xd8], R22 ;  /* 0x0000d81601007387 */ /* 0x0003e20000100a00 */
[----:B------:R-:W-:Y:S01]  /*5830*/  IADD3 R88, R85, R176, R177 ;  /* 0x000000b055587210 */ /* 0x000fe20007ffe0b1 */
[C---:B--2---:R-:W-:Y:S01]  /*5840*/  IMAD.WIDE R18, R84.reuse, 0x4, R4 ;  /* 0x0000000454127825 */ /* 0x044fe200078e0204 */
[----:B------:R-:W-:Y:S01]  /*5850*/  IABS R159, R92 ;  /* 0x0000005c009f7213 */ /* 0x000fe20000000000 */
[----:B------:R1:W-:Y:S01]  /*5860*/  LDGSTS.E [R10+0x2c00], [R22.64], !P3 ;  /* 0x02c00000160a7fae */ /* 0x0003e2000d92184a */
[----:B------:R-:W-:Y:S01]  /*5870*/  LOP3.LUT R85, R93, 0x3, RZ, 0xc0, !PT ;  /* 0x000000035d557812 */ /* 0x000fe200078ec0ff */
[----:B---3--:R-:W-:Y:S02]  /*5880*/  IMAD.WIDE R16, R84, 0x4, R6 ;  /* 0x0000000454107825 */ /* 0x008fe400078e0206 */
[----:B------:R2:W-:Y:S01]  /*5890*/  STL.64 [R1+0xd0], R20 ;  /* 0x0000d01401007387 */ /* 0x0005e20000100a00 */
[----:B------:R-:W-:Y:S01]  /*58a0*/  IADD3 R87, R85, R178, R179 ;  /* 0x000000b255577210 */ /* 0x000fe20007ffe0b3 */
[----:B------:R-:W-:-:S02]  /*58b0*/  IMAD.HI.U32 R84, R82, R156, RZ ;  /* 0x0000009c52547227 */ /* 0x000fc400078e00ff */
[----:B------:R2:W-:Y:S02]  /*58c0*/  LDGSTS.E [R10+0x2d00], [R20.64], !P3 ;  /* 0x02d00000140a7fae */ /* 0x0005e4000d92184a */
[----:B------:R-:W-:Y:S02]  /*58d0*/  IMAD.MOV R84, RZ, RZ, -R84 ;  /* 0x000000ffff547224 */ /* 0x000fe400078e0a54 */
[----:B------:R-:W-:Y:S01]  /*58e0*/  @!P5 IMAD.IADD R155, R155, 0x1, -R160 ;  /* 0x000000019b9bd824 */ /* 0x000fe200078e0aa0 */
[----:B------:R3:W-:Y:S01]  /*58f0*/  STL.64 [R1+0xc8], R18 ;  /* 0x0000c81201007387 */ /* 0x0007e20000100a00 */
[----:B------:R-:W-:Y:S01]  /*5900*/  IMAD R156, R160, R84, R156 ;  /* 0x00000054a09c7224 */ /* 0x000fe200078e029c */
[----:B------:R-:W-:Y:S01]  /*5910*/  LOP3.LUT R84, R90, 0x3, RZ, 0xc0, !PT ;  /* 0x000000035a547812 */ /* 0x000fe200078ec0ff */
[----:B------:R-:W-:Y:S01]  /*5920*/  @!P0 IMAD.MOV R154, RZ, RZ, -R154 ;  /* 0x000000ffff9a8224 */ /* 0x000fe200078e0a9a */
[----:B------:R-:W-:Y:S01]  /*5930*/  ISETP.GT.U32.AND P5, PT, R160, R155, PT ;  /* 0x0000009ba000720c */ /* 0x000fe20003fa4070 */
[----:B------:R-:W-:Y:S01]  /*5940*/  IMAD.HI.U32 R85, R82, R159, RZ ;  /* 0x0000009f52557227 */ /* 0x000fe200078e00ff */
[----:B------:R-:W-:Y:S01]  /*5950*/  ISETP.GT.U32.AND P0, PT, R160, R156, PT ;  /* 0x0000009ca000720c */ /* 0x000fe20003f04070 */
[----:B------:R3:W-:Y:S01]  /*5960*/  LDGSTS.E [R10+0x2e00], [R18.64], !P3 ;  /* 0x02e00000120a7fae */ /* 0x0007e2000d92184a */
[----:B------:R-:W-:Y:S01]  /*5970*/  IADD3 R161, R84, R172, R173 ;  /* 0x000000ac54a17210 */ /* 0x000fe20007ffe0ad */
[----:B------:R-:W-:-:S02]  /*5980*/  IMAD.HI.U32 R84, R82, R157, RZ ;  /* 0x0000009d52547227 */ /* 0x000fc400078e00ff */
[----:B------:R1:W-:Y:S02]  /*5990*/  STL.64 [R1+0xc0], R16 ;  /* 0x0000c01001007387 */ /* 0x0003e40000100a00 */
[----:B------:R-:W-:Y:S01]  /*59a0*/  IMAD.MOV R85, RZ, RZ, -R85 ;  /* 0x000000ffff557224 */ /* 0x000fe200078e0a55 */
[----:B------:R-:W-:Y:S01]  /*59b0*/  IADD3 R84, -R84, RZ, RZ ;  /* 0x000000ff54547210 */ /* 0x000fe20007ffe1ff */
[----:B------:R1:W-:Y:S01]  /*59c0*/  LDGSTS.E [R10+0x2f00], [R16.64], !P3 ;  /* 0x02f00000100a7fae */ /* 0x0003e2000d92184a */
[----:B------:R-:W-:Y:S01]  /*59d0*/  ISETP.NE.U32.AND P3, PT, R86, RZ, PT ;  /* 0x000000ff5600720c */ /* 0x000fe20003f65070 */
[--C-:B------:R-:W-:Y:S01]  /*59e0*/  @!P5 IMAD.IADD R155, R155, 0x1, -R160.reuse ;  /* 0x000000019b9bd824 */ /* 0x100fe200078e0aa0 */
[----:B------:R-:W-:Y:S01]  /*59f0*/  ISETP.GE.AND P5, PT, R164, RZ, PT ;  /* 0x000000ffa400720c */ /* 0x000fe20003fa6270 */
[----:B------:R-:W-:Y:S01]  /*5a00*/  @!P0 IMAD.IADD R156, R156, 0x1, -R160 ;  /* 0x000000019c9c8824 */ /* 0x000fe200078e0aa0 */
[----:B------:R-:W-:Y:S01]  /*5a10*/  LOP3.LUT R86, R91, 0x3, RZ, 0xc0, !PT ;  /* 0x000000035b567812 */ /* 0x000fe200078ec0ff */
[----:B------:R-:W-:-:S02]  /*5a20*/  IMAD R157, R160, R84, R157 ;  /* 0x00000054a09d7224 */ /* 0x000fc400078e029d */
[----:B------:R-:W-:Y:S01]  /*5a30*/  IMAD.HI.U32 R84, R82, R158, RZ ;  /* 0x0000009e52547227 */ /* 0x000fe200078e00ff */
[----:B------:R-:W-:Y:S02]  /*5a40*/  ISETP.GT.U32.AND P0, PT, R160, R156, PT ;  /* 0x0000009ca000720c */ /* 0x000fe40003f04070 */
[----:B------:R-:W-:Y:S01]  /*5a50*/  IADD3 R91, R86, R170, R171 ;  /* 0x000000aa565b7210 */ /* 0x000fe20007ffe0ab */
[----:B------:R-:W-:Y:S01]  /*5a60*/  IMAD.MOV R84, RZ, RZ, -R84 ;  /* 0x000000ffff547224 */ /* 0x000fe200078e0a54 */
[----:B------:R-:W-:Y:S01]  /*5a70*/  LOP3.LUT R86, R94, 0xf, RZ, 0xc0, !PT ;  /* 0x0000000f5e567812 */ /* 0x000fe200078ec0ff */
[C---:B------:R-:W-:Y:S02]  /*5a80*/  IMAD R159, R160.reuse, R85, R159 ;  /* 0x00000055a09f7224 */ /* 0x040fe400078e029f */
[----:B------:R-:W-:Y:S01]  /*5a90*/  @!P5 IMAD.MOV R155, RZ, RZ, -R155 ;  /* 0x000000ffff9bd224 */ /* 0x000fe200078e0a9b */
[C---:B------:R-:W-:Y:S01]  /*5aa0*/  ISETP.GT.U32.AND P5, PT, R160.reuse, R157, PT ;  /* 0x0000009da000720c */ /* 0x040fe20003fa4070 */
[----:B------:R-:W-:Y:S01]  /*5ab0*/  IMAD R158, R160, R84, R158 ;  /* 0x00000054a09e7224 */ /* 0x000fe200078e029e */
[----:B------:R-:W-:Y:S01]  /*5ac0*/  LOP3.LUT R84, R95, 0x3, RZ, 0xc0, !PT ;  /* 0x000000035f547812 */ /* 0x000fe200078ec0ff */
[----:B------:R-:W-:-:S02]  /*5ad0*/  IMAD.SHL.U32 R85, R91, 0x100, RZ ;  /* 0x000001005b557824 */ /* 0x000fc400078e00ff */
[----:B------:R-:W-:Y:S01]  /*5ae0*/  @!P0 IMAD.IADD R156, R156, 0x1, -R160 ;  /* 0x000000019c9c8824 */ /* 0x000fe200078e0aa0 */
[----:B------:R-:W-:Y:S01]  /*5af0*/  ISETP.GT.U32.AND P0, PT, R160, R158, PT ;  /* 0x0000009ea000720c */ /* 0x000fe20003f04070 */
[----:B------:R-:W-:Y:S01]  /*5b00*/  IMAD.SHL.U32 R83, R87, 0x100, RZ ;  /* 0x0000010057537824 */ /* 0x000fe200078e00ff */
[----:B------:R-:W-:Y:S01]  /*5b10*/  IADD3 R90, R84, R180, R181 ;  /* 0x000000b4545a7210 */ /* 0x000fe20007ffe0b5 */
[----:B------:R-:W-:Y:S01]  /*5b20*/  IMAD.U32 R84, RZ, RZ, UR6 ;  /* 0x00000006ff547e24 */ /* 0x000fe2000f8e00ff */
[----:B------:R-:W-:Y:S01]  /*5b30*/  UIMAD UR6, UR4, 0x13, URZ ;  /* 0x00000013040678a4 */ /* 0x000fe2000f8e023f */
[----:B------:R-:W-:Y:S02]  /*5b40*/  IMAD R86, R89, 0x10, R86 ;  /* 0x0000001059567824 */ /* 0x000fe400078e0256 */
[----:B------:R-:W-:Y:S01]  /*5b50*/  @!P5 IMAD.IADD R157, R157, 0x1, -R160 ;  /* 0x000000019d9dd824 */ /* 0x000fe200078e0aa0 */
[----:B------:R-:W-:Y:S01]  /*5b60*/  ISETP.GE.AND P5, PT, R167, RZ, PT ;  /* 0x000000ffa700720c */ /* 0x000fe20003fa6270 */
[----:B-1----:R-:W-:-:S04]  /*5b70*/  IMAD.WIDE R22, R84, 0x4, R8 ;  /* 0x0000000454167825 */ /* 0x002fc800078e0208 */
[----:B------:R-:W-:Y:S01]  /*5b80*/  @!P0 IADD3 R158, R158, -R160, RZ ;  /* 0x800000a09e9e8210 */ /* 0x000fe20007ffe0ff */
[----:B--2---:R-:W-:Y:S01]  /*5b90*/  IMAD.WIDE R20, R84, 0x4, R2 ;  /* 0x0000000454147825 */ /* 0x004fe200078e0202 */
[----:B------:R1:W-:Y:S02]  /*5ba0*/  LDGSTS.E [R10+0x3c00], [R22.64], !P1 ;  /* 0x03c00000160a7fae */ /* 0x0003e4000c92184a */
[----:B------:R-:W-:Y:S01]  /*5bb0*/  ISETP.GT.U32.AND P0, PT, R160, R158, PT ;  /* 0x0000009ea000720c */ /* 0x000fe20003f04070 */
[C---:B---3--:R-:W-:Y:S01]  /*5bc0*/  IMAD.WIDE R18, R84.reuse, 0x4, R4 ;  /* 0x0000000454127825 */ /* 0x048fe200078e0204 */
[----:B------:R1:W-:Y:S03]  /*5bd0*/  LDGSTS.E [R10+0x3d00], [R20.64], !P1 ;  /* 0x03d00000140a7fae */ /* 0x0003e6000c92184a */
[----:B------:R-:W-:Y:S01]  /*5be0*/  IMAD.WIDE R16, R84, 0x4, R6 ;  /* 0x0000000454107825 */ /* 0x000fe200078e0206 */
[----:B------:R2:W-:Y:S01]  /*5bf0*/  LDGSTS.E [R10+0x3e00], [R18.64], !P1 ;  /* 0x03e00000120a7fae */ /* 0x0005e2000c92184a */
[----:B------:R-:W-:-:S02]  /*5c00*/  LOP3.LUT R84, R88, 0xf, RZ, 0xc0, !PT ;  /* 0x0000000f58547812 */ /* 0x000fc400078ec0ff */
[----:B------:R-:W-:Y:S01]  /*5c10*/  @!P5 IMAD.MOV R156, RZ, RZ, -R156 ;  /* 0x000000ffff9cd224 */ /* 0x000fe200078e0a9c */
[----:B------:R3:W-:Y:S01]  /*5c20*/  LDGSTS.E [R10+0x3f00], [R16.64], !P1 ;  /* 0x03f00000100a7fae */ /* 0x0007e2000c92184a */
[----:B------:R-:W-:Y:S01]  /*5c30*/  ISETP.GT.U32.AND P1, PT, R160, R157, PT ;  /* 0x0000009da000720c */ /* 0x000fe20003f24070 */
[----:B------:R-:W-:Y:S01]  /*5c40*/  IMAD R88, R102, 0x10, R84 ;  /* 0x0000001066587824 */ /* 0x000fe200078e0254 */
[----:B------:R-:W-:Y:S01]  /*5c50*/  ISETP.GT.U32.AND P5, PT, R160, R159, PT ;  /* 0x0000009fa000720c */ /* 0x000fe20003fa4070 */
[----:B------:R-:W-:Y:S01]  /*5c60*/  @!P0 IMAD.IADD R158, R158, 0x1, -R160 ;  /* 0x000000019e9e8824 */ /* 0x000fe200078e0aa0 */
[----:B------:R-:W-:Y:S01]  /*5c70*/  IABS R102, R165 ;  /* 0x000000a500667213 */ /* 0x000fe20000000000 */
[----:B------:R-:W-:Y:S01]  /*5c80*/  IMAD.U32 R94, RZ, RZ, UR7 ;  /* 0x00000007ff5e7e24 */ /* 0x000fe2000f8e00ff */
[----:B------:R-:W-:Y:S01]  /*5c90*/  ISETP.GE.AND P0, PT, R162, RZ, PT ;  /* 0x000000ffa200720c */ /* 0x000fe20003f06270 */
[----:B------:R-:W-:Y:S01]  /*5ca0*/  STL.64 [R1+0x58], R22 ;  /* 0x0000581601007387 */ /* 0x000fe20000100a00 */
[----:B------:R-:W-:Y:S01]  /*5cb0*/  LOP3.LUT R84, R85, 0xf00, RZ, 0xe2, !PT ;  /* 0x00000f0055547812 */ /* 0x000fe200078ee2ff */
[----:B------:R-:W-:Y:S01]  /*5cc0*/  IMAD.HI.U32 R82, R82, R102, RZ ;  /* 0x0000006652527227 */ /* 0x000fe200078e00ff */
[----:B------:R-:W-:Y:S01]  /*5cd0*/  SHF.R.U32.HI R162, RZ, 0x4, R0 ;  /* 0x00000004ffa27819 */ /* 0x000fe20000011600 */
[----:B------:R-:W-:Y:S02]  /*5ce0*/  STL.64 [R1+0x50], R20 ;  /* 0x0000501401007387 */ /* 0x000fe40000100a00 */
[----:B------:R-:W-:Y:S01]  /*5cf0*/  @!P1 IMAD.IADD R157, R157, 0x1, -R160 ;  /* 0x000000019d9d9824 */ /* 0x000fe200078e0aa0 */
[----:B------:R-:W-:Y:S01]  /*5d00*/  ISETP.GE.AND P1, PT, R163, RZ, PT ;  /* 0x000000ffa300720c */ /* 0x000fe20003f26270 */
[----:B------:R-:W-:Y:S01]  /*5d10*/  IMAD.MOV R82, RZ, RZ, -R82 ;  /* 0x000000ffff527224 */ /* 0x000fe200078e0a52 */
[----:B------:R2:W-:Y:S01]  /*5d20*/  STL.64 [R1+0x48], R18 ;  /* 0x0000481201007387 */ /* 0x0005e20000100a00 */
[----:B------:R-:W-:-:S02]  /*5d30*/  @!P5 IMAD.IADD R159, R159, 0x1, -R160 ;  /* 0x000000019f9fd824 */ /* 0x000fc400078e0aa0 */
[----:B------:R-:W-:Y:S01]  /*5d40*/  IMAD R85, R161, 0x1000, R84 ;  /* 0x00001000a1557824 */ /* 0x000fe200078e0254 */
[----:B------:R-:W-:Y:S01]  /*5d50*/  LOP3.LUT R84, R83, 0xf00, RZ, 0xe2, !PT ;  /* 0x00000f0053547812 */ /* 0x000fe200078ee2ff */
[C---:B------:R-:W-:Y:S01]  /*5d60*/  IMAD R102, R160.reuse, R82, R102 ;  /* 0x00000052a0667224 */ /* 0x040fe200078e0266 */
[----:B------:R-:W-:Y:S01]  /*5d70*/  ISETP.GT.U32.AND P5, PT, R160, R159, PT ;  /* 0x0000009fa000720c */ /* 0x000fe20003fa4070 */
[----:B------:R-:W-:Y:S01]  /*5d80*/  @!P0 IMAD.MOV R158, RZ, RZ, -R158 ;  /* 0x000000ffff9e8224 */ /* 0x000fe200078e0a9e */
[----:B------:R-:W-:Y:S01]  /*5d90*/  LOP3.LUT R83, R86, 0xff, RZ, 0xc0, !PT ;  /* 0x000000ff56537812 */ /* 0x000fe200078ec0ff */
[----:B------:R-:W-:Y:S01]  /*5da0*/  IMAD R84, R90, 0x1000, R84 ;  /* 0x000010005a547824 */ /* 0x000fe200078e0254 */
[----:B------:R-:W-:Y:S01]  /*5db0*/  ISETP.GT.U32.AND P0, PT, R160, R102, PT ;  /* 0x00000066a000720c */ /* 0x000fe20003f04070 */
[----:B------:R-:W-:Y:S01]  /*5dc0*/  @!P1 IMAD.MOV R157, RZ, RZ, -R157 ;  /* 0x000000ffff9d9224 */ /* 0x000fe200078e0a9d */
[----:B------:R-:W-:Y:S01]  /*5dd0*/  IADD3 R164, R85, R83, RZ ;  /* 0x0000005355a47210 */ /* 0x000fe20007ffe0ff */
[----:B------:R-:W-:Y:S01]  /*5de0*/  IMAD.U32 R86, RZ, RZ, UR6 ;  /* 0x00000006ff567e24 */ /* 0x000fe2000f8e00ff */
[----:B------:R-:W-:Y:S01]  /*5df0*/  SHF.R.U32.HI R83, RZ, 0xc, R0 ;  /* 0x0000000cff537819 */ /* 0x000fe20000011600 */
[----:B------:R-:W-:Y:S01]  /*5e00*/  IMAD.WIDE R90, R94, 0x4, R2 ;  /* 0x000000045e5a7825 */ /* 0x000fe200078e0202 */
[----:B------:R-:W-:Y:S01]  /*5e10*/  SHF.R.U32.HI R82, RZ, 0x8, R0 ;  /* 0x00000008ff527819 */ /* 0x000fe20000011600 */
[----:B------:R-:W-:Y:S01]  /*5e20*/  UIMAD UR6, UR4, 0x1b, URZ ;  /* 0x0000001b040678a4 */ /* 0x000fe2000f8e023f */
[----:B------:R-:W-:Y:S01]  /*5e30*/  LOP3.LUT P1, RZ, R83, 0x1, RZ, 0xc0, !PT ;  /* 0x0000000153ff7812 */ /* 0x000fe2000782c0ff */
[----:B------:R-:W-:Y:S01]  /*5e40*/  @!P5 IMAD.IADD R159, R159, 0x1, -R160 ;  /* 0x000000019f9fd824 */ /* 0x000fe200078e0aa0 */
[----:B------:R-:W-:Y:S01]  /*5e50*/  LOP3.LUT R83, R88, 0xff, RZ, 0xc0, !PT ;  /* 0x000000ff58537812 */ /* 0x000fe200078ec0ff */
[----:B------:R-:W-:Y:S01]  /*5e60*/  IMAD.WIDE R240, R86, 0x4, R8 ;  /* 0x0000000456f07825 */ /* 0x000fe200078e0208 */
[----:B------:R-:W-:Y:S01]  /*5e70*/  LOP3.LUT P5, RZ, R82, 0x1, RZ, 0xc0, !PT ;  /* 0x0000000152ff7812 */ /* 0x000fe200078ac0ff */
[----:B------:R3:W-:Y:S01]  /*5e80*/  STL.64 [R1+0x40], R16 ;  /* 0x0000401001007387 */ /* 0x0007e20000100a00 */
[----:B------:R-:W-:Y:S01]  /*5e90*/  SEL R161, RZ, 0x4, P4 ;  /* 0x00000004ffa17807 */ /* 0x000fe20002000000 */
[----:B------:R-:W-:Y:S01]  /*5ea0*/  @!P0 IMAD.IADD R102, R102, 0x1, -R160 ;  /* 0x0000000166668824 */ /* 0x000fe200078e0aa0 */
[----:B------:R-:W-:Y:S01]  /*5eb0*/  ISETP.GE.AND P0, PT, R92, RZ, PT ;  /* 0x000000ff5c00720c */ /* 0x000fe20003f06270 */
[----:B------:R-:W-:Y:S01]  /*5ec0*/  IMAD.IADD R163, R84, 0x1, R83 ;  /* 0x0000000154a37824 */ /* 0x000fe200078e0253 */
[----:B------:R-:W-:Y:S01]  /*5ed0*/  STL [R1+0xf68], R11 ;  /* 0x000f680b01007387 */ /* 0x000fe20000100800 */
[----:B------:R-:W-:Y:S01]  /*5ee0*/  IMAD.WIDE R82, R86, 0x4, R2 ;  /* 0x0000000456527825 */ /* 0x000fe200078e0202 */
[----:B------:R-:W-:-:S02]  /*5ef0*/  ISETP.GT.U32.AND P4, PT, R160, R102, PT ;  /* 0x00000066a000720c */ /* 0x000fc40003f84070 */
[----:B------:R1:W-:Y:S01]  /*5f00*/  LDGSTS.E [R10+0x4c00], [R240.64], P1 ;  /* 0x04c00000f00a7fae */ /* 0x0003e2000892184a */
[C---:B------:R-:W-:Y:S01]  /*5f10*/  IMAD.WIDE R84, R86.reuse, 0x4, R4 ;  /* 0x0000000456547825 */ /* 0x040fe200078e0204 */
[----:B------:R-:W-:Y:S02]  /*5f20*/  PRMT R0, R163, 0x5410, R164 ;  /* 0x00005410a3007816 */ /* 0x000fe400000000a4 */
[----:B------:R1:W-:Y:S01]  /*5f30*/  LDGSTS.E [R10+0x4d00], [R82.64], P1 ;  /* 0x04d00000520a7fae */ /* 0x0003e2000892184a */
[----:B------:R-:W-:Y:S01]  /*5f40*/  IMAD.WIDE R86, R86, 0x4, R6 ;  /* 0x0000000456567825 */ /* 0x000fe200078e0206 */
[----:B------:R-:W-:Y:S02]  /*5f50*/  SHF.R.U64 R247, R0, 0x17, RZ ;  /* 0x0000001700f77819 */ /* 0x000fe400000012ff */
[----:B------:R1:W-:Y:S01]  /*5f60*/  LDGSTS.E [R10+0x4e00], [R84.64], P1 ;  /* 0x04e00000540a7fae */ /* 0x0003e2000892184a */
[----:B------:R-:W-:Y:S01]  /*5f70*/  IMAD.WIDE R88, R94, 0x4, R8 ;  /* 0x000000045e587825 */ /* 0x000fe200078e0208 */
[----:B------:R-:W-:-:S02]  /*5f80*/  @!P0 IADD3 R159, -R159, RZ, RZ ;  /* 0x000000ff9f9f8210 */ /* 0x000fc40007ffe1ff */
[----:B------:R1:W-:Y:S01]  /*5f90*/  LDGSTS.E [R10+0x4f00], [R86.64], P1 ;  /* 0x04f00000560a7fae */ /* 0x0003e2000892184a */
[----:B------:R-:W-:Y:S01]  /*5fa0*/  IMAD.WIDE R92, R94, 0x4, R4 ;  /* 0x000000045e5c7825 */ /* 0x000fe200078e0204 */
[----:B------:R-:W-:Y:S02]  /*5fb0*/  ISETP.GT.AND P1, PT, R14, 0x3f, PT ;  /* 0x0000003f0e00780c */ /* 0x000fe40003f24270 */
[----:B------:R1:W-:Y:S01]  /*5fc0*/  LDGSTS.E [R10+0x5c00], [R88.64], P5 ;  /* 0x05c00000580a7fae */ /* 0x0003e2000a92184a */
[----:B------:R-:W-:Y:S01]  /*5fd0*/  IMAD.WIDE R94, R94, 0x4, R6 ;  /* 0x000000045e5e7825 */ /* 0x000fe200078e0206 */
[----:B------:R-:W-:Y:S02]  /*5fe0*/  SEL R161, R161, RZ, P1 ;  /* 0x000000ffa1a17207 */ /* 0x000fe40000800000 */
[----:B------:R1:W-:Y:S01]  /*5ff0*/  LDGSTS.E [R10+0x5d00], [R90.64], P5 ;  /* 0x05d000005a0a7fae */ /* 0x0003e2000a92184a */
[----:B------:R-:W-:Y:S01]  /*6000*/  @!P4 IMAD.IADD R102, R102, 0x1, -R160 ;  /* 0x000000016666c824 */ /* 0x000fe200078e0aa0 */
[----:B------:R-:W-:Y:S01]  /*6010*/  LOP3.LUT P4, RZ, R162, 0x1, RZ, 0xc0, !PT ;  /* 0x00000001a2ff7812 */ /* 0x000fe2000788c0ff */
[----:B--2---:R-:W-:Y:S01]  /*6020*/  IMAD.MOV.U32 R18, RZ, RZ, R202 ;  /* 0x000000ffff127224 */ /* 0x004fe200078e00ca */
[----:B------:R1:W-:Y:S01]  /*6030*/  LDGSTS.E [R10+0x5e00], [R92.64], P5 ;  /* 0x05e000005c0a7fae */ /* 0x0003e2000a92184a */
[----:B------:R-:W-:Y:S01]  /*6040*/  ISETP.NE.U32.AND P1, PT, R161, RZ, PT ;  /* 0x000000ffa100720c */ /* 0x000fe20003f25070 */
[----:B------:R-:W-:Y:S01]  /*6050*/  IMAD.MOV.U32 R160, RZ, RZ, R102 ;  /* 0x000000ffffa07224 */ /* 0x000fe200078e0066 */
[----:B------:R-:W-:Y:S01]  /*6060*/  ISETP.NE.AND P0, PT, RZ, c[0x0][0x17c], PT ;  /* 0x00005f00ff007a0c */ /* 0x000fe20003f05270 */
[----:B------:R1:W-:Y:S01]  /*6070*/  LDGSTS.E [R10+0x5f00], [R94.64], P5 ;  /* 0x05f000005e0a7fae */ /* 0x0003e2000a92184a */
[----:B------:R-:W-:Y:S01]  /*6080*/  ISETP.GE.AND P5, PT, R165, RZ, PT ;  /* 0x000000ffa500720c */ /* 0x000fe20003fa6270 */
[----:B------:R-:W-:Y:S01]  /*6090*/  IMAD.U32 R102, RZ, RZ, UR6 ;  /* 0x00000006ff667e24 */ /* 0x000fe2000f8e00ff */
[----:B------:R-:W-:Y:S01]  /*60a0*/  LOP3.LUT R161, RZ, c[0x0][0x17c], RZ, 0x33, !PT ;  /* 0x00005f00ffa17a12 */ /* 0x000fe200078e33ff */
[----:B------:R-:W-:Y:S01]  /*60b0*/  UIMAD UR6, UR4, 0x1f, URZ ;  /* 0x0000001f040678a4 */ /* 0x000fe2000f8e023f */
[----:B------:R-:W-:Y:S01]  /*60c0*/  SHF.R.U64 R162, R0, 0x1f, RZ ;  /* 0x0000001f00a27819 */ /* 0x000fe200000012ff */
[----:B------:R-:W-:Y:S01]  /*60d0*/  IMAD.MOV.U32 R14, RZ, RZ, R194 ;  /* 0x000000ffff0e7224 */ /* 0x000fe200078e00c2 */
[C---:B------:R-:W-:Y:S01]  /*60e0*/  SEL R171, R161.reuse, R96, !P0 ;  /* 0x00000060a1ab7207 */ /* 0x040fe20004000000 */
[----:B---3--:R-:W-:Y:S01]  /*60f0*/  IMAD.MOV.U32 R16, RZ, RZ, R198 ;  /* 0x000000ffff107224 */ /* 0x008fe200078e00c6 */
[C---:B------:R-:W-:Y:S01]  /*6100*/  SEL R170, R161.reuse, R97, !P0 ;  /* 0x00000061a1aa7207 */ /* 0x040fe20004000000 */
[----:B------:R-:W-:Y:S01]  /*6110*/  IMAD.WIDE R96, R102, 0x4, R8 ;  /* 0x0000000466607825 */ /* 0x000fe200078e0208 */
[C---:B------:R-:W-:Y:S01]  /*6120*/  SEL R168, R161.reuse, R98, !P0 ;  /* 0x00000062a1a87207 */ /* 0x040fe20004000000 */
[----:B------:R-:W-:Y:S01]  /*6130*/  USHF.L.U32 UR4, UR4, 0x5, URZ ;  /* 0x0000000504047899 */ /* 0x000fe2000800063f */
[C---:B------:R-:W-:Y:S01]  /*6140*/  SEL R167, R161.reuse, R99, !P0 ;  /* 0x00000063a1a77207 */ /* 0x040fe20004000000 */
[----:B------:R-:W-:Y:S01]  /*6150*/  @!P5 IMAD.MOV R160, RZ, RZ, -R160 ;  /* 0x000000ffffa0d224 */ /* 0x000fe200078e0aa0 */
[----:B------:R-:W-:Y:S01]  /*6160*/  LOP3.LUT P5, RZ, R162, 0x1, RZ, 0xc0, !PT ;  /* 0x00000001a2ff7812 */ /* 0x000fe200078ac0ff */
[C---:B------:R-:W-:Y:S01]  /*6170*/  IMAD.WIDE R98, R102.reuse, 0x4, R2 ;  /* 0x0000000466627825 */ /* 0x040fe200078e0202 */
[C---:B------:R-:W-:Y:S01]  /*6180*/  SEL R166, R161.reuse, R100, !P0 ;  /* 0x00000064a1a67207 */ /* 0x040fe20004000000 */
[----:B------:R1:W-:Y:S01]  /*6190*/  LDGSTS.E [R10+0x6c00], [R96.64], P4 ;  /* 0x06c00000600a7fae */ /* 0x0003e2000a12184a */
[C---:B------:R-:W-:Y:S01]  /*61a0*/  SEL R165, R161.reuse, R101, !P0 ;  /* 0x00000065a1a57207 */ /* 0x040fe20004000000 */
[C---:B------:R-:W-:Y:S01]  /*61b0*/  IMAD.WIDE R100, R102.reuse, 0x4, R4 ;  /* 0x0000000466647825 */ /* 0x040fe200078e0204 */
[C---:B------:R-:W-:Y:S01]  /*61c0*/  SEL R164, R161.reuse, R103, !P0 ;  /* 0x00000067a1a47207 */ /* 0x040fe20004000000 */
[----:B------:R1:W-:Y:S01]  /*61d0*/  LDGSTS.E [R10+0x6d00], [R98.64], P4 ;  /* 0x06d00000620a7fae */ /* 0x0003e2000a12184a */
[C---:B------:R-:W-:Y:S01]  /*61e0*/  SEL R162, R161.reuse, R105, !P0 ;  /* 0x00000069a1a27207 */ /* 0x040fe20004000000 */
[----:B------:R-:W-:Y:S01]  /*61f0*/  IMAD.WIDE R102, R102, 0x4, R6 ;  /* 0x0000000466667825 */ /* 0x000fe200078e0206 */
[C---:B------:R-:W-:Y:S01]  /*6200*/  SEL R163, R161.reuse, R104, !P0 ;  /* 0x00000068a1a37207 */ /* 0x040fe20004000000 */
[----:B------:R1:W-:Y:S01]  /*6210*/  LDGSTS.E [R10+0x6e00], [R100.64], P4 ;  /* 0x06e00000640a7fae */ /* 0x0003e2000a12184a */
[C---:B------:R-:W-:Y:S01]  /*6220*/  SEL R105, R161.reuse, R110, !P0 ;  /* 0x0000006ea1697207 */ /* 0x040fe20004000000 */
[----:B------:R-:W-:Y:S01]  /*6230*/  IMAD.U32 R110, RZ, RZ, UR6 ;  /* 0x00000006ff6e7e24 */ /* 0x000fe2000f8e00ff */
[C---:B------:R-:W-:Y:S01]  /*6240*/  SEL R106, R161.reuse, R106, !P0 ;  /* 0x0000006aa16a7207 */ /* 0x040fe20004000000 */
[----:B------:R1:W-:Y:S01]  /*6250*/  LDGSTS.E [R10+0x6f00], [R102.64], P4 ;  /* 0x06f00000660a7fae */ /* 0x0003e2000a12184a */
[----:B------:R-:W-:Y:S01]  /*6260*/  SEL R107, R161, R107, !P0 ;  /* 0x0000006ba16b7207 */ /* 0x000fe20004000000 */
[----:B------:R-:W-:Y:S01]  /*6270*/  IMAD R171, R171, c[0x0][0x190], RZ ;  /* 0x00006400abab7a24 */ /* 0x000fe200078e02ff */
[----:B------:R-:W-:Y:S01]  /*6280*/  SHF.R.U64 R104, R0, 0x1b, RZ ;  /* 0x0000001b00687819 */ /* 0x000fe200000012ff */
[----:B------:R-:W-:Y:S01]  /*6290*/  IMAD R170, R170, c[0x0][0x190], RZ ;  /* 0x00006400aaaa7a24 */ /* 0x000fe200078e02ff */
[C---:B------:R-:W-:Y:S01]  /*62a0*/  SEL R108, R161.reuse, R108, !P0 ;  /* 0x0000006ca16c7207 */ /* 0x040fe20004000000 */
[----:B------:R-:W-:Y:S01]  /*62b0*/  IMAD R168, R168, c[0x0][0x190], RZ ;  /* 0x00006400a8a87a24 */ /* 0x000fe200078e02ff */
[----:B------:R-:W-:Y:S01]  /*62c0*/  SEL R109, R161, R109, !P0 ;  /* 0x0000006da16d7207 */ /* 0x000fe20004000000 */
        /* <DEDUP_REMOVED lines=11> */
[C---:B------:R-:W-:Y:S01]  /*6380*/  SEL R116, R161.reuse, R116, !P0 ;  /* 0x00000074a1747207 */ /* 0x040fe20004000000 */
[----:B------:R-:W-:Y:S01]  /*6390*/  IMAD.MOV.U32 R17, RZ, RZ, R199 ;  /* 0x000000ffff117224 */ /* 0x000fe200078e00c7 */
        /* <DEDUP_REMOVED lines=50> */
[----:B------:R-:W-:Y:S01]  /*66c0*/  SEL R175, R161, R142, !P0 ;  /* 0x0000008ea1af7207 */ /* 0x000fe20004000000 */
[----:B------:R-:W-:Y:S01]  /*66d0*/  IMAD R142, R105, c[0x0][0x190], RZ ;  /* 0x00006400698e7a24 */ /* 0x000fe200078e02ff */
[C---:B------:R-:W-:Y:S01]  /*66e0*/  SEL R176, R161.reuse, R143, !P0 ;  /* 0x0000008fa1b07207 */ /* 0x040fe20004000000 */
[----:B------:R-:W-:Y:S01]  /*66f0*/  IMAD.WIDE R106, R110, 0x4, R2 ;  /* 0x000000046e6a7825 */ /* 0x000fe200078e0202 */
[----:B------:R-:W-:-:S02]  /*6700*/  SEL R177, R161, R144, !P0 ;  /* 0x00000090a1b17207 */ /* 0x000fc40004000000 */
[----:B------:R-:W-:Y:S01]  /*6710*/  SEL R178, R161, R145, !P0 ;  /* 0x00000091a1b27207 */ /* 0x000fe20004000000 */
[----:B------:R-:W-:Y:S01]  /*6720*/  IMAD R143, R111, c[0x0][0x190], RZ ;  /* 0x000064006f8f7a24 */ /* 0x000fe200078e02ff */
[C---:B------:R-:W-:Y:S01]  /*6730*/  SEL R179, R161.reuse, R146, !P0 ;  /* 0x00000092a1b37207 */ /* 0x040fe20004000000 */
[----:B------:R-:W-:Y:S01]  /*6740*/  IMAD.WIDE R108, R110, 0x4, R4 ;  /* 0x000000046e6c7825 */ /* 0x000fe200078e0204 */
[C---:B------:R-:W-:Y:S02]  /*6750*/  SEL R180, R161.reuse, R147, !P0 ;  /* 0x00000093a1b47207 */ /* 0x040fe40004000000 */
        /* <DEDUP_REMOVED lines=11> */
[----:B------:R-:W-:Y:S01]  /*6810*/  IMAD R153, R116, c[0x0][0x190], RZ ;  /* 0x0000640074997a24 */ /* 0x000fe200078e02ff */
[----:B------:R-:W-:Y:S01]  /*6820*/  SEL R205, R161, R154, !P0 ;  /* 0x0000009aa1cd7207 */ /* 0x000fe20004000000 */
[----:B------:R-:W-:Y:S01]  /*6830*/  IMAD R196, R137, c[0x0][0x190], RZ ;  /* 0x0000640089c47a24 */ /* 0x000fe200078e02ff */
[----:B------:R-:W-:Y:S01]  /*6840*/  SEL R209, R161, R155, !P0 ;  /* 0x0000009ba1d17207 */ /* 0x000fe20004000000 */
        /* <DEDUP_REMOVED lines=11> */
[----:B------:R-:W-:Y:S01]  /*6900*/  LOP3.LUT P0, RZ, R104, 0x1, RZ, 0xc0, !PT ;  /* 0x0000000168ff7812 */ /* 0x000fe2000780c0ff */
[----:B------:R-:W-:Y:S01]  /*6910*/  IMAD.WIDE R104, R110, 0x4, R8 ;  /* 0x000000046e687825 */ /* 0x000fe200078e0208 */
[----:B------:R-:W-:-:S02]  /*6920*/  LEA R238, P4, R239, c[0x0][0x168], 0x2 ;  /* 0x00005a00efee7a11 */ /* 0x000fc400078810ff */
[----:B------:R-:W-:Y:S01]  /*6930*/  SHF.R.U64 R246, R0, 0x13, RZ ;  /* 0x0000001300f67819 */ /* 0x000fe200000012ff */
[----:B------:R-:W-:Y:S01]  /*6940*/  IMAD.WIDE R110, R110, 0x4, R6 ;  /* 0x000000046e6e7825 */ /* 0x000fe200078e0206 */
[----:B------:R-:W-:Y:S01]  /*6950*/  LEA.HI.X.SX32 R239, R239, c[0x0][0x16c], 0x2, P4 ;  /* 0x00005b00efef7a11 */ /* 0x000fe200020f16ff */
[----:B------:R1:W-:Y:S01]  /*6960*/  LDGSTS.E [R10+0x7c00], [R104.64], !P2 ;  /* 0x07c00000680a7fae */ /* 0x0003e2000d12184a */
[-C--:B------:R-:W-:Y:S01]  /*6970*/  LEA R112, P4, R171, R238.reuse, 0x2 ;  /* 0x000000eeab707211 */ /* 0x080fe200078810ff */
[----:B------:R-:W-:Y:S02]  /*6980*/  IMAD R199, R173, c[0x0][0x190], RZ ;  /* 0x00006400adc77a24 */ /* 0x000fe400078e02ff */
[----:B------:R1:W-:Y:S01]  /*6990*/  LDGSTS.E [R10+0x7d00], [R106.64], !P2 ;  /* 0x07d000006a0a7fae */ /* 0x0003e2000d12184a */
[----:B------:R-:W-:Y:S01]  /*69a0*/  LEA.HI.X.SX32 R113, R171, R239, 0x2, P4 ;  /* 0x000000efab717211 */ /* 0x000fe200020f16ff */
[----:B------:R-:W-:Y:S01]  /*69b0*/  IMAD R207, R176, c[0x0][0x190], RZ ;  /* 0x00006400b0cf7a24 */ /* 0x000fe200078e02ff */
[----:B------:R-:W-:Y:S01]  /*69c0*/  LEA R116, P4, R168, R238, 0x2 ;  /* 0x000000eea8747211 */ /* 0x000fe200078810ff */
[----:B------:R1:W-:Y:S01]  /*69d0*/  LDGSTS.E [R10+0x7e00], [R108.64], !P2 ;  /* 0x07e000006c0a7fae */ /* 0x0003e2000d12184a */
[----:B------:R-:W-:-:S02]  /*69e0*/  IMAD R210, R177, c[0x0][0x190], RZ ;  /* 0x00006400b1d27a24 */ /* 0x000fc400078e02ff */
[-C--:B------:R-:W-:Y:S01]  /*69f0*/  LEA.HI.X.SX32 R117, R168, R239.reuse, 0x2, P4 ;  /* 0x000000efa8757211 */ /* 0x080fe200020f16ff */
[----:B------:R1:W-:Y:S01]  /*6a00*/  LDGSTS.E [R10+0x7f00], [R110.64], !P2 ;  /* 0x07f000006e0a7fae */ /* 0x0003e2000d12184a */
[-C--:B------:R-:W-:Y:S01]  /*6a10*/  LEA R114, P2, R170, R238.reuse, 0x2 ;  /* 0x000000eeaa727211 */ /* 0x080fe200078410ff */
[----:B------:R-:W-:Y:S01]  /*6a20*/  IMAD R215, R180, c[0x0][0x190], RZ ;  /* 0x00006400b4d77a24 */ /* 0x000fe200078e02ff */
[-C--:B------:R-:W-:Y:S01]  /*6a30*/  LEA R120, P4, R166, R238.reuse, 0x2 ;  /* 0x000000eea6787211 */ /* 0x080fe200078810ff */
[----:B------:R-:W-:Y:S01]  /*6a40*/  IMAD R218, R181, c[0x0][0x190], RZ ;  /* 0x00006400b5da7a24 */ /* 0x000fe200078e02ff */
[-C--:B------:R-:W-:Y:S01]  /*6a50*/  LEA.HI.X.SX32 R115, R170, R239.reuse, 0x2, P2 ;  /* 0x000000efaa737211 */ /* 0x080fe200010f16ff */
[----:B------:R-:W-:Y:S01]  /*6a60*/  IMAD R204, R174, c[0x0][0x190], RZ ;  /* 0x00006400aecc7a24 */ /* 0x000fe200078e02ff */
[-C--:B------:R-:W-:Y:S01]  /*6a70*/  LEA R118, P2, R167, R238.reuse, 0x2 ;  /* 0x000000eea7767211 */ /* 0x080fe200078410ff */
[----:B------:R-:W-:Y:S01]  /*6a80*/  IMAD R219, R185, c[0x0][0x190], RZ ;  /* 0x00006400b9db7a24 */ /* 0x000fe200078e02ff */
[-C--:B------:R-:W-:Y:S01]  /*6a90*/  LEA.HI.X.SX32 R121, R166, R239.reuse, 0x2, P4 ;  /* 0x000000efa6797211 */ /* 0x080fe200020f16ff */
[----:B------:R-:W-:Y:S01]  /*6aa0*/  IMAD R203, R175, c[0x0][0x190], RZ ;  /* 0x00006400afcb7a24 */ /* 0x000fe200078e02ff */
[-C--:B------:R-:W-:Y:S01]  /*6ab0*/  LEA.HI.X.SX32 R119, R167, R239.reuse, 0x2, P2 ;  /* 0x000000efa7777211 */ /* 0x080fe200010f16ff */
[----:B------:R-:W-:Y:S01]  /*6ac0*/  IMAD R211, R178, c[0x0][0x190], RZ ;  /* 0x00006400b2d37a24 */ /* 0x000fe200078e02ff */
[-C--:B------:R-:W-:Y:S01]  /*6ad0*/  LEA R122, P2, R165, R238.reuse, 0x2 ;  /* 0x000000eea57a7211 */ /* 0x080fe200078410ff */
[----:B------:R-:W-:Y:S01]  /*6ae0*/  IMAD R222, R189, c[0x0][0x190], RZ ;  /* 0x00006400bdde7a24 */ /* 0x000fe200078e02ff */
[CC--:B------:R-:W-:Y:S01]  /*6af0*/  LEA R124, P4, R164.reuse, R238.reuse, 0x2 ;  /* 0x000000eea47c7211 */ /* 0x0c0fe200078810ff */
[----:B------:R-:W-:Y:S01]  /*6b00*/  IMAD R214, R179, c[0x0][0x190], RZ ;  /* 0x00006400b3d67a24 */ /* 0x000fe200078e02ff */
[-C--:B------:R-:W-:Y:S01]  /*6b10*/  LEA.HI.X.SX32 R123, R165, R239.reuse, 0x2, P2 ;  /* 0x000000efa57b7211 */ /* 0x080fe200010f16ff */
        /* <DEDUP_REMOVED lines=17> */
[CC--:B------:R-:W-:Y:S01]  /*6c30*/  LEA R134, P2, R140.reuse, R238.reuse, 0x2 ;  /* 0x000000ee8c867211 */ /* 0x0c0fe200078410ff */
[----:B------:R-:W0:Y:S01]  /*6c40*/  LDGDEPBAR ;  /* 0x00000000000079af */ /* 0x000e220000000000 */
[-C--:B------:R-:W-:Y:S01]  /*6c50*/  LEA.HI.X.SX32 R133, R139, R239.reuse, 0x2, P4 ;  /* 0x000000ef8b857211 */ /* 0x080fe200020f16ff */
[----:B-1----:R-:W-:Y:S01]  /*6c60*/  IMAD R10, R229, c[0x0][0x190], RZ ;  /* 0x00006400e50a7a24 */ /* 0x002fe200078e02ff */
[----:B------:R-:W-:Y:S01]  /*6c70*/  LEA R136, P4, R141, R238, 0x2 ;  /* 0x000000ee8d887211 */ /* 0x000fe200078810ff */
[----:B------:R1:W-:Y:S01]  /*6c80*/  LDGSTS.E [R12+0x10000], [R112.64], P3 ;  /* 0x10000000700c7fae */ /* 0x0003e2000992184a */
[----:B------:R-:W-:-:S02]  /*6c90*/  LEA.HI.X.SX32 R135, R140, R239, 0x2, P2 ;  /* 0x000000ef8c877211 */ /* 0x000fc400010f16ff */
[CC--:B------:R-:W-:Y:S01]  /*6ca0*/  LEA R138, P2, R142.reuse, R238.reuse, 0x2 ;  /* 0x000000ee8e8a7211 */ /* 0x0c0fe200078410ff */
[----:B------:R1:W-:Y:S01]  /*6cb0*/  LDGSTS.E [R12+0x10400], [R120.64], P3 ;  /* 0x10400000780c7fae */ /* 0x0003e2000992184a */
[-C--:B------:R-:W-:Y:S02]  /*6cc0*/  LEA.HI.X.SX32 R137, R141, R239.reuse, 0x2, P4 ;  /* 0x000000ef8d897211 */ /* 0x080fe400020f16ff */
[-C--:B------:R-:W-:Y:S01]  /*6cd0*/  LEA R140, P4, R143, R238.reuse, 0x2 ;  /* 0x000000ee8f8c7211 */ /* 0x080fe200078810ff */
[----:B------:R1:W-:Y:S01]  /*6ce0*/  LDGSTS.E [R12+0x10800], [R128.64], P3 ;  /* 0x10800000800c7fae */ /* 0x0003e2000992184a */
[-C--:B------:R-:W-:Y:S02]  /*6cf0*/  LEA.HI.X.SX32 R139, R142, R239.reuse, 0x2, P2 ;  /* 0x000000ef8e8b7211 */ /* 0x080fe400010f16ff */
[----:B------:R-:W-:Y:S01]  /*6d00*/  LEA R142, P2, R145, R238, 0x2 ;  /* 0x000000ee918e7211 */ /* 0x000fe200078410ff */
[----:B------:R1:W-:Y:S01]  /*6d10*/  LDGSTS.E [R12+0x10c00], [R136.64], P3 ;  /* 0x10c00000880c7fae */ /* 0x0003e2000992184a */
[----:B------:R-:W-:-:S02]  /*6d20*/  LEA.HI.X.SX32 R141, R143, R239, 0x2, P4 ;  /* 0x000000ef8f8d7211 */ /* 0x000fc400020f16ff */
[-C--:B------:R-:W-:Y:S02]  /*6d30*/  LEA R144, P4, R147, R238.reuse, 0x2 ;  /* 0x000000ee93907211 */ /* 0x080fe400078810ff */
[-C--:B------:R-:W-:Y:S02]  /*6d40*/  LEA.HI.X.SX32 R143, R145, R239.reuse, 0x2, P2 ;  /* 0x000000ef918f7211 */ /* 0x080fe400010f16ff */
[-C--:B------:R-:W-:Y:S02]  /*6d50*/  LEA R146, P2, R149, R238.reuse, 0x2 ;  /* 0x000000ee95927211 */ /* 0x080fe400078410ff */
[-C--:B------:R-:W-:Y:S02]  /*6d60*/  LEA.HI.X.SX32 R145, R147, R239.reuse, 0x2, P4 ;  /* 0x000000ef93917211 */ /* 0x080fe400020f16ff */
[-C--:B------:R-:W-:Y:S02]  /*6d70*/  LEA R148, P4, R151, R238.reuse, 0x2 ;  /* 0x000000ee97947211 */ /* 0x080fe400078810ff */
[----:B------:R-:W-:Y:S01]  /*6d80*/  LEA.HI.X.SX32 R147, R149, R239, 0x2, P2 ;  /* 0x000000ef95937211 */ /* 0x000fe200010f16ff */
[----:B------:R1:W-:Y:S01]  /*6d90*/  LDGSTS.E [R12+0x11000], [R144.64], P3 ;  /* 0x11000000900c7fae */ /* 0x0003e2000992184a */
[----:B------:R-:W-:-:S02]  /*6da0*/  LEA R150, P2, R153, R238, 0x2 ;  /* 0x000000ee99967211 */ /* 0x000fc400078410ff */
[-C--:B------:R-:W-:Y:S02]  /*6db0*/  LEA.HI.X.SX32 R149, R151, R239.reuse, 0x2, P4 ;  /* 0x000000ef97957211 */ /* 0x080fe400020f16ff */
[-C--:B------:R-:W-:Y:S02]  /*6dc0*/  LEA R152, P4, R155, R238.reuse, 0x2 ;  /* 0x000000ee9b987211 */ /* 0x080fe400078810ff */
[-C--:B------:R-:W-:Y:S02]  /*6dd0*/  LEA.HI.X.SX32 R151, R153, R239.reuse, 0x2, P2 ;  /* 0x000000ef99977211 */ /* 0x080fe400010f16ff */
[-C--:B------:R-:W-:Y:S02]  /*6de0*/  LEA R154, P2, R157, R238.reuse, 0x2 ;  /* 0x000000ee9d9a7211 */ /* 0x080fe400078410ff */
[----:B------:R-:W-:Y:S02]  /*6df0*/  LEA.HI.X.SX32 R153, R155, R239, 0x2, P4 ;  /* 0x000000ef9b997211 */ /* 0x000fe400020f16ff */
[----:B------:R-:W-:-:S02]  /*6e00*/  LEA R156, P4, R159, R238, 0x2 ;  /* 0x000000ee9f9c7211 */ /* 0x000fc400078810ff */
[-C--:B------:R-:W-:Y:S01]  /*6e10*/  LEA.HI.X.SX32 R155, R157, R239.reuse, 0x2, P2 ;  /* 0x000000ef9d9b7211 */ /* 0x080fe200010f16ff */
[----:B------:R1:W-:Y:S01]  /*6e20*/  LDGSTS.E [R12+0x11400], [R152.64], P3 ;  /* 0x11400000980c7fae */ /* 0x0003e2000992184a */
[-C--:B------:R-:W-:Y:S02]  /*6e30*/  LEA R158, P2, R161, R238.reuse, 0x2 ;  /* 0x000000eea19e7211 */ /* 0x080fe400078410ff */
[-C--:B------:R-:W-:Y:S02]  /*6e40*/  LEA.HI.X.SX32 R157, R159, R239.reuse, 0x2, P4 ;  /* 0x000000ef9f9d7211 */ /* 0x080fe400020f16ff */
[C---:B------:R-:W-:Y:S02]  /*6e50*/  LEA R160, P4, R182.reuse, R238, 0x2 ;  /* 0x000000eeb6a07211 */ /* 0x040fe400078810ff */
[-C--:B------:R-:W-:Y:S02]  /*6e60*/  LEA.HI.X.SX32 R159, R161, R239.reuse, 0x2, P2 ;  /* 0x000000efa19f7211 */ /* 0x080fe400010f16ff */
[----:B------:R-:W-:-:S02]  /*6e70*/  LEA.HI.X.SX32 R161, R182, R239, 0x2, P4 ;  /* 0x000000efb6a17211 */ /* 0x000fc400020f16ff */
[CC--:B------:R-:W-:Y:S02]  /*6e80*/  LEA R164, P4, R184.reuse, R238.reuse, 0x2 ;  /* 0x000000eeb8a47211 */ /* 0x0c0fe400078810ff */
[-C--:B------:R-:W-:Y:S01]  /*6e90*/  LEA R162, P2, R183, R238.reuse, 0x2 ;  /* 0x000000eeb7a27211 */ /* 0x080fe200078410ff */
[----:B------:R1:W-:Y:S01]  /*6ea0*/  LDGSTS.E [R12+0x11800], [R160.64], P3 ;  /* 0x11800000a00c7fae */ /* 0x0003e2000992184a */
[-C--:B------:R-:W-:Y:S02]  /*6eb0*/  LEA.HI.X.SX32 R165, R184, R239.reuse, 0x2, P4 ;  /* 0x000000efb8a57211 */ /* 0x080fe400020f16ff */
[----:B------:R-:W-:Y:S02]  /*6ec0*/  LEA R168, P4, R187, R238, 0x2 ;  /* 0x000000eebba87211 */ /* 0x000fe400078810ff */
[-C--:B------:R-:W-:Y:S02]  /*6ed0*/  LEA.HI.X.SX32 R163, R183, R239.reuse, 0x2, P2 ;  /* 0x000000efb7a37211 */ /* 0x080fe400010f16ff */
[----:B------:R-:W-:-:S02]  /*6ee0*/  LEA.HI.X.SX32 R169, R187, R239, 0x2, P4 ;  /* 0x000000efbba97211 */ /* 0x000fc400020f16ff */
[-C--:B------:R-:W-:Y:S02]  /*6ef0*/  LEA R172, P4, R190, R238.reuse, 0x2 ;  /* 0x000000eebeac7211 */ /* 0x080fe400078810ff */
        /* <DEDUP_REMOVED lines=10> */
[----:B------:R-:W-:Y:S02]  /*6fa0*/  LEA.HI.X.SX32 R171, R188, R239, 0x2, P2 ;  /* 0x000000efbcab7211 */ /* 0x000fe400010f16ff */
[-C--:B------:R-:W-:Y:S02]  /*6fb0*/  LEA R184, P4, R208, R238.reuse, 0x2 ;  /* 0x000000eed0b87211 */ /* 0x080fe400078810ff */
[----:B------:R-:W-:-:S02]  /*6fc0*/  LEA R174, P2, R191, R238, 0x2 ;  /* 0x000000eebfae7211 */ /* 0x000fc400078410ff */
[-C--:B------:R-:W-:Y:S02]  /*6fd0*/  LEA.HI.X.SX32 R185, R208, R239.reuse, 0x2, P4 ;  /* 0x000000efd0b97211 */ /* 0x080fe400020f16ff */
[-C--:B------:R-:W-:Y:S02]  /*6fe0*/  LEA.HI.X.SX32 R175, R191, R239.reuse, 0x2, P2 ;  /* 0x000000efbfaf7211 */ /* 0x080fe400010f16ff */
[-C--:B------:R-:W-:Y:S01]  /*6ff0*/  LEA R188, P4, R198, R238.reuse, 0x2 ;  /* 0x000000eec6bc7211 */ /* 0x080fe200078810ff */
[----:B------:R1:W-:Y:S01]  /*7000*/  LDGSTS.E [R12+0x12400], [R184.64], P3 ;  /* 0x12400000b80c7fae */ /* 0x0003e2000992184a */
[----:B------:R-:W-:Y:S02]  /*7010*/  LEA R178, P2, R206, R238, 0x2 ;  /* 0x000000eeceb27211 */ /* 0x000fe400078410ff */
[-C--:B------:R-:W-:Y:S02]  /*7020*/  LEA.HI.X.SX32 R189, R198, R239.reuse, 0x2, P4 ;  /* 0x000000efc6bd7211 */ /* 0x080fe400020f16ff */
[----:B------:R-:W-:-:S02]  /*7030*/  LEA.HI.X.SX32 R179, R206, R239, 0x2, P2 ;  /* 0x000000efceb37211 */ /* 0x000fc400010f16ff */
[-C--:B------:R-:W-:Y:S02]  /*7040*/  LEA R192, P4, R196, R238.reuse, 0x2 ;  /* 0x000000eec4c07211 */ /* 0x080fe400078810ff */
[-C--:B------:R-:W-:Y:S02]  /*7050*/  LEA R182, P2, R212, R238.reuse, 0x2 ;  /* 0x000000eed4b67211 */ /* 0x080fe400078410ff */
[-C--:B------:R-:W-:Y:S02]  /*7060*/  LEA.HI.X.SX32 R193, R196, R239.reuse, 0x2, P4 ;  /* 0x000000efc4c17211 */ /* 0x080fe400020f16ff */
[----:B------:R-:W-:Y:S02]  /*7070*/  LEA.HI.X.SX32 R183, R212, R239, 0x2, P2 ;  /* 0x000000efd4b77211 */ /* 0x000fe400010f16ff */
[-C--:B------:R-:W-:Y:S01]  /*7080*/  LEA R196, P4, R200, R238.reuse, 0x2 ;  /* 0x000000eec8c47211 */ /* 0x080fe200078810ff */
[----:B------:R1:W-:Y:S01]  /*7090*/  LDGSTS.E [R12+0x12800], [R192.64], P3 ;  /* 0x12800000c00c7fae */ /* 0x0003e2000992184a */
[----:B------:R-:W-:-:S02]  /*70a0*/  LEA R186, P2, R202, R238, 0x2 ;  /* 0x000000eecaba7211 */ /* 0x000fc400078410ff */
[-C--:B------:R-:W-:Y:S02]  /*70b0*/  LEA.HI.X.SX32 R197, R200, R239.reuse, 0x2, P4 ;  /* 0x000000efc8c57211 */ /* 0x080fe400020f16ff */
[-C--:B------:R-:W-:Y:S02]  /*70c0*/  LEA.HI.X.SX32 R187, R202, R239.reuse, 0x2, P2 ;  /* 0x000000efcabb7211 */ /* 0x080fe400010f16ff */
[-C--:B------:R-:W-:Y:S02]  /*70d0*/  LEA R200, P4, R204, R238.reuse, 0x2 ;  /* 0x000000eeccc87211 */ /* 0x080fe400078810ff */
[----:B------:R-:W-:Y:S02]  /*70e0*/  LEA R190, P2, R194, R238, 0x2 ;  /* 0x000000eec2be7211 */ /* 0x000fe400078410ff */
[-C--:B------:R-:W-:Y:S02]  /*70f0*/  LEA.HI.X.SX32 R201, R204, R239.reuse, 0x2, P4 ;  /* 0x000000efccc97211 */ /* 0x080fe400020f16ff */
[----:B------:R-:W-:-:S02]  /*7100*/  LEA.HI.X.SX32 R191, R194, R239, 0x2, P2 ;  /* 0x000000efc2bf7211 */ /* 0x000fc400010f16ff */
[-C--:B------:R-:W-:Y:S01]  /*7110*/  LEA R204, P4, R207, R238.reuse, 0x2 ;  /* 0x000000eecfcc7211 */ /* 0x080fe200078810ff */
[----:B------:R1:W-:Y:S01]  /*7120*/  LDGSTS.E [R12+0x12c00], [R200.64], P3 ;  /* 0x12c00000c80c7fae */ /* 0x0003e2000992184a */
[-C--:B------:R-:W-:Y:S02]  /*7130*/  LEA R194, P2, R195, R238.reuse, 0x2 ;  /* 0x000000eec3c27211 */ /* 0x080fe400078410ff */
        /* <DEDUP_REMOVED lines=11> */
[CC--:B------:R-:W-:Y:S02]  /*71f0*/  LEA R216, P4, R219.reuse, R238.reuse, 0x2 ;  /* 0x000000eedbd87211 */ /* 0x0c0fe400078810ff */
[CC--:B------:R-:W-:Y:S02]  /*7200*/  LEA R206, P2, R210.reuse, R238.reuse, 0x2 ;  /* 0x000000eed2ce7211 */ /* 0x0c0fe400078410ff */
        /* <DEDUP_REMOVED lines=22> */
[-C--:B------:R-:W-:Y:S02]  /*7370*/  LEA R236, P4, R237, R238.reuse, 0x2 ;  /* 0x000000eeedec7211 */ /* 0x080fe400078810ff */
[----:B------:R-:W-:Y:S01]  /*7380*/  LEA.HI.X.SX32 R227, R227, R239, 0x2, P2 ;  /* 0x000000efe3e37211 */ /* 0x000fe200010f16ff */
[----:B------:R2:W-:Y:S01]  /*7390*/  LDGSTS.E [R252+0x10100], [R114.64], P3 ;  /* 0x1010000072fc7fae */ /* 0x0005e2000992184a */
[----:B------:R-:W-:-:S02]  /*73a0*/  LEA R230, P2, R231, R238, 0x2 ;  /* 0x000000eee7e67211 */ /* 0x000fc400078410ff */
[-C--:B------:R-:W-:Y:S01]  /*73b0*/  LEA.HI.X.SX32 R237, R237, R239.reuse, 0x2, P4 ;  /* 0x000000efeded7211 */ /* 0x080fe200020f16ff */
[----:B------:R2:W-:Y:S01]  /*73c0*/  LDGSTS.E [R252+0x10500], [R122.64], P3 ;  /* 0x105000007afc7fae */ /* 0x0005e2000992184a */
[-C--:B------:R-:W-:Y:S02]  /*73d0*/  LEA.HI.X.SX32 R231, R231, R239.reuse, 0x2, P2 ;  /* 0x000000efe7e77211 */ /* 0x080fe400010f16ff */
[-C--:B------:R-:W-:Y:S01]  /*73e0*/  LEA R234, P2, R235, R238.reuse, 0x2 ;  /* 0x000000eeebea7211 */ /* 0x080fe200078410ff */
[----:B------:R2:W-:Y:S01]  /*73f0*/  LDGSTS.E [R252+0x10900], [R130.64], P3 ;  /* 0x1090000082fc7fae */ /* 0x0005e2000992184a */
[----:B------:R-:W-:Y:S02]  /*7400*/  LOP3.LUT P4, RZ, R247, 0x1, RZ, 0xc0, !PT ;  /* 0x00000001f7ff7812 */ /* 0x000fe4000788c0ff */
[----:B------:R-:W-:Y:S01]  /*7410*/  LEA.HI.X.SX32 R235, R235, R239, 0x2, P2 ;  /* 0x000000efebeb7211 */ /* 0x000fe200010f16ff */
[----:B------:R2:W-:Y:S01]  /*7420*/  LDGSTS.E [R252+0x10d00], [R138.64], P3 ;  /* 0x10d000008afc7fae */ /* 0x0005e2000992184a */
[----:B------:R-:W-:-:S02]  /*7430*/  LEA R238, P2, R10, R238, 0x2 ;  /* 0x000000ee0aee7211 */ /* 0x000fc400078410ff */
[----:B------:R-:W-:Y:S01]  /*7440*/  MOV R247, UR4 ;  /* 0x0000000400f77c02 */ /* 0x000fe20008000f00 */
[----:B------:R2:W-:Y:S01]  /*7450*/  LDGSTS.E [R252+0x11100], [R146.64], P3 ;  /* 0x1110000092fc7fae */ /* 0x0005e2000992184a */
[----:B------:R-:W-:Y:S02]  /*7460*/  LEA.HI.X.SX32 R239, R10, R239, 0x2, P2 ;  /* 0x000000ef0aef7211 */ /* 0x000fe400010f16ff */
[----:B------:R-:W-:Y:S01]  /*7470*/  LOP3.LUT R10, R12, 0x60, RZ, 0x3c, !PT ;  /* 0x000000600c0a7812 */ /* 0x000fe200078e3cff */
[----:B------:R3:W-:Y:S01]  /*7480*/  LDGSTS.E [R252+0x11500], [R154.64], P3 ;  /* 0x115000009afc7fae */ /* 0x0007e2000992184a */
[C---:B------:R-:W-:Y:S01]  /*7490*/  IMAD.WIDE R2, R247.reuse, 0x4, R2 ;  /* 0x00000004f7027825 */ /* 0x040fe200078e0202 */
[----:B------:R-:W-:Y:S02]  /*74a0*/  LOP3.LUT P2, RZ, R246, 0x1, RZ, 0xc0, !PT ;  /* 0x00000001f6ff7812 */ /* 0x000fe4000784c0ff */
[----:B------:R1:W-:Y:S01]  /*74b0*/  LDGSTS.E [R252+0x11900], [R162.64], P3 ;  /* 0x11900000a2fc7fae */ /* 0x0003e2000992184a */
[----:B------:R-:W-:Y:S01]  /*74c0*/  IMAD.WIDE R4, R247, 0x4, R4 ;  /* 0x00000004f7047825 */ /* 0x000fe200078e0204 */
[----:B------:R-:W-:-:S02]  /*74d0*/  SHF.R.U64 R246, R0, 0xf, RZ ;  /* 0x0000000f00f67819 */ /* 0x000fc400000012ff */
[----:B------:R2:W-:Y:S04]  /*74e0*/  LDGSTS.E [R252+0x11d00], [R170.64], P3 ;  /* 0x11d00000aafc7fae */ /* 0x0005e8000992184a */
        /* <DEDUP_REMOVED lines=40> */
[----:B------:R-:W0:Y:S04]  /*7770*/  LDGDEPBAR ;  /* 0x00000000000079af */ /* 0x000e280000000000 */
[----:B------:R1:W-:Y:S04]  /*7780*/  STL [R1+0xf64], R10 ;  /* 0x000f640a01007387 */ /* 0x0003e80000100800 */
[----:B------:R-:W2:Y:S01]  /*7790*/  LDL.LU.64 R26, [R1+0x1a0] ;  /* 0x0001a000011a7983 */ /* 0x000ea20000300a00 */
[----:B------:R-:W-:Y:S01]  /*77a0*/  IMAD.WIDE R6, R247, 0x4, R6 ;  /* 0x00000004f7067825 */ /* 0x000fe200078e0206 */
[----:B------:R-:W-:-:S02]  /*77b0*/  LOP3.LUT P3, RZ, R246, 0x1, RZ, 0xc0, !PT ;  /* 0x00000001f6ff7812 */ /* 0x000fc4000786c0ff */
[----:B------:R-:W3:Y:S01]  /*77c0*/  LDL.LU.64 R24, [R1+0x138] ;  /* 0x0001380001187983 */ /* 0x000ee20000300a00 */
[C---:B------:R-:W-:Y:S01]  /*77d0*/  IMAD.WIDE R32, R247.reuse, 0x4, R32 ;  /* 0x00000004f7207825 */ /* 0x040fe200078e0220 */
[----:B------:R-:W-:Y:S02]  /*77e0*/  SHF.R.U64 R246, R0, 0xb, RZ ;  /* 0x0000000b00f67819 */ /* 0x000fe400000012ff */
[----:B------:R-:W4:Y:S01]  /*77f0*/  LDL.LU.64 R22, [R1+0x130] ;  /* 0x0001300001167983 */ /* 0x000f220000300a00 */
[----:B-1----:R-:W-:Y:S01]  /*7800*/  IMAD.WIDE R10, R247, 0x4, R8 ;  /* 0x00000004f70a7825 */ /* 0x002fe200078e0208 */
[----:B------:R-:W-:-:S04]  /*7810*/  LOP3.LUT R8, R13, 0x3f, RZ, 0xc0, !PT ;  /* 0x0000003f0d087812 */ /* 0x000fc800078ec0ff */
[----:B------:R1:W-:Y:S04]  /*7820*/  STL.64 [R1+0x3e0], R10 ;  /* 0x0003e00a01007387 */ /* 0x0003e80000100a00 */
[----:B------:R-:W4:Y:S01]  /*7830*/  LDL.LU.64 R20, [R1+0x128] ;  /* 0x0001280001147983 */ /* 0x000f220000300a00 */
[----:B------:R-:W-:-:S03]  /*7840*/  IMAD.SHL.U32 R9, R8, 0x4, RZ ;  /* 0x0000000408097824 */ /* 0x000fc600078e00ff */
[----:B------:R-:W-:Y:S06]  /*7850*/  BAR.SYNC.DEFER_BLOCKING 0x0 ;  /* 0x0000000000007b1d */ /* 0x000fec0000010000 */
[----:B------:R-:W4:Y:S04]  /*7860*/  LDL.LU.64 R18, [R1+0x120] ;  /* 0x0001200001127983 */ /* 0x000f280000300a00 */
[----:B------:R-:W-:Y:S04]  /*7870*/  STL.64 [R1+0x3f8], R2 ;  /* 0x0003f80201007387 */ /* 0x000fe80000100a00 */
[----:B------:R-:W-:Y:S04]  /*7880*/  STL.64 [R1+0x410], R4 ;  /* 0x0004100401007387 */ /* 0x000fe80000100a00 */
[----:B------:R1:W-:Y:S04]  /*7890*/  STL.64 [R1+0x438], R6 ;  /* 0x0004380601007387 */ /* 0x0003e80000100a00 */
[----:B------:R-:W4:Y:S04]  /*78a0*/  LDL.LU.64 R16, [R1+0xb8] ;  /* 0x0000b80001107983 */ /* 0x000f280000300a00 */
[----:B------:R-:W4:Y:S04]  /*78b0*/  LDL.LU.64 R14, [R1+0xb0] ;  /* 0x0000b000010e7983 */ /* 0x000f280000300a00 */
[----:B------:R-:W4:Y:S04]  /*78c0*/  LDL.LU.64 R12, [R1+0xa8] ;  /* 0x0000a800010c7983 */ /* 0x000f280000300a00 */
[----:B------:R-:W-:Y:S01]  /*78d0*/  @!PT LDS RZ, [RZ] ;  /* 0x00000000fffff984 */ /* 0x000fe20000000800 */
[----:B------:R-:W-:Y:S01]  /*78e0*/  @!PT LDS RZ, [RZ] ;  /* 0x00000000fffff984 */ /* 0x000fe20000000800 */
[----:B------:R-:W-:Y:S01]  /*78f0*/  @!PT LDS RZ, [RZ] ;  /* 0x00000000fffff984 */ /* 0x000fe20000000800 */
[----:B------:R1:W-:Y:S01]  /*7900*/  LDGSTS.E [R9+0x8000], [R10.64], P5 ;  /* 0x080000000a097fae */ /* 0x0003e2000a92184a */
[----:B------:R-:W-:-:S03]  /*7910*/  IMAD.WIDE R30, R247, 0x4, R30 ;  /* 0x00000004f71e7825 */ /* 0x000fc600078e021e */
[----:B------:R2:W-:Y:S01]  /*7920*/  LDGSTS.E [R9+0x8100], [R2.64], P5 ;  /* 0x0810000002097fae */ /* 0x0005e2000a92184a */
[----:B------:R-:W-:-:S03]  /*7930*/  IMAD.WIDE R28, R247, 0x4, R28 ;  /* 0x00000004f71c7825 */ /* 0x000fc600078e021c */
[----:B------:R1:W-:Y:S04]  /*7940*/  LDGSTS.E [R9+0x8200], [R4.64], P5 ;  /* 0x0820000004097fae */ /* 0x0003e8000a92184a */
[----:B-1----:R-:W4:Y:S04]  /*7950*/  LDL.LU.64 R10, [R1+0xa0] ;  /* 0x0000a000010a7983 */ /* 0x002f280000300a00 */
[----:B------:R-:W4:Y:S04]  /*7960*/  LDL.LU.64 R36, [R1+0x38] ;  /* 0x0000380001247983 */ /* 0x000f280000300a00 */
[----:B------:R1:W-:Y:S04]  /*7970*/  STL.64 [R1+0x220], R32 ;  /* 0x0002202001007387 */ /* 0x0003e80000100a00 */
[----:B------:R-:W4:Y:S04]  /*7980*/  LDL.LU.64 R34, [R1+0x30] ;  /* 0x0000300001227983 */ /* 0x000f280000300a00 */
[----:B------:R1:W-:Y:S04]  /*7990*/  LDGSTS.E [R9+0x8300], [R6.64], P5 ;  /* 0x0830000006097fae */ /* 0x0003e8000a92184a */
[----:B------:R1:W-:Y:S04]  /*79a0*/  STL.64 [R1+0x228], R30 ;  /* 0x0002281e01007387 */ /* 0x0003e80000100a00 */
[----:B------:R1:W-:Y:S04]  /*79b0*/  LDGSTS.E [R9+0x9000], [R32.64], P0 ;  /* 0x0900000020097fae */ /* 0x0003e8000812184a */
[----:B-1----:R-:W4:Y:S04]  /*79c0*/  LDL.LU.64 R6, [R1+0x28] ;  /* 0x0000280001067983 */ /* 0x002f280000300a00 */
[----:B------:R1:W-:Y:S04]  /*79d0*/  STL.64 [R1+0x230], R28 ;  /* 0x0002301c01007387 */ /* 0x0003e80000100a00 */
[----:B------:R-:W4:Y:S04]  /*79e0*/  LDL.LU.64 R4, [R1+0x20] ;  /* 0x0000200001047983 */ /* 0x000f280000300a00 */
[----:B------:R-:W4:Y:S04]  /*79f0*/  LDL.LU.64 R32, [R1+0x1100] ;  /* 0x0011000001207983 */ /* 0x000f280000300a00 */
[----:B------:R1:W-:Y:S04]  /*7a00*/  LDGSTS.E [R9+0x9100], [R30.64], P0 ;  /* 0x091000001e097fae */ /* 0x0003e8000812184a */
[----:B------:R2:W-:Y:S04]  /*7a10*/  LDGSTS.E [R9+0x9200], [R28.64], P0 ;  /* 0x092000001c097fae */ /* 0x0005e8000812184a */
[----:B-1----:R-:W4:Y:S01]  /*7a20*/  LDL.LU.64 R30, [R1+0x10f8] ;  /* 0x0010f800011e7983 */ /* 0x002f220000300a00 */
[----:B--2---:R-:W-:-:S04]  /*7a30*/  IMAD.WIDE R26, R247, 0x4, R26 ;  /* 0x00000004f71a7825 */ /* 0x004fc800078e021a */
[C---:B---3--:R-:W-:Y:S01]  /*7a40*/  IMAD.WIDE R24, R247.reuse, 0x4, R24 ;  /* 0x00000004f7187825 */ /* 0x048fe200078e0218 */
[----:B------:R1:W-:Y:S03]  /*7a50*/  STL.64 [R1+0x238], R26 ;  /* 0x0002381a01007387 */ /* 0x0003e60000100a00 */
[C---:B----4-:R-:W-:Y:S01]  /*7a60*/  IMAD.WIDE R22, R247.reuse, 0x4, R22 ;  /* 0x00000004f7167825 */ /* 0x050fe200078e0216 */
[----:B------:R-:W2:Y:S04]  /*7a70*/  LDL.LU.64 R28, [R1+0x10f0] ;  /* 0x0010f000011c7983 */ /* 0x000ea80000300a00 */
[----:B------:R1:W-:Y:S04]  /*7a80*/  LDGSTS.E [R9+0x9300], [R26.64], P0 ;  /* 0x093000001a097fae */ /* 0x0003e8000812184a */
[----:B------:R3:W-:Y:S01]  /*7a90*/  LDGSTS.E [R9+0xa000], [R24.64], P4 ;  /* 0x0a00000018097fae */ /* 0x0007e2000a12184a */
[----:B------:R-:W-:-:S03]  /*7aa0*/  IMAD.WIDE R20, R247, 0x4, R20 ;  /* 0x00000004f7147825 */ /* 0x000fc600078e0214 */
[----:B------:R4:W-:Y:S04]  /*7ab0*/  LDGSTS.E [R9+0xa100], [R22.64], P4 ;  /* 0x0a10000016097fae */ /* 0x0009e8000a12184a */
[----:B-1----:R-:W2:Y:S01]  /*7ac0*/  LDL.LU.64 R26, [R1+0x10e8] ;  /* 0x0010e800011a7983 */ /* 0x002ea20000300a00 */
[----:B------:R-:W-:-:S03]  /*7ad0*/  IMAD.WIDE R18, R247, 0x4, R18 ;  /* 0x00000004f7127825 */ /* 0x000fc600078e0212 */
[----:B------:R3:W-:Y:S04]  /*7ae0*/  STL.64 [R1+0x260], R24 ;  /* 0x0002601801007387 */ /* 0x0007e80000100a00 */
[----:B------:R4:W-:Y:S04]  /*7af0*/  STL.64 [R1+0x268], R22 ;  /* 0x0002681601007387 */ /* 0x0009e80000100a00 */
[----:B------:R1:W-:Y:S04]  /*7b00*/  LDGSTS.E [R9+0xa200], [R20.64], P4 ;  /* 0x0a20000014097fae */ /* 0x0003e8000a12184a */
[----:B---3--:R-:W3:Y:S01]  /*7b10*/  LDL.LU.64 R24, [R1+0x10e0] ;  /* 0x0010e00001187983 */ /* 0x008ee20000300a00 */
[----:B------:R-:W-:-:S03]  /*7b20*/  IMAD.WIDE R16, R247, 0x4, R16 ;  /* 0x00000004f7107825 */ /* 0x000fc600078e0210 */
[----:B------:R1:W-:Y:S01]  /*7b30*/  STL.64 [R1+0x270], R20 ;  /* 0x0002701401007387 */ /* 0x0003e20000100a00 */
[----:B------:R-:W-:-:S03]  /*7b40*/  IMAD.WIDE R14, R247, 0x4, R14 ;  /* 0x00000004f70e7825 */ /* 0x000fc600078e020e */
[----:B----4-:R-:W4:Y:S01]  /*7b50*/  LDL.LU.64 R22, [R1+0x10d8] ;  /* 0x0010d80001167983 */ /* 0x010f220000300a00 */
[----:B------:R-:W-:-:S03]  /*7b60*/  IMAD.WIDE R12, R247, 0x4, R12 ;  /* 0x00000004f70c7825 */ /* 0x000fc600078e020c */
[----:B------:R1:W-:Y:S04]  /*7b70*/  STL.64 [R1+0x278], R18 ;  /* 0x0002781201007387 */ /* 0x0003e80000100a00 */
[----:B-1----:R-:W2:Y:S04]  /*7b80*/  LDL.LU.64 R20, [R1+0x10d0] ;  /* 0x0010d00001147983 */ /* 0x002ea80000300a00 */
[----:B------:R1:W-:Y:S04]  /*7b90*/  LDGSTS.E [R9+0xa300], [R18.64], P4 ;  /* 0x0a30000012097fae */ /* 0x0003e8000a12184a */
[----:B------:R1:W-:Y:S01]  /*7ba0*/  LDGSTS.E [R9+0xb000], [R16.64], P2 ;  /* 0x0b00000010097fae */ /* 0x0003e2000912184a */
[----:B------:R-:W-:-:S03]  /*7bb0*/  IMAD.WIDE R10, R247, 0x4, R10 ;  /* 0x00000004f70a7825 */ /* 0x000fc600078e020a */
[----:B------:R1:W-:Y:S04]  /*7bc0*/  LDGSTS.E [R9+0xb100], [R14.64], P2 ;  /* 0x0b1000000e097fae */ /* 0x0003e8000912184a */
[----:B-1----:R-:W3:Y:S04]  /*7bd0*/  LDL.LU.64 R18, [R1+0x10c8] ;  /* 0x0010c80001127983 */ /* 0x002ee80000300a00 */
[----:B------:R1:W-:Y:S04]  /*7be0*/  STL.64 [R1+0x2c0], R16 ;  /* 0x0002c01001007387 */ /* 0x0003e80000100a00 */
[----:B------:R1:W-:Y:S04]  /*7bf0*/  STL.64 [R1+0x2c8], R14 ;  /* 0x0002c80e01007387 */ /* 0x0003e80000100a00 */
[----:B------:R1:W-:Y:S04]  /*7c00*/  LDGSTS.E [R9+0xb200], [R12.64], P2 ;  /* 0x0b2000000c097fae */ /* 0x0003e8000912184a */
[----:B-1----:R-:W3:Y:S04]  /*7c10*/  LDL.LU.64 R16, [R1+0x10c0] ;  /* 0x0010c00001107983 */ /* 0x002ee80000300a00 */
[----:B------:R1:W-:Y:S04]  /*7c20*/  STL.64 [R1+0x2e0], R12 ;  /* 0x0002e00c01007387 */ /* 0x0003e80000100a00 */
[----:B------:R-:W4:Y:S04]  /*7c30*/  LDL.LU.64 R14, [R1+0x10b8] ;  /* 0x0010b800010e7983 */ /* 0x000f280000300a00 */
[----:B------:R1:W-:Y:S04]  /*7c40*/  STL.64 [R1+0x2e8], R10 ;  /* 0x0002e80a01007387 */ /* 0x0003e80000100a00 */
[----:B-1----:R-:W4:Y:S04]  /*7c50*/  LDL.LU.64 R12, [R1+0x10b0] ;  /* 0x0010b000010c7983 */ /* 0x002f280000300a00 */
[----:B------:R1:W-:Y:S04]  /*7c60*/  LDGSTS.E [R9+0xb300], [R10.64], P2 ;  /* 0x0b3000000a097fae */ /* 0x0003e8000912184a */
[----:B-1----:R-:W4:Y:S01]  /*7c70*/  LDL.LU.64 R10, [R1+0x10a8] ;  /* 0x0010a800010a7983 */ /* 0x002f220000300a00 */
[----:B------:R-:W-:Y:S01]  /*7c80*/  LOP3.LUT P5, RZ, R246, 0x1, RZ, 0xc0, !PT ;  /* 0x00000001f6ff7812 */ /* 0x000fe200078ac0ff */
[----:B------:R-:W-:-:S04]  /*7c90*/  IMAD.WIDE R36, R247, 0x4, R36 ;  /* 0x00000004f7247825 */ /* 0x000fc800078e0224 */
[C---:B------:R-:W-:Y:S01]  /*7ca0*/  IMAD.WIDE R34, R247.reuse, 0x4, R34 ;  /* 0x00000004f7227825 */ /* 0x040fe200078e0222 */
[----:B------:R-:W-:Y:S03]  /*7cb0*/  STL.64 [R1+0x350], R36 ;  /* 0x0003502401007387 */ /* 0x000fe60000100a00 */
[C---:B------:R-:W-:Y:S01]  /*7cc0*/  IMAD.WIDE R6, R247.reuse, 0x4, R6 ;  /* 0x00000004f7067825 */ /* 0x040fe200078e0206 */
[----:B------:R1:W-:Y:S01]  /*7cd0*/  LDGSTS.E [R9+0xc000], [R36.64], P3 ;  /* 0x0c00000024097fae */ /* 0x0003e2000992184a */
[----:B------:R-:W-:Y:S02]  /*7ce0*/  SHF.R.U64 R2, R0, 0x7, RZ ;  /* 0x0000000700027819 */ /* 0x000fe400000012ff */
[----:B------:R-:W-:Y:S01]  /*7cf0*/  IMAD.WIDE R4, R247, 0x4, R4 ;  /* 0x00000004f7047825 */ /* 0x000fe200078e0204 */
[----:B------:R-:W-:Y:S04]  /*7d00*/  STL.64 [R1+0x358], R34 ;  /* 0x0003582201007387 */ /* 0x000fe80000100a00 */
[----:B------:R1:W-:Y:S01]  /*7d10*/  LDGSTS.E [R9+0xc100], [R34.64], P3 ;  /* 0x0c10000022097fae */ /* 0x0003e2000992184a */
[----:B------:R-:W-:-:S03]  /*7d20*/  LOP3.LUT P0, RZ, R2, 0x1, RZ, 0xc0, !PT ;  /* 0x0000000102ff7812 */ /* 0x000fc6000780c0ff */
[----:B------:R-:W-:Y:S04]  /*7d30*/  STL.64 [R1+0x360], R6 ;  /* 0x0003600601007387 */ /* 0x000fe80000100a00 */
[----:B------:R4:W-:Y:S04]  /*7d40*/  LDGSTS.E [R9+0xc200], [R6.64], P3 ;  /* 0x0c20000006097fae */ /* 0x0009e8000992184a */
[----:B------:R3:W-:Y:S04]  /*7d50*/  STL.64 [R1+0x368], R4 ;  /* 0x0003680401007387 */ /* 0x0007e80000100a00 */
[----:B------:R3:W-:Y:S01]  /*7d60*/  LDGSTS.E [R9+0xc300], [R4.64], P3 ;  /* 0x0c30000004097fae */ /* 0x0007e2000992184a */
[----:B--2---:R-:W-:-:S04]  /*7d70*/  IMAD.WIDE R20, R247, 0x4, R20 ;  /* 0x00000004f7147825 */ /* 0x004fc800078e0214 */
[----:B---3--:R-:W-:-:S04]  /*7d80*/  IMAD.WIDE R4, R247, 0x4, R16 ;  /* 0x00000004f7047825 */ /* 0x008fc800078e0210 */
[----:B----4-:R-:W-:-:S04]  /*7d90*/  IMAD.WIDE R6, R247, 0x4, R14 ;  /* 0x00000004f7067825 */ /* 0x010fc800078e020e */
[----:B------:R-:W-:-:S04]  /*7da0*/  IMAD.WIDE R12, R247, 0x4, R12 ;  /* 0x00000004f70c7825 */ /* 0x000fc800078e020c */
[----:B------:R-:W-:-:S04]  /*7db0*/  IMAD.WIDE R16, R247, 0x4, R22 ;  /* 0x00000004f7107825 */ /* 0x000fc800078e0216 */
[----:B------:R-:W-:-:S05]  /*7dc0*/  IMAD.WIDE R10, R247, 0x4, R10 ;  /* 0x00000004f70a7825 */ /* 0x000fca00078e020a */
[----:B------:R-:W-:Y:S04]  /*7dd0*/  STL.64 [R1+0x3d0], R10 ;  /* 0x0003d00a01007387 */ /* 0x000fe80000100a00 */
[----:B------:R2:W-:Y:S04]  /*7de0*/  LDGSTS.E [R9+0xd000], [R10.64], P5 ;  /* 0x0d0000000a097fae */ /* 0x0005e8000a92184a */
[----:B------:R-:W-:Y:S04]  /*7df0*/  STL.64 [R1+0x3d8], R12 ;  /* 0x0003d80c01007387 */ /* 0x000fe80000100a00 */
[----:B------:R3:W-:Y:S04]  /*7e00*/  LDGSTS.E [R9+0xd100], [R12.64], P5 ;  /* 0x0d1000000c097fae */ /* 0x0007e8000a92184a */
[----:B------:R4:W-:Y:S04]  /*7e10*/  STL.64 [R1+0x3e8], R6 ;  /* 0x0003e80601007387 */ /* 0x0009e80000100a00 */
[----:B------:R4:W-:Y:S04]  /*7e20*/  LDGSTS.E [R9+0xd200], [R6.64], P5 ;  /* 0x0d20000006097fae */ /* 0x0009e8000a92184a */
[----:B------:R1:W-:Y:S04]  /*7e30*/  STL.64 [R1+0x3f0], R4 ;  /* 0x0003f00401007387 */ /* 0x0003e80000100a00 */
[----:B------:R1:W-:Y:S01]  /*7e40*/  LDGSTS.E [R9+0xd300], [R4.64], P5 ;  /* 0x0d30000004097fae */ /* 0x0003e2000a92184a */
[----:B----4-:R-:W-:-:S03]  /*7e50*/  IMAD.WIDE R6, R247, 0x4, R18 ;  /* 0x00000004f7067825 */ /* 0x010fc600078e0212 */
[----:B------:R-:W4:Y:S04]  /*7e60*/  LDL.LU.64 R14, [R1+0x218] ;  /* 0x00021800010e7983 */ /* 0x000f280000300a00 */
[----:B---3--:R-:W3:Y:S01]  /*7e70*/  LDL.LU.64 R12, [R1+0x210] ;  /* 0x00021000010c7983 */ /* 0x008ee20000300a00 */
[----:B-1----:R-:W-:-:S03]  /*7e80*/  IMAD.WIDE R4, R247, 0x4, R24 ;  /* 0x00000004f7047825 */ /* 0x002fc600078e0218 */
[----:B------:R1:W-:Y:S04]  /*7e90*/  STL.64 [R1+0x460], R6 ;  /* 0x0004600601007387 */ /* 0x0003e80000100a00 */
[----:B------:R-:W-:Y:S04]  /*7ea0*/  STL.64 [R1+0x468], R20 ;  /* 0x0004681401007387 */ /* 0x000fe80000100a00 */
[----:B------:R-:W-:Y:S04]  /*7eb0*/  STL.64 [R1+0x470], R16 ;  /* 0x0004701001007387 */ /* 0x000fe80000100a00 */
[----:B--2---:R-:W2:Y:S04]  /*7ec0*/  LDL.LU.64 R10, [R1+0x208] ;  /* 0x00020800010a7983 */ /* 0x004ea80000300a00 */
[----:B------:R1:W-:Y:S04]  /*7ed0*/  LDGSTS.E [R9+0xe000], [R6.64], P0 ;  /* 0x0e00000006097fae */ /* 0x0003e8000812184a */
[----:B------:R1:W-:Y:S04]  /*7ee0*/  STL.64 [R1+0x478], R4 ;  /* 0x0004780401007387 */ /* 0x0003e80000100a00 */
[----:B------:R1:W-:Y:S04]  /*7ef0*/  LDGSTS.E [R9+0xe100], [R20.64], P0 ;  /* 0x0e10000014097fae */ /* 0x0003e8000812184a */
[----:B-1----:R-:W2:Y:S04]  /*7f00*/  LDL.LU.64 R6, [R1+0x200] ;  /* 0x0002000001067983 */ /* 0x002ea80000300a00 */
[----:B------:R-:W2:Y:S04]  /*7f10*/  LDL.LU.64 R36, [R1+0x198] ;  /* 0x0001980001247983 */ /* 0x000ea80000300a00 */
[----:B------:R1:W-:Y:S04]  /*7f20*/  LDGSTS.E [R9+0xe200], [R16.64], P0 ;  /* 0x0e20000010097fae */ /* 0x0003e8000812184a */
[----:B------:R-:W2:Y:S04]  /*7f30*/  LDL.LU.64 R34, [R1+0x190] ;  /* 0x0001900001227983 */ /* 0x000ea80000300a00 */
[----:B------:R1:W-:Y:S04]  /*7f40*/  LDGSTS.E [R9+0xe300], [R4.64], P0 ;  /* 0x0e30000004097fae */ /* 0x0003e8000812184a */
[----:B-1----:R-:W2:Y:S04]  /*7f50*/  LDL.LU.64 R4, [R1+0x188] ;  /* 0x0001880001047983 */ /* 0x002ea80000300a00 */
[----:B------:R-:W1:Y:S01]  /*7f60*/  S2R R3, SR_TID.X ;  /* 0x0000000000037919 */ /* 0x000e620000002100 */
[----:B------:R-:W-:-:S04]  /*7f70*/  SHF.R.U64 R2, R0, 0x3, RZ ;  /* 0x0000000300027819 */ /* 0x000fc800000012ff */
[----:B------:R-:W-:Y:S01]  /*7f80*/  LOP3.LUT P4, RZ, R2, 0x1, RZ, 0xc0, !PT ;  /* 0x0000000102ff7812 */ /* 0x000fe2000788c0ff */
[----:B------:R-:W-:Y:S01]  /*7f90*/  IMAD.WIDE R22, R247, 0x4, R26 ;  /* 0x00000004f7167825 */ /* 0x000fe200078e021a */
[----:B------:R-:W-:-:S03]  /*7fa0*/  SHF.R.U64 R2, R0, 0x1e, RZ ;  /* 0x0000001e00027819 */ /* 0x000fc600000012ff */
[----:B------:R-:W-:-:S04]  /*7fb0*/  IMAD.WIDE R20, R247, 0x4, R28 ;  /* 0x00000004f7147825 */ /* 0x000fc800078e021c */
[----:B------:R-:W-:Y:S02]  /*7fc0*/  IMAD.SHL.U32 R27, R8, 0x4, RZ ;  /* 0x00000004081b7824 */ /* 0x000fe400078e00ff */
[C---:B------:R-:W-:Y:S01]  /*7fd0*/  IMAD.WIDE R18, R247.reuse, 0x4, R30 ;  /* 0x00000004f7127825 */ /* 0x040fe200078e021e */
[----:B------:R-:W-:Y:S03]  /*7fe0*/  STL.64 [R1+0x4a0], R22 ;  /* 0x0004a01601007387 */ /* 0x000fe60000100a00 */
[----:B------:R-:W-:Y:S01]  /*7ff0*/  IMAD.WIDE R16, R247, 0x4, R32 ;  /* 0x00000004f7107825 */ /* 0x000fe200078e0220 */
[----:B------:R-:W-:Y:S01]  /*8000*/  STL.64 [R1+0x4a8], R20 ;  /* 0x0004a81401007387 */ /* 0x000fe20000100a00 */
[----:B------:R-:W-:Y:S02]  /*8010*/  LOP3.LUT P2, RZ, R2, 0x1, RZ, 0xc0, !PT ;  /* 0x0000000102ff7812 */ /* 0x000fe4000784c0ff */
[----:B-1----:R-:W-:Y:S01]  /*8020*/  LOP3.LUT R3, R3, 0x3f, RZ, 0xc0, !PT ;  /* 0x0000003f03037812 */ /* 0x002fe200078ec0ff */
[----:B------:R1:W-:Y:S04]  /*8030*/  LDGSTS.E [R27+0xf000], [R22.64], P4 ;  /* 0x0f000000161b7fae */ /* 0x0003e8000a12184a */
[----:B------:R-:W-:Y:S04]  /*8040*/  STL.64 [R1+0x4b0], R18 ;  /* 0x0004b01201007387 */ /* 0x000fe80000100a00 */
[----:B------:R1:W-:Y:S01]  /*8050*/  LDGSTS.E [R27+0xf100], [R20.64], P4 ;  /* 0x0f100000141b7fae */ /* 0x0003e2000a12184a */
[----:B------:R-:W-:-:S03]  /*8060*/  IMAD.SHL.U32 R3, R3, 0x4, RZ ;  /* 0x0000000403037824 */ /* 0x000fc600078e00ff */
[----:B------:R-:W-:Y:S04]  /*8070*/  STL.64 [R1+0x4b8], R16 ;  /* 0x0004b81001007387 */ /* 0x000fe80000100a00 */
[----:B------:R1:W-:Y:S04]  /*8080*/  LDGSTS.E [R27+0xf200], [R18.64], P4 ;  /* 0x0f200000121b7fae */ /* 0x0003e8000a12184a */
[----:B------:R1:W-:Y:S04]  /*8090*/  LDGSTS.E [R27+0xf300], [R16.64], P4 ;  /* 0x0f300000101b7fae */ /* 0x0003e8000a12184a */
[----:B------:R1:W-:Y:S01]  /*80a0*/  STL [R1+0x1078], R27 ;  /* 0x0010781b01007387 */ /* 0x0003e20000100800 */
[----:B------:R-:W-:-:S02]  /*80b0*/  SHF.R.U64 R2, R0, 0x1a, RZ ;  /* 0x0000001a00027819 */ /* 0x000fc400000012ff */
[----:B------:R-:W-:Y:S01]  /*80c0*/  LOP3.LUT R3, R3, 0x20, RZ, 0x3c, !PT ;  /* 0x0000002003037812 */ /* 0x000fe200078e3cff */
[----:B-1----:R-:W2:Y:S04]  /*80d0*/  LDL.LU.64 R26, [R1+0x180] ;  /* 0x00018000011a7983 */ /* 0x002ea80000300a00 */
[----:B------:R-:W2:Y:S04]  /*80e0*/  LDL.LU.64 R28, [R1+0x118] ;  /* 0x00011800011c7983 */ /* 0x000ea80000300a00 */
[----:B------:R-:W2:Y:S01]  /*80f0*/  LDL.LU.64 R30, [R1+0x110] ;  /* 0x00011000011e7983 */ /* 0x000ea20000300a00 */
[----:B------:R-:W-:Y:S01]  /*8100*/  LOP3.LUT P3, RZ, R2, 0x1, RZ, 0xc0, !PT ;  /* 0x0000000102ff7812 */ /* 0x000fe2000786c0ff */
[----:B----4-:R-:W-:-:S04]  /*8110*/  IMAD.WIDE R14, R247, 0x4, R14 ;  /* 0x00000004f70e7825 */ /* 0x010fc800078e020e */
[C---:B---3--:R-:W-:Y:S01]  /*8120*/  IMAD.WIDE R12, R247.reuse, 0x4, R12 ;  /* 0x00000004f70c7825 */ /* 0x048fe200078e020c */
[----:B------:R1:W-:Y:S04]  /*8130*/  STL.64 [R1+0xb0], R14 ;  /* 0x0000b00e01007387 */ /* 0x0003e80000100a00 */
[----:B------:R-:W3:Y:S04]  /*8140*/  LDL.LU.64 R24, [R1+0x108] ;  /* 0x0001080001187983 */ /* 0x000ee80000300a00 */
[----:B------:R4:W-:Y:S04]  /*8150*/  STL.64 [R1+0xb8], R12 ;  /* 0x0000b80c01007387 */ /* 0x0009e80000100a00 */
[----:B------:R-:W3:Y:S01]  /*8160*/  LDL.LU.64 R22, [R1+0x100] ;  /* 0x0001000001167983 */ /* 0x000ee20000300a00 */
[----:B--2---:R-:W-:-:S03]  /*8170*/  IMAD.WIDE R10, R247, 0x4, R10 ;  /* 0x00000004f70a7825 */ /* 0x004fc600078e020a */
[----:B------:R1:W-:Y:S04]  /*8180*/  LDGSTS.E [R3+0x8400], [R14.64], P2 ;  /* 0x084000000e037fae */ /* 0x0003e8000912184a */
[----:B------:R2:W-:Y:S04]  /*8190*/  STL.64 [R1+0x120], R10 ;  /* 0x0001200a01007387 */ /* 0x0005e80000100a00 */
[----:B------:R4:W-:Y:S04]  /*81a0*/  LDGSTS.E [R3+0x8500], [R12.64], P2 ;  /* 0x085000000c037fae */ /* 0x0009e8000912184a */
[----:B------:R2:W-:Y:S01]  /*81b0*/  LDGSTS.E [R3+0x8600], [R10.64], P2 ;  /* 0x086000000a037fae */ /* 0x0005e2000912184a */
[----:B------:R-:W-:-:S04]  /*81c0*/  IMAD.WIDE R6, R247, 0x4, R6 ;  /* 0x00000004f7067825 */ /* 0x000fc800078e0206 */
[C---:B------:R-:W-:Y:S01]  /*81d0*/  IMAD.WIDE R36, R247.reuse, 0x4, R36 ;  /* 0x00000004f7247825 */ /* 0x040fe200078e0224 */
[----:B------:R1:W-:Y:S04]  /*81e0*/  STL.64 [R1+0x128], R6 ;  /* 0x0001280601007387 */ /* 0x0003e80000100a00 */
[----:B------:R-:W3:Y:S01]  /*81f0*/  LDL.LU.64 R20, [R1+0x98] ;  /* 0x0000980001147983 */ /* 0x000ee20000300a00 */
[----:B------:R-:W-:-:S03]  /*8200*/  IMAD.WIDE R34, R247, 0x4, R34 ;  /* 0x00000004f7227825 */ /* 0x000fc600078e0222 */
[----:B------:R-:W3:Y:S04]  /*8210*/  LDL.LU.64 R18, [R1+0x90] ;  /* 0x0000900001127983 */ /* 0x000ee80000300a00 */
[----:B------:R-:W3:Y:S04]  /*8220*/  LDL.LU.64 R16, [R1+0x88] ;  /* 0x0000880001107983 */ /* 0x000ee80000300a00 */
[----:B-1----:R-:W3:Y:S04]  /*8230*/  LDL.LU.64 R14, [R1+0x80] ;  /* 0x00008000010e7983 */ /* 0x002ee80000300a00 */
[----:B----4-:R-:W4:Y:S01]  /*8240*/  LDL.LU.64 R12, [R1+0x18] ;  /* 0x00001800010c7983 */ /* 0x010f220000300a00 */
[----:B------:R-:W-:-:S03]  /*8250*/  IMAD.WIDE R32, R247, 0x4, R4 ;  /* 0x00000004f7207825 */ /* 0x000fc600078e0204 */
[----:B------:R1:W-:Y:S04]  /*8260*/  STL.64 [R1+0x1a0], R36 ;  /* 0x0001a02401007387 */ /* 0x0003e80000100a00 */
[----:B--2---:R-:W2:Y:S04]  /*8270*/  LDL.LU.64 R10, [R1+0x10] ;  /* 0x00001000010a7983 */ /* 0x004ea80000300a00 */
[----:B------:R1:W-:Y:S04]  /*8280*/  LDGSTS.E [R3+0x8700], [R6.64], P2 ;  /* 0x0870000006037fae */ /* 0x0003e8000912184a */
[----:B------:R1:W-:Y:S04]  /*8290*/  STL.64 [R1+0x1a8], R34 ;  /* 0x0001a82201007387 */ /* 0x0003e80000100a00 */
[----:B------:R1:W-:Y:S04]  /*82a0*/  LDGSTS.E [R3+0x9400], [R36.64], P3 ;  /* 0x0940000024037fae */ /* 0x0003e8000992184a */
[----:B-1----:R-:W2:Y:S04]  /*82b0*/  LDL.LU.64 R6, [R1+0x8] ;  /* 0x0000080001067983 */ /* 0x002ea80000300a00 */
[----:B------:R-:W-:Y:S04]  /*82c0*/  STL.64 [R1+0x188], R32 ;  /* 0x0001882001007387 */ /* 0x000fe80000100a00 */
[----:B------:R-:W2:Y:S04]  /*82d0*/  LDL.LU.64 R4, [R1] ;  /* 0x0000000001047983 */ /* 0x000ea80000300a00 */
[----:B------:R-:W2:Y:S04]  /*82e0*/  LDL.LU.64 R36, [R1+0x10a0] ;  /* 0x0010a00001247983 */ /* 0x000ea80000300a00 */
[----:B------:R1:W-:Y:S01]  /*82f0*/  LDGSTS.E [R3+0x9500], [R34.64], P3 ;  /* 0x0950000022037fae */ /* 0x0003e2000992184a */
[----:B------:R-:W-:-:S03]  /*8300*/  SHF.R.U64 R2, R0, 0x16, RZ ;  /* 0x0000001600027819 */ /* 0x000fc600000012ff */
[----:B------:R2:W-:Y:S04]  /*8310*/  LDGSTS.E [R3+0x9600], [R32.64], P3 ;  /* 0x0960000020037fae */ /* 0x0005e8000992184a */
[----:B-1----:R-:W2:Y:S01]  /*8320*/  LDL.LU.64 R34, [R1+0x1098] ;  /* 0x0010980001227983 */ /* 0x002ea20000300a00 */
[----:B------:R-:W-:Y:S02]  /*8330*/  LOP3.LUT P5, RZ, R2, 0x1, RZ, 0xc0, !PT ;  /* 0x0000000102ff7812 */ /* 0x000fe400078ac0ff */
[----:B------:R-:W-:-:S04]  /*8340*/  SHF.R.U64 R2, R0, 0x12, RZ ;  /* 0x0000001200027819 */ /* 0x000fc800000012ff */
[----:B------:R-:W-:Y:S02]  /*8350*/  LOP3.LUT P0, RZ, R2, 0x1, RZ, 0xc0, !PT ;  /* 0x0000000102ff7812 */ /* 0x000fe4000780c0ff */
[----:B------:R-:W-:Y:S01]  /*8360*/  SHF.R.U64 R2, R0, 0xe, RZ ;  /* 0x0000000e00027819 */ /* 0x000fe200000012ff */
[----:B------:R-:W-:-:S03]  /*8370*/  IMAD.WIDE R26, R247, 0x4, R26 ;  /* 0x00000004f71a7825 */ /* 0x000fc600078e021a */
[----:B------:R-:W-:Y:S01]  /*8380*/  LOP3.LUT P4, RZ, R2, 0x1, RZ, 0xc0, !PT ;  /* 0x0000000102ff7812 */ /* 0x000fe2000788c0ff */
[----:B------:R-:W-:Y:S01]  /*8390*/  IMAD.WIDE R28, R247, 0x4, R28 ;  /* 0x00000004f71c7825 */ /* 0x000fe200078e021c */
[----:B------:R1:W-:Y:S04]  /*83a0*/  STL.64 [R1+0x180], R26 ;  /* 0x0001801a01007387 */ /* 0x0003e80000100a00 */
[----:B------:R1:W-:Y:S01]  /*83b0*/  LDGSTS.E [R3+0x9700], [R26.64], P3 ;  /* 0x097000001a037fae */ /* 0x0003e2000992184a */
[----:B------:R-:W-:-:S03]  /*83c0*/  SHF.R.U64 R2, R0, 0xa, RZ ;  /* 0x0000000a00027819 */ /* 0x000fc600000012ff */
[----:B------:R-:W-:Y:S01]  /*83d0*/  STL.64 [R1+0x200], R28 ;  /* 0x0002001c01007387 */ /* 0x000fe20000100a00 */
[----:B------:R-:W-:-:S03]  /*83e0*/  LOP3.LUT P2, RZ, R2, 0x1, RZ, 0xc0, !PT ;  /* 0x0000000102ff7812 */ /* 0x000fc6000784c0ff */
[----:B------:R2:W-:Y:S01]  /*83f0*/  LDGSTS.E [R3+0xa400], [R28.64], P5 ;  /* 0x0a4000001c037fae */ /* 0x0005e2000a92184a */
[----:B-1----:R-:W-:-:S05]  /*8400*/  IMAD.WIDE R26, R247, 0x4, R30 ;  /* 0x00000004f71a7825 */ /* 0x002fca00078e021e */
[----:B------:R-:W-:Y:S04]  /*8410*/  STL.64 [R1+0x208], R26 ;  /* 0x0002081a01007387 */ /* 0x000fe80000100a00 */
[----:B------:R1:W-:Y:S01]  /*8420*/  LDGSTS.E [R3+0xa500], [R26.64], P5 ;  /* 0x0a5000001a037fae */ /* 0x0003e2000a92184a */
[----:B---3--:R-:W-:-:S04]  /*8430*/  IMAD.WIDE R24, R247, 0x4, R24 ;  /* 0x00000004f7187825 */ /* 0x008fc800078e0218 */
[C---:B------:R-:W-:Y:S01]  /*8440*/  IMAD.WIDE R22, R247.reuse, 0x4, R22 ;  /* 0x00000004f7167825 */ /* 0x040fe200078e0216 */
[----:B------:R-:W-:Y:S04]  /*8450*/  STL.64 [R1+0x210], R24 ;  /* 0x0002101801007387 */ /* 0x000fe80000100a00 */
[----:B------:R2:W-:Y:S04]  /*8460*/  LDGSTS.E [R3+0xa600], [R24.64], P5 ;  /* 0x0a60000018037fae */ /* 0x0005e8000a92184a */
[----:B------:R-:W-:Y:S04]  /*8470*/  STL.64 [R1+0x218], R22 ;  /* 0x0002181601007387 */ /* 0x000fe80000100a00 */
[----:B------:R1:W-:Y:S01]  /*8480*/  LDGSTS.E [R3+0xa700], [R22.64], P5 ;  /* 0x0a70000016037fae */ /* 0x0003e2000a92184a */
[----:B------:R-:W-:-:S04]  /*8490*/  IMAD.WIDE R20, R247, 0x4, R20 ;  /* 0x00000004f7147825 */ /* 0x000fc800078e0214 */
[C---:B------:R-:W-:Y:S01]  /*84a0*/  IMAD.WIDE R18, R247.reuse, 0x4, R18 ;  /* 0x00000004f7127825 */ /* 0x040fe200078e0212 */
[----:B------:R-:W-:Y:S03]  /*84b0*/  STL.64 [R1+0x280], R20 ;  /* 0x0002801401007387 */ /* 0x000fe60000100a00 */
[C---:B------:R-:W-:Y:S01]  /*84c0*/  IMAD.WIDE R16, R247.reuse, 0x4, R16 ;  /* 0x00000004f7107825 */ /* 0x040fe200078e0210 */
[----:B------:R1:W-:Y:S03]  /*84d0*/  LDGSTS.E [R3+0xb400], [R20.64], P0 ;  /* 0x0b40000014037fae */ /* 0x0003e6000812184a */
[C---:B------:R-:W-:Y:S01]  /*84e0*/  IMAD.WIDE R14, R247.reuse, 0x4, R14 ;  /* 0x00000004f70e7825 */ /* 0x040fe200078e020e */
[----:B------:R-:W-:Y:S03]  /*84f0*/  STL.64 [R1+0x288], R18 ;  /* 0x0002881201007387 */ /* 0x000fe60000100a00 */
[C---:B----4-:R-:W-:Y:S01]  /*8500*/  IMAD.WIDE R12, R247.reuse, 0x4, R12 ;  /* 0x00000004f70c7825 */ /* 0x050fe200078e020c */
[----:B------:R4:W-:Y:S04]  /*8510*/  LDGSTS.E [R3+0xb500], [R18.64], P0 ;  /* 0x0b50000012037fae */ /* 0x0009e8000812184a */
[----:B------:R-:W-:Y:S01]  /*8520*/  STL.64 [R1+0x290], R16 ;  /* 0x0002901001007387 */ /* 0x000fe20000100a00 */
[----:B--2---:R-:W-:-:S03]  /*8530*/  IMAD.WIDE R10, R247, 0x4, R10 ;  /* 0x00000004f70a7825 */ /* 0x004fc600078e020a */
[----:B------:R2:W-:Y:S04]  /*8540*/  LDGSTS.E [R3+0xb600], [R16.64], P0 ;  /* 0x0b60000010037fae */ /* 0x0005e8000812184a */
[----:B------:R-:W-:Y:S04]  /*8550*/  STL.64 [R1+0x298], R14 ;  /* 0x0002980e01007387 */ /* 0x000fe80000100a00 */
[----:B------:R1:W-:Y:S04]  /*8560*/  LDGSTS.E [R3+0xb700], [R14.64], P0 ;  /* 0x0b7000000e037fae */ /* 0x0003e8000812184a */
[----:B------:R-:W-:Y:S01]  /*8570*/  STL.64 [R1+0x2f0], R12 ;  /* 0x0002f00c01007387 */ /* 0x000fe20000100a00 */
[----:B------:R-:W-:-:S03]  /*8580*/  IMAD.WIDE R6, R247, 0x4, R6 ;  /* 0x00000004f7067825 */ /* 0x000fc600078e0206 */
[----:B------:R1:W-:Y:S04]  /*8590*/  LDGSTS.E [R3+0xc400], [R12.64], P4 ;  /* 0x0c4000000c037fae */ /* 0x0003e8000a12184a */
[----:B------:R1:W-:Y:S01]  /*85a0*/  STL.64 [R1+0x2f8], R10 ;  /* 0x0002f80a01007387 */ /* 0x0003e20000100a00 */
[----:B------:R-:W-:-:S03]  /*85b0*/  IMAD.WIDE R4, R247, 0x4, R4 ;  /* 0x00000004f7047825 */ /* 0x000fc600078e0204 */
[----:B------:R1:W-:Y:S04]  /*85c0*/  LDGSTS.E [R3+0xc500], [R10.64], P4 ;  /* 0x0c5000000a037fae */ /* 0x0003e8000a12184a */
[----:B------:R2:W-:Y:S04]  /*85d0*/  STL.64 [R1+0x300], R6 ;  /* 0x0003000601007387 */ /* 0x0005e80000100a00 */
[----:B------:R2:W-:Y:S01]  /*85e0*/  LDGSTS.E [R3+0xc600], [R6.64], P4 ;  /* 0x0c60000006037fae */ /* 0x0005e2000a12184a */
[----:B-1----:R-:W-:-:S03]  /*85f0*/  IMAD.WIDE R10, R247, 0x4, R36 ;  /* 0x00000004f70a7825 */ /* 0x002fc600078e0224 */
[----:B------:R1:W-:Y:S04]  /*8600*/  STL.64 [R1+0x308], R4 ;  /* 0x0003080401007387 */ /* 0x0003e80000100a00 */
[----:B------:R1:W-:Y:S01]  /*8610*/  LDGSTS.E [R3+0xc700], [R4.64], P4 ;  /* 0x0c70000004037fae */ /* 0x0003e2000a12184a */
[----:B------:R-:W-:-:S04]  /*8620*/  IMAD.WIDE R12, R247, 0x4, R34 ;  /* 0x00000004f70c7825 */ /* 0x000fc800078e0222 */
[C---:B--2---:R-:W-:Y:S01]  /*8630*/  IMAD.WIDE R6, R247.reuse, 0x4, R38 ;  /* 0x00000004f7067825 */ /* 0x044fe200078e0226 */
[----:B------:R-:W-:Y:S03]  /*8640*/  STL.64 [R1+0x390], R12 ;  /* 0x0003900c01007387 */ /* 0x000fe60000100a00 */
[----:B-1----:R-:W-:Y:S01]  /*8650*/  IMAD.WIDE R4, R247, 0x4, R40 ;  /* 0x00000004f7047825 */ /* 0x002fe200078e0228 */
[----:B------:R1:W-:Y:S04]  /*8660*/  STL.64 [R1+0x398], R10 ;  /* 0x0003980a01007387 */ /* 0x0003e80000100a00 */
[----:B------:R2:W-:Y:S04]  /*8670*/  LDGSTS.E [R3+0xd400], [R12.64], P2 ;  /* 0x0d4000000c037fae */ /* 0x0005e8000912184a */
[----:B------:R1:W-:Y:S04]  /*8680*/  STL.64 [R1+0x3a0], R6 ;  /* 0x0003a00601007387 */ /* 0x0003e80000100a00 */
[----:B------:R1:W-:Y:S04]  /*8690*/  LDGSTS.E [R3+0xd500], [R10.64], P2 ;  /* 0x0d5000000a037fae */ /* 0x0003e8000912184a */
[----:B------:R2:W-:Y:S04]  /*86a0*/  STL.64 [R1+0x3a8], R4 ;  /* 0x0003a80401007387 */ /* 0x0005e80000100a00 */
[----:B------:R2:W-:Y:S04]  /*86b0*/  LDGSTS.E [R3+0xd600], [R6.64], P2 ;  /* 0x0d60000006037fae */ /* 0x0005e8000912184a */
[----:B-1----:R-:W3:Y:S04]  /*86c0*/  LDL.LU.64 R10, [R1+0x1f8] ;  /* 0x0001f800010a7983 */ /* 0x002ee80000300a00 */
[----:B------:R1:W-:Y:S04]  /*86d0*/  LDGSTS.E [R3+0xd700], [R4.64], P2 ;  /* 0x0d70000004037fae */ /* 0x0003e8000912184a */
[----:B--2---:R-:W2:Y:S04]  /*86e0*/  LDL.LU.64 R6, [R1+0x1f0] ;  /* 0x0001f00001067983 */ /* 0x004ea80000300a00 */
[----:B-1----:R-:W2:Y:S01]  /*86f0*/  LDL.LU.64 R4, [R1+0x1e8] ;  /* 0x0001e80001047983 */ /* 0x002ea20000300a00 */
[----:B------:R-:W-:-:S04]  /*8700*/  SHF.R.U64 R2, R0, 0x6, RZ ;  /* 0x0000000600027819 */ /* 0x000fc800000012ff */
[----:B------:R-:W-:Y:S01]  /*8710*/  LOP3.LUT P3, RZ, R2, 0x1, RZ, 0xc0, !PT ;  /* 0x0000000102ff7812 */ /* 0x000fe2000786c0ff */
[----:B----4-:R-:W-:Y:S01]  /*8720*/  IMAD.WIDE R18, R247, 0x4, R42 ;  /* 0x00000004f7127825 */ /* 0x010fe200078e022a */
[----:B------:R-:W-:-:S03]  /*8730*/  SHF.R.U64 R2, R0, 0x2, RZ ;  /* 0x0000000200027819 */ /* 0x000fc600000012ff */
[----:B------:R-:W-:Y:S01]  /*8740*/  IMAD.WIDE R16, R247, 0x4, R44 ;  /* 0x00000004f7107825 */ /* 0x000fe200078e022c */
[----:B------:R-:W-:-:S03]  /*8750*/  LOP3.LUT P5, RZ, R2, 0x1, RZ, 0xc0, !PT ;  /* 0x0000000102ff7812 */ /* 0x000fc600078ac0ff */
[C---:B------:R-:W-:Y:S01]  /*8760*/  IMAD.WIDE R14, R247.reuse, 0x4, R46 ;  /* 0x00000004f70e7825 */ /* 0x040fe200078e022e */
[----:B------:R1:W-:Y:S03]  /*8770*/  STL.64 [R1+0x400], R18 ;  /* 0x0004001201007387 */ /* 0x0003e60000100a00 */
[C---:B------:R-:W-:Y:S01]  /*8780*/  IMAD.WIDE R12, R247.reuse, 0x4, R48 ;  /* 0x00000004f70c7825 */ /* 0x040fe200078e0230 */
[----:B------:R4:W-:Y:S04]  /*8790*/  STL.64 [R1+0x408], R16 ;  /* 0x0004081001007387 */ /* 0x0009e80000100a00 */
[----:B------:R1:W-:Y:S04]  /*87a0*/  STL.64 [R1+0x418], R14 ;  /* 0x0004180e01007387 */ /* 0x0003e80000100a00 */
[----:B------:R1:W-:Y:S04]  /*87b0*/  LDGSTS.E [R3+0xe400], [R18.64], P3 ;  /* 0x0e40000012037fae */ /* 0x0003e8000992184a */
[----:B------:R4:W-:Y:S04]  /*87c0*/  STL.64 [R1+0x430], R12 ;  /* 0x0004300c01007387 */ /* 0x0009e80000100a00 */
[----:B------:R4:W-:Y:S04]  /*87d0*/  LDGSTS.E [R3+0xe500], [R16.64], P3 ;  /* 0x0e50000010037fae */ /* 0x0009e8000992184a */
[----:B------:R-:W2:Y:S01]  /*87e0*/  LDL.LU.64 R26, [R1+0x1e0] ;  /* 0x0001e000011a7983 */ /* 0x000ea20000300a00 */
[----:B-1----:R-:W-:-:S03]  /*87f0*/  IMAD.WIDE R18, R247, 0x4, R50 ;  /* 0x00000004f7127825 */ /* 0x002fc600078e0232 */
[----:B------:R1:W-:Y:S04]  /*8800*/  LDGSTS.E [R3+0xe600], [R14.64], P3 ;  /* 0x0e6000000e037fae */ /* 0x0003e8000992184a */
[----:B------:R-:W2:Y:S01]  /*8810*/  LDL.LU.64 R28, [R1+0x178] ;  /* 0x00017800011c7983 */ /* 0x000ea20000300a00 */
[----:B----4-:R-:W-:-:S03]  /*8820*/  IMAD.WIDE R16, R247, 0x4, R52 ;  /* 0x00000004f7107825 */ /* 0x010fc600078e0234 */
[----:B------:R4:W-:Y:S04]  /*8830*/  LDGSTS.E [R3+0xe700], [R12.64], P3 ;  /* 0x0e7000000c037fae */ /* 0x0009e8000992184a */
[----:B------:R-:W2:Y:S01]  /*8840*/  LDL.LU.64 R30, [R1+0x170] ;  /* 0x00017000011e7983 */ /* 0x000ea20000300a00 */
[----:B-1----:R-:W-:-:S03]  /*8850*/  IMAD.WIDE R14, R247, 0x4, R54 ;  /* 0x00000004f70e7825 */ /* 0x002fc600078e0236 */
[----:B------:R-:W2:Y:S01]  /*8860*/  LDL.LU.64 R24, [R1+0x168] ;  /* 0x0001680001187983 */ /* 0x000ea20000300a00 */
[----:B----4-:R-:W-:-:S03]  /*8870*/  IMAD.WIDE R12, R247, 0x4, R56 ;  /* 0x00000004f70c7825 */ /* 0x010fc600078e0238 */
[----:B------:R-:W4:Y:S04]  /*8880*/  LDL.LU.64 R22, [R1+0x160] ;  /* 0x0001600001167983 */ /* 0x000f280000300a00 */
[----:B------:R1:W-:Y:S04]  /*8890*/  STL.64 [R1+0x480], R18 ;  /* 0x0004801201007387 */ /* 0x0003e80000100a00 */
[----:B------:R1:W-:Y:S04]  /*88a0*/  STL.64 [R1+0x488], R16 ;  /* 0x0004881001007387 */ /* 0x0003e80000100a00 */
[----:B------:R1:W-:Y:S04]  /*88b0*/  STL.64 [R1+0x490], R14 ;  /* 0x0004900e01007387 */ /* 0x0003e80000100a00 */
[----:B------:R1:W-:Y:S04]  /*88c0*/  STL.64 [R1+0x498], R12 ;  /* 0x0004980c01007387 */ /* 0x0003e80000100a00 */
[----:B------:R1:W-:Y:S04]  /*88d0*/  LDGSTS.E [R3+0xf400], [R18.64], P5 ;  /* 0x0f40000012037fae */ /* 0x0003e8000a92184a */
[----:B------:R-:W4:Y:S04]  /*88e0*/  LDL.LU.64 R20, [R1+0xf8] ;  /* 0x0000f80001147983 */ /* 0x000f280000300a00 */
[----:B------:R1:W-:Y:S04]  /*88f0*/  LDGSTS.E [R3+0xf500], [R16.64], P5 ;  /* 0x0f50000010037fae */ /* 0x0003e8000a92184a */
[----:B-1----:R-:W4:Y:S04]  /*8900*/  LDL.LU.64 R18, [R1+0xf0] ;  /* 0x0000f00001127983 */ /* 0x002f280000300a00 */
[----:B------:R1:W-:Y:S04]  /*8910*/  LDGSTS.E [R3+0xf600], [R14.64], P5 ;  /* 0x0f6000000e037fae */ /* 0x0003e8000a92184a */
[----:B------:R-:W4:Y:S04]  /*8920*/  LDL.LU.64 R16, [R1+0xe8] ;  /* 0x0000e80001107983 */ /* 0x000f280000300a00 */
[----:B------:R2:W-:Y:S04]  /*8930*/  LDGSTS.E [R3+0xf700], [R12.64], P5 ;  /* 0x0f7000000c037fae */ /* 0x0005e8000a92184a */
[----:B-1----:R-:W4:Y:S01]  /*8940*/  LDL.LU.64 R14, [R1+0xe0] ;  /* 0x0000e000010e7983 */ /* 0x002f220000300a00 */
[----:B---3--:R-:W-:-:S05]  /*8950*/  IMAD.WIDE R36, R247, 0x4, R10 ;  /* 0x00000004f7247825 */ /* 0x008fca00078e020a */
[----:B------:R-:W-:Y:S01]  /*8960*/  STL.64 [R1+0x80], R36 ;  /* 0x0000802401007387 */ /* 0x000fe20000100a00 */
[----:B--2---:R-:W-:-:S03]  /*8970*/  IMAD.WIDE R34, R247, 0x4, R6 ;  /* 0x00000004f7227825 */ /* 0x004fc600078e0206 */
[----:B------:R-:W2:Y:S04]  /*8980*/  LDL.LU.64 R12, [R1+0x78] ;  /* 0x00007800010c7983 */ /* 0x000ea80000300a00 */
[----:B------:R-:W-:Y:S01]  /*8990*/  STL.64 [R1+0x88], R34 ;  /* 0x0000882201007387 */ /* 0x000fe20000100a00 */
[----:B------:R-:W-:-:S03]  /*89a0*/  IMAD.WIDE R32, R247, 0x4, R4 ;  /* 0x00000004f7207825 */ /* 0x000fc600078e0204 */
[----:B------:R-:W3:Y:S04]  /*89b0*/  LDL.LU.64 R10, [R1+0x70] ;  /* 0x00007000010a7983 */ /* 0x000ee80000300a00 */
[----:B------:R-:W3:Y:S04]  /*89c0*/  LDL.LU.64 R6, [R1+0x68] ;  /* 0x0000680001067983 */ /* 0x000ee80000300a00 */
[----:B------:R-:W-:Y:S04]  /*89d0*/  STL.64 [R1+0x90], R32 ;  /* 0x0000902001007387 */ /* 0x000fe80000100a00 */
[----:B------:R-:W3:Y:S01]  /*89e0*/  LDL.LU.64 R4, [R1+0x60] ;  /* 0x0000600001047983 */ /* 0x000ee20000300a00 */
[----:B------:R-:W-:-:S04]  /*89f0*/  SHF.R.U64 R2, R0, 0x1d, RZ ;  /* 0x0000001d00027819 */ /* 0x000fc800000012ff */
[----:B------:R-:W-:Y:S02]  /*8a00*/  LOP3.LUT P0, RZ, R2, 0x1, RZ, 0xc0, !PT ;  /* 0x0000000102ff7812 */ /* 0x000fe4000780c0ff */
[----:B------:R-:W-:Y:S02]  /*8a10*/  SHF.R.U64 R2, R0, 0x19, RZ ;  /* 0x0000001900027819 */ /* 0x000fe400000012ff */
[----:B------:R-:W-:Y:S02]  /*8a20*/  SHF.L.U32 R8, R8, 0x2, RZ ;  /* 0x0000000208087819 */ /* 0x000fe400000006ff */
[----:B------:R-:W-:Y:S02]  /*8a30*/  LOP3.LUT P4, RZ, R2, 0x1, RZ, 0xc0, !PT ;  /* 0x0000000102ff7812 */ /* 0x000fe4000788c0ff */
[----:B------:R-:W-:Y:S02]  /*8a40*/  SHF.R.U64 R2, R0, 0x15, RZ ;  /* 0x0000001500027819 */ /* 0x000fe400000012ff */
[----:B------:R-:W-:-:S02]  /*8a50*/  LOP3.LUT R8, R8, 0x40, RZ, 0x3c, !PT ;  /* 0x0000004008087812 */ /* 0x000fc400078e3cff */
[----:B------:R-:W-:Y:S02]  /*8a60*/  LOP3.LUT P2, RZ, R2, 0x1, RZ, 0xc0, !PT ;  /* 0x0000000102ff7812 */ /* 0x000fe4000784c0ff */
[----:B------:R-:W-:Y:S01]  /*8a70*/  SHF.R.U64 R2, R0, 0x11, RZ ;  /* 0x0000001100027819 */ /* 0x000fe200000012ff */
[----:B------:R1:W-:Y:S04]  /*8a80*/  LDGSTS.E [R8+0x8800], [R36.64], P0 ;  /* 0x0880000024087fae */ /* 0x0003e8000812184a */
[----:B------:R1:W-:Y:S01]  /*8a90*/  LDGSTS.E [R8+0x8900], [R34.64], P0 ;  /* 0x0890000022087fae */ /* 0x0003e2000812184a */
[----:B------:R-:W-:Y:S01]  /*8aa0*/  IMAD.WIDE R26, R247, 0x4, R26 ;  /* 0x00000004f71a7825 */ /* 0x000fe200078e021a */
[----:B------:R-:W-:Y:S02]  /*8ab0*/  LOP3.LUT P3, RZ, R2, 0x1, RZ, 0xc0, !PT ;  /* 0x0000000102ff7812 */ /* 0x000fe4000786c0ff */
[----:B------:R1:W-:Y:S01]  /*8ac0*/  LDGSTS.E [R8+0x8a00], [R32.64], P0 ;  /* 0x08a0000020087fae */ /* 0x0003e2000812184a */
[----:B------:R-:W-:-:S03]  /*8ad0*/  SHF.R.U64 R2, R0, 0xd, RZ ;  /* 0x0000000d00027819 */ /* 0x000fc600000012ff */
[----:B------:R1:W-:Y:S01]  /*8ae0*/  STL.64 [R1+0x98], R26 ;  /* 0x0000981a01007387 */ /* 0x0003e20000100a00 */
[----:B------:R-:W-:-:S03]  /*8af0*/  IMAD.WIDE R28, R247, 0x4, R28 ;  /* 0x00000004f71c7825 */ /* 0x000fc600078e021c */
[----:B------:R1:W-:Y:S01]  /*8b00*/  LDGSTS.E [R8+0x8b00], [R26.64], P0 ;  /* 0x08b000001a087fae */ /* 0x0003e2000812184a */
[----:B------:R-:W-:-:S03]  /*8b10*/  LOP3.LUT P5, RZ, R2, 0x1, RZ, 0xc0, !PT ;  /* 0x0000000102ff7812 */ /* 0x000fc600078ac0ff */
[----:B------:R-:W-:Y:S01]  /*8b20*/  STL.64 [R1+0x110], R28 ;  /* 0x0001101c01007387 */ /* 0x000fe20000100a00 */
[----:B------:R-:W-:-:S03]  /*8b30*/  IMAD.WIDE R24, R247, 0x4, R24 ;  /* 0x00000004f7187825 */ /* 0x000fc600078e0218 */
[----:B------:R2:W-:Y:S01]  /*8b40*/  LDGSTS.E [R8+0x9800], [R28.64], P4 ;  /* 0x098000001c087fae */ /* 0x0005e2000a12184a */
[----:B-1----:R-:W-:-:S04]  /*8b50*/  IMAD.WIDE R26, R247, 0x4, R30 ;  /* 0x00000004f71a7825 */ /* 0x002fc800078e021e */
[----:B----4-:R-:W-:Y:S01]  /*8b60*/  IMAD.WIDE R22, R247, 0x4, R22 ;  /* 0x00000004f7167825 */ /* 0x010fe200078e0216 */
[----:B------:R1:W-:Y:S01]  /*8b70*/  STL.64 [R1+0x118], R26 ;  /* 0x0001181a01007387 */ /* 0x0003e20000100a00 */
[----:B------:R-:W-:-:S03]  /*8b80*/  SHF.R.U64 R2, R0, 0x9, RZ ;  /* 0x0000000900027819 */ /* 0x000fc600000012ff */
[----:B------:R1:W-:Y:S04]  /*8b90*/  LDGSTS.E [R8+0x9900], [R26.64], P4 ;  /* 0x099000001a087fae */ /* 0x0003e8000a12184a */
[----:B------:R4:W-:Y:S04]  /*8ba0*/  STL.64 [R1+0x168], R24 ;  /* 0x0001681801007387 */ /* 0x0009e80000100a00 */
[----:B------:R4:W-:Y:S04]  /*8bb0*/  LDGSTS.E [R8+0x9a00], [R24.64], P4 ;  /* 0x09a0000018087fae */ /* 0x0009e8000a12184a */
[----:B------:R1:W-:Y:S01]  /*8bc0*/  STL.64 [R1+0x160], R22 ;  /* 0x0001601601007387 */ /* 0x0003e20000100a00 */
[----:B------:R-:W-:-:S03]  /*8bd0*/  IMAD.WIDE R20, R247, 0x4, R20 ;  /* 0x00000004f7147825 */ /* 0x000fc600078e0214 */
[----:B------:R1:W-:Y:S01]  /*8be0*/  LDGSTS.E [R8+0x9b00], [R22.64], P4 ;  /* 0x09b0000016087fae */ /* 0x0003e2000a12184a */
[----:B------:R-:W-:-:S03]  /*8bf0*/  IMAD.WIDE R18, R247, 0x4, R18 ;  /* 0x00000004f7127825 */ /* 0x000fc600078e0212 */
[----:B------:R-:W-:Y:S01]  /*8c00*/  STL.64 [R1+0xf8], R20 ;  /* 0x0000f81401007387 */ /* 0x000fe20000100a00 */
[----:B------:R-:W-:-:S03]  /*8c10*/  LOP3.LUT P0, RZ, R2, 0x1, RZ, 0xc0, !PT ;  /* 0x0000000102ff7812 */ /* 0x000fc6000780c0ff */
[----:B------:R1:W-:Y:S01]  /*8c20*/  LDGSTS.E [R8+0xa800], [R20.64], P2 ;  /* 0x0a80000014087fae */ /* 0x0003e2000912184a */
[----:B------:R-:W-:-:S03]  /*8c30*/  IMAD.WIDE R16, R247, 0x4, R16 ;  /* 0x00000004f7107825 */ /* 0x000fc600078e0210 */
[----:B------:R-:W-:Y:S04]  /*8c40*/  STL.64 [R1+0xf0], R18 ;  /* 0x0000f01201007387 */ /* 0x000fe80000100a00 */
[----:B------:R1:W-:Y:S01]  /*8c50*/  LDGSTS.E [R8+0xa900], [R18.64], P2 ;  /* 0x0a90000012087fae */ /* 0x0003e2000912184a */
[----:B------:R-:W-:-:S03]  /*8c60*/  IMAD.WIDE R14, R247, 0x4, R14 ;  /* 0x00000004f70e7825 */ /* 0x000fc600078e020e */
[----:B------:R-:W-:Y:S04]  /*8c70*/  STL.64 [R1+0xe8], R16 ;  /* 0x0000e81001007387 */ /* 0x000fe80000100a00 */
[----:B------:R2:W-:Y:S04]  /*8c80*/  LDGSTS.E [R8+0xaa00], [R16.64], P2 ;  /* 0x0aa0000010087fae */ /* 0x0005e8000912184a */
[----:B------:R-:W-:Y:S04]  /*8c90*/  STL.64 [R1+0xe0], R14 ;  /* 0x0000e00e01007387 */ /* 0x000fe80000100a00 */
[----:B------:R2:W-:Y:S01]  /*8ca0*/  LDGSTS.E [R8+0xab00], [R14.64], P2 ;  /* 0x0ab000000e087fae */ /* 0x0005e2000912184a */
[----:B------:R-:W-:Y:S01]  /*8cb0*/  SHF.R.U64 R2, R0, 0x5, RZ ;  /* 0x0000000500027819 */ /* 0x000fe200000012ff */
[----:B-1----:R-:W-:-:S03]  /*8cc0*/  IMAD.WIDE R26, R247, 0x4, R68 ;  /* 0x00000004f71a7825 */ /* 0x002fc600078e0244 */
[----:B------:R-:W-:Y:S01]  /*8cd0*/  LOP3.LUT P4, RZ, R2, 0x1, RZ, 0xc0, !PT ;  /* 0x0000000102ff7812 */ /* 0x000fe2000788c0ff */
[----:B----4-:R-:W-:-:S04]  /*8ce0*/  IMAD.WIDE R24, R247, 0x4, R70 ;  /* 0x00000004f7187825 */ /* 0x010fc800078e0246 */
[----:B------:R-:W-:-:S04]  /*8cf0*/  IMAD.WIDE R22, R247, 0x4, R72 ;  /* 0x00000004f7167825 */ /* 0x000fc800078e0248 */
[----:B--2---:R-:W-:-:S04]  /*8d00*/  IMAD.WIDE R12, R247, 0x4, R12 ;  /* 0x00000004f70c7825 */ /* 0x004fc800078e020c */
[C---:B---3--:R-:W-:Y:S01]  /*8d10*/  IMAD.WIDE R10, R247.reuse, 0x4, R10 ;  /* 0x00000004f70a7825 */ /* 0x048fe200078e020a */
[----:B------:R1:W-:Y:S03]  /*8d20*/  STL.64 [R1+0x170], R12 ;  /* 0x0001700c01007387 */ /* 0x0003e60000100a00 */
[C---:B------:R-:W-:Y:S01]  /*8d30*/  IMAD.WIDE R6, R247.reuse, 0x4, R6 ;  /* 0x00000004f7067825 */ /* 0x040fe200078e0206 */
[----:B------:R1:W-:Y:S04]  /*8d40*/  LDGSTS.E [R8+0xb800], [R12.64], P3 ;  /* 0x0b8000000c087fae */ /* 0x0003e8000992184a */
[----:B------:R2:W-:Y:S01]  /*8d50*/  STL.64 [R1+0x178], R10 ;  /* 0x0001780a01007387 */ /* 0x0005e20000100a00 */
[----:B------:R-:W-:-:S03]  /*8d60*/  IMAD.WIDE R4, R247, 0x4, R4 ;  /* 0x00000004f7047825 */ /* 0x000fc600078e0204 */
[----:B------:R2:W-:Y:S01]  /*8d70*/  LDGSTS.E [R8+0xb900], [R10.64], P3 ;  /* 0x0b9000000a087fae */ /* 0x0005e2000992184a */
[----:B-1----:R-:W-:-:S03]  /*8d80*/  IMAD.WIDE R12, R247, 0x4, R250 ;  /* 0x00000004f70c7825 */ /* 0x002fc600078e02fa */
[----:B------:R1:W-:Y:S04]  /*8d90*/  STL.64 [R1+0x250], R6 ;  /* 0x0002500601007387 */ /* 0x0003e80000100a00 */
[----:B------:R1:W-:Y:S01]  /*8da0*/  LDGSTS.E [R8+0xba00], [R6.64], P3 ;  /* 0x0ba0000006087fae */ /* 0x0003e2000992184a */
[----:B--2---:R-:W-:-:S03]  /*8db0*/  IMAD.WIDE R10, R247, 0x4, R248 ;  /* 0x00000004f70a7825 */ /* 0x004fc600078e02f8 */
[----:B------:R2:W-:Y:S04]  /*8dc0*/  STL.64 [R1+0x258], R4 ;  /* 0x0002580401007387 */ /* 0x0005e80000100a00 */
        /* <DEDUP_REMOVED lines=14> */
[----:B------:R-:W-:Y:S04]  /*8eb0*/  STL.64 [R1+0x310], R12 ;  /* 0x0003100c01007387 */ /* 0x000fe80000100a00 */
[----:B------:R1:W-:Y:S01]  /*8ec0*/  LDGSTS.E [R8+0xd800], [R12.64], P0 ;  /* 0x0d8000000c087fae */ /* 0x0003e2000812184a */
[----:B--2---:R-:W-:-:S03]  /*8ed0*/  IMAD.WIDE R4, R247, 0x4, R64 ;  /* 0x00000004f7047825 */ /* 0x004fc600078e0240 */
[----:B------:R-:W-:Y:S04]  /*8ee0*/  STL.64 [R1+0x318], R10 ;  /* 0x0003180a01007387 */ /* 0x000fe80000100a00 */
[----:B------:R2:W-:Y:S04]  /*8ef0*/  LDGSTS.E [R8+0xd900], [R10.64], P0 ;  /* 0x0d9000000a087fae */ /* 0x0005e8000812184a */
[----:B------:R-:W-:Y:S04]  /*8f00*/  STL.64 [R1+0x330], R6 ;  /* 0x0003300601007387 */ /* 0x000fe80000100a00 */
[----:B------:R2:W-:Y:S04]  /*8f10*/  LDGSTS.E [R8+0xda00], [R6.64], P0 ;  /* 0x0da0000006087fae */ /* 0x0005e8000812184a */
[----:B------:R4:W-:Y:S04]  /*8f20*/  STL.64 [R1+0x338], R4 ;  /* 0x0003380401007387 */ /* 0x0009e80000100a00 */
[----:B------:R4:W-:Y:S04]  /*8f30*/  LDGSTS.E [R8+0xdb00], [R4.64], P0 ;  /* 0x0db0000004087fae */ /* 0x0009e8000812184a */
[----:B------:R-:W3:Y:S04]  /*8f40*/  LDL.LU.64 R20, [R1+0x1d8] ;  /* 0x0001d80001147983 */ /* 0x000ee80000300a00 */
[----:B------:R-:W3:Y:S01]  /*8f50*/  LDL.LU.64 R18, [R1+0x1d0] ;  /* 0x0001d00001127983 */ /* 0x000ee20000300a00 */
[----:B----4-:R-:W-:-:S03]  /*8f60*/  IMAD.WIDE R4, R247, 0x4, R66 ;  /* 0x00000004f7047825 */ /* 0x010fc600078e0242 */
[----:B------:R-:W4:Y:S04]  /*8f70*/  LDL.LU.64 R16, [R1+0x1c8] ;  /* 0x0001c80001107983 */ /* 0x000f280000300a00 */
[----:B------:R-:W4:Y:S04]  /*8f80*/  LDL.LU.64 R14, [R1+0x1c0] ;  /* 0x0001c000010e7983 */ /* 0x000f280000300a00 */
[----:B------:R1:W-:Y:S04]  /*8f90*/  STL.64 [R1+0x3b0], R4 ;  /* 0x0003b00401007387 */ /* 0x0003e80000100a00 */
[----:B------:R2:W-:Y:S04]  /*8fa0*/  STL.64 [R1+0x3b8], R26 ;  /* 0x0003b81a01007387 */ /* 0x0005e80000100a00 */
[----:B------:R2:W-:Y:S04]  /*8fb0*/  STL.64 [R1+0x3c0], R24 ;  /* 0x0003c01801007387 */ /* 0x0005e80000100a00 */
[----:B-1----:R-:W4:Y:S04]  /*8fc0*/  LDL.LU.64 R12, [R1+0x158] ;  /* 0x00015800010c7983 */ /* 0x002f280000300a00 */
[----:B------:R1:W-:Y:S04]  /*8fd0*/  STL.64 [R1+0x3c8], R22 ;  /* 0x0003c81601007387 */ /* 0x0003e80000100a00 */
[----:B--2---:R-:W2:Y:S04]  /*8fe0*/  LDL.LU.64 R10, [R1+0x150] ;  /* 0x00015000010a7983 */ /* 0x004ea80000300a00 */
[----:B------:R1:W-:Y:S04]  /*8ff0*/  LDGSTS.E [R8+0xe800], [R4.64], P4 ;  /* 0x0e80000004087fae */ /* 0x0003e8000a12184a */
[----:B------:R-:W2:Y:S01]  /*9000*/  LDL.LU.64 R6, [R1+0x148] ;  /* 0x0001480001067983 */ /* 0x000ea20000300a00 */
[----:B------:R-:W-:Y:S01]  /*9010*/  SHF.R.U64 R2, R0, 0x1, RZ ;  /* 0x0000000100027819 */ /* 0x000fe200000012ff */
[----:B------:R-:W-:-:S02]  /*9020*/  IMAD.WIDE R28, R247, 0x4, R74 ;  /* 0x00000004f71c7825 */ /* 0x000fc400078e024a */
[----:B------:R1:W-:Y:S04]  /*9030*/  LDGSTS.E [R8+0xe900], [R26.64], P4 ;  /* 0x0e9000001a087fae */ /* 0x0003e8000a12184a */
[----:B-1----:R-:W2:Y:S01]  /*9040*/  LDL.LU.64 R4, [R1+0x140] ;  /* 0x0001400001047983 */ /* 0x002ea20000300a00 */
[----:B------:R-:W-:Y:S02]  /*9050*/  LOP3.LUT P2, RZ, R2, 0x1, RZ, 0xc0, !PT ;  /* 0x0000000102ff7812 */ /* 0x000fe4000784c0ff */
[----:B------:R-:W-:Y:S01]  /*9060*/  SHF.R.U64 R2, R0, 0x1c, RZ ;  /* 0x0000001c00027819 */ /* 0x000fe200000012ff */
[----:B------:R1:W-:Y:S03]  /*9070*/  LDGSTS.E [R8+0xea00], [R24.64], P4 ;  /* 0x0ea0000018087fae */ /* 0x0003e6000a12184a */
[----:B------:R-:W-:Y:S01]  /*9080*/  LOP3.LUT P3, RZ, R2, 0x1, RZ, 0xc0, !PT ;  /* 0x0000000102ff7812 */ /* 0x000fe2000786c0ff */
[C---:B------:R-:W-:Y:S01]  /*9090*/  IMAD.WIDE R26, R247.reuse, 0x4, R76 ;  /* 0x00000004f71a7825 */ /* 0x040fe200078e024c */
[----:B------:R-:W-:Y:S01]  /*90a0*/  SHF.R.U64 R2, R0, 0x18, RZ ;  /* 0x0000001800027819 */ /* 0x000fe200000012ff */
[----:B------:R1:W-:Y:S03]  /*90b0*/  LDGSTS.E [R8+0xeb00], [R22.64], P4 ;  /* 0x0eb0000016087fae */ /* 0x0003e6000a12184a */
[----:B------:R-:W-:Y:S01]  /*90c0*/  LOP3.LUT P5, RZ, R2, 0x1, RZ, 0xc0, !PT ;  /* 0x0000000102ff7812 */ /* 0x000fe200078ac0ff */
[----:B------:R-:W-:Y:S01]  /*90d0*/  STL.64 [R1+0x440], R28 ;  /* 0x0004401c01007387 */ /* 0x000fe20000100a00 */
[----:B-1----:R-:W-:Y:S01]  /*90e0*/  IMAD.WIDE R24, R247, 0x4, R78 ;  /* 0x00000004f7187825 */ /* 0x002fe200078e024e */
[----:B------:R-:W-:-:S02]  /*90f0*/  LOP3.LUT R9, R9, 0x60, RZ, 0x3c, !PT ;  /* 0x0000006009097812 */ /* 0x000fc400078e3cff */
[----:B------:R1:W-:Y:S01]  /*9100*/  LDGSTS.E [R8+0xf800], [R28.64], P2 ;  /* 0x0f8000001c087fae */ /* 0x0003e2000912184a */
[----:B------:R-:W-:Y:S01]  /*9110*/  USHF.L.U32 UR5, UR5, 0x5, URZ ;  /* 0x0000000505057899 */ /* 0x000fe2000800063f */
[----:B------:R-:W-:Y:S02]  /*9120*/  IMAD.WIDE R22, R247, 0x4, R80 ;  /* 0x00000004f7167825 */ /* 0x000fe400078e0250 */
[----:B------:R-:W-:Y:S04]  /*9130*/  STL.64 [R1+0x448], R26 ;  /* 0x0004481a01007387 */ /* 0x000fe80000100a00 */
[----:B------:R1:W-:Y:S04]  /*9140*/  LDGSTS.E [R8+0xf900], [R26.64], P2 ;  /* 0x0f9000001a087fae */ /* 0x0003e8000912184a */
[----:B------:R-:W-:Y:S04]  /*9150*/  STL.64 [R1+0x450], R24 ;  /* 0x0004501801007387 */ /* 0x000fe80000100a00 */
[----:B------:R1:W-:Y:S01]  /*9160*/  LDGSTS.E [R8+0xfa00], [R24.64], P2 ;  /* 0x0fa0000018087fae */ /* 0x0003e2000912184a */
[----:B------:R-:W-:-:S03]  /*9170*/  IMAD.U32 R3, RZ, RZ, UR5 ;  /* 0x00000005ff037e24 */ /* 0x000fc6000f8e00ff */
[----:B------:R1:W-:Y:S04]  /*9180*/  STL.64 [R1+0x458], R22 ;  /* 0x0004581601007387 */ /* 0x0003e80000100a00 */
[----:B------:R1:W-:Y:S02]  /*9190*/  LDGSTS.E [R8+0xfb00], [R22.64], P2 ;  /* 0x0fb0000016087fae */ /* 0x0003e4000912184a */
[----:B-1----:R-:W-:-:S04]  /*91a0*/  IMAD.WIDE R22, R3, 0x4, R112 ;  /* 0x0000000403167825 */ /* 0x002fc800078e0270 */
[----:B------:R-:W-:-:S04]  /*91b0*/  IMAD.WIDE R24, R3, 0x4, R184 ;  /* 0x0000000403187825 */ /* 0x000fc800078e02b8 */
[----:B------:R-:W-:-:S04]  /*91c0*/  IMAD.WIDE R28, R3, 0x4, R192 ;  /* 0x00000004031c7825 */ /* 0x000fc800078e02c0 */
[----:B------:R-:W-:-:S04]  /*91d0*/  IMAD.WIDE R26, R3, 0x4, R200 ;  /* 0x00000004031a7825 */ /* 0x000fc800078e02c8 */
[----:B---3--:R-:W-:-:S04]  /*91e0*/  IMAD.WIDE R20, R247, 0x4, R20 ;  /* 0x00000004f7147825 */ /* 0x008fc800078e0214 */
[C---:B------:R-:W-:Y:S01]  /*91f0*/  IMAD.WIDE R18, R247.reuse, 0x4, R18 ;  /* 0x00000004f7127825 */ /* 0x040fe200078e0212 */
[----:B------:R1:W-:Y:S03]  /*9200*/  STL.64 [R1+0x20], R20 ;  /* 0x0000201401007387 */ /* 0x0003e60000100a00 */
[C---:B----4-:R-:W-:Y:S01]  /*9210*/  IMAD.WIDE R16, R247.reuse, 0x4, R16 ;  /* 0x00000004f7107825 */ /* 0x050fe200078e0210 */
[----:B------:R1:W-:Y:S03]  /*9220*/  LDGSTS.E [R9+0x8c00], [R20.64], P3 ;  /* 0x08c0000014097fae */ /* 0x0003e6000992184a */
[C---:B------:R-:W-:Y:S01]  /*9230*/  IMAD.WIDE R14, R247.reuse, 0x4, R14 ;  /* 0x00000004f70e7825 */ /* 0x040fe200078e020e */
[----:B------:R-:W-:Y:S04]  /*9240*/  STL.64 [R1+0x28], R18 ;  /* 0x0000281201007387 */ /* 0x000fe80000100a00 */
[----:B------:R3:W-:Y:S04]  /*9250*/  LDGSTS.E [R9+0x8d00], [R18.64], P3 ;  /* 0x08d0000012097fae */ /* 0x0007e8000992184a */
[----:B------:R-:W-:Y:S04]  /*9260*/  STL.64 [R1+0x30], R16 ;  /* 0x0000301001007387 */ /* 0x000fe80000100a00 */
[----:B------:R4:W-:Y:S01]  /*9270*/  LDGSTS.E [R9+0x8e00], [R16.64], P3 ;  /* 0x08e0000010097fae */ /* 0x0009e2000992184a */
[----:B------:R-:W-:-:S03]  /*9280*/  IMAD.WIDE R12, R247, 0x4, R12 ;  /* 0x00000004f70c7825 */ /* 0x000fc600078e020c */
[----:B------:R-:W-:Y:S04]  /*9290*/  STL.64 [R1+0x38], R14 ;  /* 0x0000380e01007387 */ /* 0x000fe80000100a00 */
[----:B------:R1:W-:Y:S01]  /*92a0*/  LDGSTS.E [R9+0x8f00], [R14.64], P3 ;  /* 0x08f000000e097fae */ /* 0x0003e2000992184a */
[----:B--2---:R-:W-:-:S03]  /*92b0*/  IMAD.WIDE R10, R247, 0x4, R10 ;  /* 0x00000004f70a7825 */ /* 0x004fc600078e020a */
[----:B------:R-:W-:Y:S04]  /*92c0*/  STL.64 [R1+0x70], R12 ;  /* 0x0000700c01007387 */ /* 0x000fe80000100a00 */
[----:B------:R2:W-:Y:S01]  /*92d0*/  LDGSTS.E [R9+0x9c00], [R12.64], P5 ;  /* 0x09c000000c097fae */ /* 0x0005e2000a92184a */
[----:B------:R-:W-:-:S03]  /*92e0*/  IMAD.WIDE R6, R247, 0x4, R6 ;  /* 0x00000004f7067825 */ /* 0x000fc600078e0206 */
[----:B------:R-:W-:Y:S04]  /*92f0*/  STL.64 [R1+0x78], R10 ;  /* 0x0000780a01007387 */ /* 0x000fe80000100a00 */
[----:B------:R2:W-:Y:S01]  /*9300*/  LDGSTS.E [R9+0x9d00], [R10.64], P5 ;  /* 0x09d000000a097fae */ /* 0x0005e2000a92184a */
[----:B------:R-:W-:-:S03]  /*9310*/  IMAD.WIDE R4, R247, 0x4, R4 ;  /* 0x00000004f7047825 */ /* 0x000fc600078e0204 */
[----:B------:R-:W-:Y:S04]  /*9320*/  STL.64 [R1+0xa0], R6 ;  /* 0x0000a00601007387 */ /* 0x000fe80000100a00 */
[----:B------:R2:W-:Y:S04]  /*9330*/  LDGSTS.E [R9+0x9e00], [R6.64], P5 ;  /* 0x09e0000006097fae */ /* 0x0005e8000a92184a */
[----:B------:R2:W-:Y:S04]  /*9340*/  STL.64 [R1+0xa8], R4 ;  /* 0x0000a80401007387 */ /* 0x0005e80000100a00 */
[----:B------:R2:W-:Y:S01]  /*9350*/  LDGSTS.E [R9+0x9f00], [R4.64], P5 ;  /* 0x09f0000004097fae */ /* 0x0005e2000a92184a */
[----:B-1----:R-:W-:-:S03]  /*9360*/  IMAD.WIDE R20, R3, 0x4, R120 ;  /* 0x0000000403147825 */ /* 0x002fc600078e0278 */
[----:B------:R-:W-:Y:S04]  /*9370*/  STL.64 [R1+0x548], R22 ;  /* 0x0005481601007387 */ /* 0x000fe80000100a00 */
[----:B------:R-:W-:Y:S01]  /*9380*/  STL.64 [R1+0x1088], R22 ;  /* 0x0010881601007387 */ /* 0x000fe20000100a00 */
[----:B--2---:R-:W-:-:S05]  /*9390*/  IMAD.WIDE R4, R3, 0x4, R136 ;  /* 0x0000000403047825 */ /* 0x004fca00078e0288 */
[----:B------:R1:W-:Y:S01]  /*93a0*/  STL.64 [R1+0x648], R4 ;  /* 0x0006480401007387 */ /* 0x0003e20000100a00 */
[----:B---3--:R-:W-:-:S03]  /*93b0*/  IMAD.WIDE R18, R3, 0x4, R128 ;  /* 0x0000000403127825 */ /* 0x008fc600078e0280 */
[----:B------:R-:W-:Y:S04]  /*93c0*/  STL.64 [R1+0x588], R20 ;  /* 0x0005881401007387 */ /* 0x000fe80000100a00 */
[----:B------:R2:W-:Y:S01]  /*93d0*/  STL.64 [R1+0x1090], R20 ;  /* 0x0010901401007387 */ /* 0x0005e20000100a00 */
[----:B-1----:R-:W-:-:S05]  /*93e0*/  IMAD.WIDE R4, R3, 0x4, R144 ;  /* 0x0000000403047825 */ /* 0x002fca00078e0290 */
[----:B------:R1:W-:Y:S04]  /*93f0*/  STL.64 [R1+0xdd0], R4 ;  /* 0x000dd00401007387 */ /* 0x0003e80000100a00 */
[----:B------:R-:W-:Y:S01]  /*9400*/  STL.64 [R1+0x5a8], R18 ;  /* 0x0005a81201007387 */ /* 0x000fe20000100a00 */
[----:B--2---:R-:W-:-:S03]  /*9410*/  IMAD.WIDE R20, R3, 0x4, R160 ;  /* 0x0000000403147825 */ /* 0x004fc600078e02a0 */
[----:B------:R-:W-:Y:S01]  /*9420*/  STL.64 [R1+0x1080], R18 ;  /* 0x0010801201007387 */ /* 0x000fe20000100a00 */
[----:B-1----:R-:W-:-:S05]  /*9430*/  IMAD.WIDE R4, R3, 0x4, R152 ;  /* 0x0000000403047825 */ /* 0x002fca00078e0298 */
[----:B------:R1:W-:Y:S01]  /*9440*/  STL.64 [R1+0xdf0], R4 ;  /* 0x000df00401007387 */ /* 0x0003e20000100a00 */
[----:B----4-:R-:W-:-:S04]  /*9450*/  IMAD.WIDE R16, R3, 0x4, R176 ;  /* 0x0000000403107825 */ /* 0x010fc800078e02b0 */
[----:B-1----:R-:W-:-:S05]  /*9460*/  IMAD.WIDE R4, R3, 0x4, R168 ;  /* 0x0000000403047825 */ /* 0x002fca00078e02a8 */
[----:B------:R1:W-:Y:S04]  /*9470*/  STL.64 [R1+0xe30], R4 ;  /* 0x000e300401007387 */ /* 0x0003e80000100a00 */
[----:B------:R-:W-:Y:S01]  /*9480*/  STL.64 [R1+0xe10], R20 ;  /* 0x000e101401007387 */ /* 0x000fe20000100a00 */
[----:B------:R-:W-:-:S03]  /*9490*/  IMAD.WIDE R6, R3, 0x4, R216 ;  /* 0x0000000403067825 */ /* 0x000fc600078e02d8 */
[----:B------:R-:W-:Y:S01]  /*94a0*/  STL.64 [R1+0xe50], R16 ;  /* 0x000e501001007387 */ /* 0x000fe20000100a00 */
[----:B-1----:R-:W-:-:S03]  /*94b0*/  IMAD.WIDE R4, R3, 0x4, R208 ;  /* 0x0000000403047825 */ /* 0x002fc600078e02d0 */
[----:B------:R-:W-:Y:S04]  /*94c0*/  STL.64 [R1+0xe70], R24 ;  /* 0x000e701801007387 */ /* 0x000fe80000100a00 */
[----:B------:R-:W-:Y:S04]  /*94d0*/  STL.64 [R1+0xe90], R28 ;  /* 0x000e901c01007387 */ /* 0x000fe80000100a00 */
[----:B------:R-:W-:Y:S04]  /*94e0*/  STL.64 [R1+0xeb0], R26 ;  /* 0x000eb01a01007387 */ /* 0x000fe80000100a00 */
[----:B------:R1:W-:Y:S01]  /*94f0*/  STL.64 [R1+0xed0], R4 ;  /* 0x000ed00401007387 */ /* 0x0003e20000100a00 */
[----:B------:R-:W-:-:S03]  /*9500*/  IMAD.WIDE R18, R3, 0x4, R224 ;  /* 0x0000000403127825 */ /* 0x000fc600078e02e0 */
[----:B------:R2:W-:Y:S01]  /*9510*/  STL.64 [R1+0xef0], R6 ;  /* 0x000ef00601007387 */ /* 0x0005e20000100a00 */
[----:B------:R-:W-:-:S04]  /*9520*/  IMAD.WIDE R22, R3, 0x4, R114 ;  /* 0x0000000403167825 */ /* 0x000fc800078e0272 */
[----:B-1----:R-:W-:-:S04]  /*9530*/  IMAD.WIDE R4, R3, 0x4, R232 ;  /* 0x0000000403047825 */ /* 0x002fc800078e02e8 */
[C---:B--2---:R-:W-:Y:S01]  /*9540*/  IMAD.WIDE R6, R3.reuse, 0x4, R122 ;  /* 0x0000000403067825 */ /* 0x044fe200078e027a */
[----:B------:R1:W-:Y:S03]  /*9550*/  STL.64 [R1+0xf30], R4 ;  /* 0x000f300401007387 */ /* 0x0003e60000100a00 */
[C---:B------:R-:W-:Y:S01]  /*9560*/  IMAD.WIDE R8, R3.reuse, 0x4, R138 ;  /* 0x0000000403087825 */ /* 0x040fe200078e028a */
[----:B------:R-:W-:Y:S04]  /*9570*/  STL.64 [R1+0xf10], R18 ;  /* 0x000f101201007387 */ /* 0x000fe80000100a00 */
[----:B------:R2:W-:Y:S01]  /*9580*/  STL.64 [R1+0x528], R6 ;  /* 0x0005280601007387 */ /* 0x0005e20000100a00 */
[----:B-1----:R-:W-:-:S03]  /*9590*/  IMAD.WIDE R4, R3, 0x4, R130 ;  /* 0x0000000403047825 */ /* 0x002fc600078e0282 */
[----:B------:R-:W-:Y:S04]  /*95a0*/  STL.64 [R1+0x510], R22 ;  /* 0x0005101601007387 */ /* 0x000fe80000100a00 */
[----:B------:R1:W-:Y:S01]  /*95b0*/  STL.64 [R1+0x540], R4 ;  /* 0x0005400401007387 */ /* 0x0003e20000100a00 */
[----:B--2---:R-:W-:-:S03]  /*95c0*/  IMAD.WIDE R6, R3, 0x4, R146 ;  /* 0x0000000403067825 */ /* 0x004fc600078e0292 */
[----:B------:R2:W-:Y:S04]  /*95d0*/  STL.64 [R1+0x580], R8 ;  /* 0x0005800801007387 */ /* 0x0005e80000100a00 */
[----:B------:R3:W-:Y:S01]  /*95e0*/  STL.64 [R1+0x5a0], R6 ;  /* 0x0005a00601007387 */ /* 0x0007e20000100a00 */
[----:B-1----:R-:W-:-:S04]  /*95f0*/  IMAD.WIDE R4, R3, 0x4, R154 ;  /* 0x0000000403047825 */ /* 0x002fc800078e029a */
[C---:B--2---:R-:W-:Y:S01]  /*9600*/  IMAD.WIDE R8, R3.reuse, 0x4, R162 ;  /* 0x0000000403087825 */ /* 0x044fe200078e02a2 */
[----:B------:R1:W-:Y:S03]  /*9610*/  STL.64 [R1+0x640], R4 ;  /* 0x0006400401007387 */ /* 0x0003e60000100a00 */
[C---:B---3--:R-:W-:Y:S01]  /*9620*/  IMAD.WIDE R6, R3.reuse, 0x4, R170 ;  /* 0x0000000403067825 */ /* 0x048fe200078e02aa */
        /* <DEDUP_REMOVED lines=42> */
[----:B------:R-:W-:Y:S04]  /*98d0*/  STL.64 [R1+0xec0], R8 ;  /* 0x000ec00801007387 */ /* 0x000fe80000100a00 */
[----:B------:R-:W2:Y:S01]  /*98e0*/  LDL.LU.64 R50, [R1+0xd8] ;  /* 0x0000d80001327983 */ /* 0x000ea20000300a00 */
[----:B-1----:R-:W-:-:S03]  /*98f0*/  IMAD.WIDE R4, R3, 0x4, R220 ;  /* 0x0000000403047825 */ /* 0x002fc600078e02dc */
[----:B------:R1:W-:Y:S04]  /*9900*/  STL.64 [R1+0xee0], R6 ;  /* 0x000ee00601007387 */ /* 0x0003e80000100a00 */
[----:B------:R-:W3:Y:S04]  /*9910*/  LDL.LU.64 R48, [R1+0x58] ;  /* 0x0000580001307983 */ /* 0x000ee80000300a00 */
[----:B------:R4:W-:Y:S04]  /*9920*/  STL.64 [R1+0xf00], R4 ;  /* 0x000f000401007387 */ /* 0x0009e80000100a00 */
[----:B------:R-:W2:Y:S04]  /*9930*/  LDL.LU.64 R14, [R1+0xd0] ;  /* 0x0000d000010e7983 */ /* 0x000ea80000300a00 */
[----:B------:R-:W2:Y:S04]  /*9940*/  LDL.LU.64 R12, [R1+0xc8] ;  /* 0x0000c800010c7983 */ /* 0x000ea80000300a00 */
[----:B------:R-:W2:Y:S04]  /*9950*/  LDL.LU.64 R10, [R1+0xc0] ;  /* 0x0000c000010a7983 */ /* 0x000ea80000300a00 */
[----:B-1----:R-:W2:Y:S04]  /*9960*/  LDL.LU.64 R6, [R1+0x50] ;  /* 0x0000500001067983 */ /* 0x002ea80000300a00 */
[----:B----4-:R-:W4:Y:S04]  /*9970*/  LDL.LU.64 R4, [R1+0x48] ;  /* 0x0000480001047983 */ /* 0x010f280000300a00 */
[----:B------:R-:W2:Y:S01]  /*9980*/  LDL.LU.64 R8, [R1+0x40] ;  /* 0x0000400001087983 */ /* 0x000ea20000300a00 */
[----:B------:R-:W-:-:S04]  /*9990*/  IMAD.WIDE R218, R3, 0x4, R228 ;  /* 0x0000000403da7825 */ /* 0x000fc800078e02e4 */
[C---:B------:R-:W-:Y:S01]  /*99a0*/  IMAD.WIDE R216, R3.reuse, 0x4, R236 ;  /* 0x0000000403d87825 */ /* 0x040fe200078e02ec */
[----:B------:R-:W-:Y:S03]  /*99b0*/  STL.64 [R1+0xf20], R218 ;  /* 0x000f20da01007387 */ /* 0x000fe60000100a00 */
[C---:B------:R-:W-:Y:S01]  /*99c0*/  IMAD.WIDE R78, R3.reuse, 0x4, R118 ;  /* 0x00000004034e7825 */ /* 0x040fe200078e0276 */
[----:B------:R-:W-:Y:S03]  /*99d0*/  STL.64 [R1+0xf80], R218 ;  /* 0x000f80da01007387 */ /* 0x000fe60000100a00 */
[C---:B------:R-:W-:Y:S01]  /*99e0*/  IMAD.WIDE R76, R3.reuse, 0x4, R126 ;  /* 0x00000004034c7825 */ /* 0x040fe200078e027e */
[----:B------:R-:W-:Y:S03]  /*99f0*/  STL.64 [R1+0xf40], R216 ;  /* 0x000f40d801007387 */ /* 0x000fe60000100a00 */
[C---:B------:R-:W-:Y:S01]  /*9a00*/  IMAD.WIDE R74, R3.reuse, 0x4, R134 ;  /* 0x00000004034a7825 */ /* 0x040fe200078e0286 */
[----:B------:R-:W-:Y:S03]  /*9a10*/  STL.64 [R1+0xf88], R216 ;  /* 0x000f88d801007387 */ /* 0x000fe60000100a00 */
[C---:B------:R-:W-:Y:S01]  /*9a20*/  IMAD.WIDE R72, R3.reuse, 0x4, R142 ;  /* 0x0000000403487825 */ /* 0x040fe200078e028e */
[----:B------:R-:W-:Y:S04]  /*9a30*/  STL.64 [R1+0x4c0], R78 ;  /* 0x0004c04e01007387 */ /* 0x000fe80000100a00 */
[----:B------:R-:W-:Y:S01]  /*9a40*/  STL.64 [R1+0xf90], R78 ;  /* 0x000f904e01007387 */ /* 0x000fe20000100a00 */
[----:B------:R-:W-:-:S03]  /*9a50*/  IMAD.WIDE R70, R3, 0x4, R150 ;  /* 0x0000000403467825 */ /* 0x000fc600078e0296 */
[----:B------:R-:W-:Y:S01]  /*9a60*/  STL.64 [R1+0x4c8], R76 ;  /* 0x0004c84c01007387 */ /* 0x000fe20000100a00 */
[----:B------:R-:W-:-:S03]  /*9a70*/  IMAD.WIDE R68, R3, 0x4, R158 ;  /* 0x0000000403447825 */ /* 0x000fc600078e029e */
[----:B------:R-:W-:Y:S01]  /*9a80*/  STL.64 [R1+0xf98], R76 ;  /* 0x000f984c01007387 */ /* 0x000fe20000100a00 */
[----:B------:R-:W-:-:S03]  /*9a90*/  IMAD.WIDE R46, R3, 0x4, R166 ;  /* 0x00000004032e7825 */ /* 0x000fc600078e02a6 */
[----:B------:R-:W-:Y:S04]  /*9aa0*/  STL.64 [R1+0x4d0], R74 ;  /* 0x0004d04a01007387 */ /* 0x000fe80000100a00 */
        /* <DEDUP_REMOVED lines=16> */
[----:B------:R1:W-:Y:S04]  /*9bb0*/  STL.64 [R1+0xfc8], R44 ;  /* 0x000fc82c01007387 */ /* 0x0003e80000100a00 */
[----:B------:R-:W-:Y:S01]  /*9bc0*/  STL.64 [R1+0x590], R42 ;  /* 0x0005902a01007387 */ /* 0x000fe20000100a00 */
[----:B------:R-:W-:-:S03]  /*9bd0*/  IMAD.WIDE R34, R3, 0x4, R222 ;  /* 0x0000000403227825 */ /* 0x000fc600078e02de */
[----:B------:R1:W-:Y:S04]  /*9be0*/  STL.64 [R1+0xfd0], R42 ;  /* 0x000fd02a01007387 */ /* 0x0003e80000100a00 */
[----:B------:R1:W-:Y:S01]  /*9bf0*/  STL.64 [R1+0xfd8], R214 ;  /* 0x000fd8d601007387 */ /* 0x0003e20000100a00 */
[----:B------:R-:W-:-:S03]  /*9c00*/  IMAD.WIDE R32, R3, 0x4, R230 ;  /* 0x0000000403207825 */ /* 0x000fc600078e02e6 */
[----:B------:R-:W-:Y:S04]  /*9c10*/  STL.64 [R1+0x5e0], R40 ;  /* 0x0005e02801007387 */ /* 0x000fe80000100a00 */
[----:B------:R1:W-:Y:S01]  /*9c20*/  STL.64 [R1+0xfe0], R40 ;  /* 0x000fe02801007387 */ /* 0x0003e20000100a00 */
[----:B------:R-:W-:-:S03]  /*9c30*/  IMAD.WIDE R30, R3, 0x4, R238 ;  /* 0x00000004031e7825 */ /* 0x000fc600078e02ee */
[----:B------:R-:W-:Y:S04]  /*9c40*/  STL.64 [R1+0x680], R38 ;  /* 0x0006802601007387 */ /* 0x000fe80000100a00 */
[----:B------:R-:W-:Y:S04]  /*9c50*/  STL.64 [R1+0xfe8], R38 ;  /* 0x000fe82601007387 */ /* 0x000fe80000100a00 */
[----:B------:R-:W-:Y:S04]  /*9c60*/  STL.64 [R1+0xec8], R36 ;  /* 0x000ec82401007387 */ /* 0x000fe80000100a00 */
[----:B------:R-:W-:Y:S04]  /*9c70*/  STL.64 [R1+0xff8], R36 ;  /* 0x000ff82401007387 */ /* 0x000fe80000100a00 */
[----:B------:R-:W-:Y:S04]  /*9c80*/  STL.64 [R1+0xf08], R34 ;  /* 0x000f082201007387 */ /* 0x000fe80000100a00 */
[----:B------:R-:W-:Y:S04]  /*9c90*/  STL.64 [R1+0x1000], R34 ;  /* 0x0010002201007387 */ /* 0x000fe80000100a00 */
[----:B------:R-:W-:Y:S04]  /*9ca0*/  STL.64 [R1+0xf28], R32 ;  /* 0x000f282001007387 */ /* 0x000fe80000100a00 */
[----:B------:R1:W-:Y:S04]  /*9cb0*/  STL.64 [R1+0x1008], R32 ;  /* 0x0010082001007387 */ /* 0x0003e80000100a00 */
[----:B------:R-:W-:Y:S04]  /*9cc0*/  STL.64 [R1+0xf70], R30 ;  /* 0x000f701e01007387 */ /* 0x000fe80000100a00 */
[----:B------:R-:W-:Y:S04]  /*9cd0*/  STL.64 [R1+0x1010], R30 ;  /* 0x0010101e01007387 */ /* 0x000fe80000100a00 */
[----:B------:R-:W-:Y:S04]  /*9ce0*/  STL [R1+0x380], RZ ;  /* 0x000380ff01007387 */ /* 0x000fe80000100800 */
        /* <DEDUP_REMOVED lines=164> */
[----:B------:R-:W-:Y:S01]  /*a730*/  STL [R1+0x714], RZ ;  /* 0x000714ff01007387 */ /* 0x000fe20000100800 */
[----:B------:R-:W-:-:S03]  /*a740*/  SHF.R.U64 R2, R0, 0x14, RZ ;  /* 0x0000001400027819 */ /* 0x000fc600000012ff */
[----:B------:R-:W-:Y:S04]  /*a750*/  STL [R1+0x718], RZ ;  /* 0x000718ff01007387 */ /* 0x000fe80000100800 */
[----:B------:R-:W-:Y:S04]  /*a760*/  STL [R1+0x71c], RZ ;  /* 0x00071cff01007387 */ /* 0x000fe80000100800 */
[----:B------:R-:W-:Y:S04]  /*a770*/  STL [R1+0x770], RZ ;  /* 0x000770ff01007387 */ /* 0x000fe80000100800 */
[----:B------:R-:W-:Y:S01]  /*a780*/  STL [R1+0x774], RZ ;  /* 0x000774ff01007387 */ /* 0x000fe20000100800 */
[----:B------:R-:W-:-:S03]  /*a790*/  LOP3.LUT P0, RZ, R2, 0x1, RZ, 0xc0, !PT ;  /* 0x0000000102ff7812 */ /* 0x000fc6000780c0ff */
        /* <DEDUP_REMOVED lines=17> */
[----:B------:R-:W-:Y:S01]  /*a8b0*/  STL [R1+0x868], RZ ;  /* 0x000868ff01007387 */ /* 0x000fe20000100800 */
[----:B---3--:R-:W-:-:S03]  /*a8c0*/  IMAD.WIDE R158, R247, 0x4, R48 ;  /* 0x00000004f79e7825 */ /* 0x008fc600078e0230 */
[----:B------:R-:W-:Y:S01]  /*a8d0*/  STL [R1+0x86c], RZ ;  /* 0x00086cff01007387 */ /* 0x000fe20000100800 */
[----:B--2---:R-:W-:-:S03]  /*a8e0*/  IMAD.WIDE R150, R247, 0x4, R50 ;  /* 0x00000004f7967825 */ /* 0x004fc600078e0232 */
[----:B------:R-:W-:Y:S01]  /*a8f0*/  STL [R1+0x850], RZ ;  /* 0x000850ff01007387 */ /* 0x000fe20000100800 */
[----:B------:R-:W-:-:S03]  /*a900*/  CS2R R48, SRZ ;  /* 0x0000000000307805 */ /* 0x000fc6000001ff00 */
[----:B------:R-:W-:Y:S01]  /*a910*/  STL [R1+0x854], RZ ;  /* 0x000854ff01007387 */ /* 0x000fe20000100800 */
[----:B------:R-:W-:Y:S01]  /*a920*/  LOP3.LUT P3, RZ, R2, 0x1, RZ, 0xc0, !PT ;  /* 0x0000000102ff7812 */ /* 0x000fe2000786c0ff */
[C---:B------:R-:W-:Y:S02]  /*a930*/  IMAD.WIDE R80, R247.reuse, 0x4, R12 ;  /* 0x00000004f7507825 */ /* 0x040fe400078e020c */
[----:B------:R-:W-:Y:S01]  /*a940*/  STL [R1+0x858], RZ ;  /* 0x000858ff01007387 */ /* 0x000fe20000100800 */
[----:B------:R-:W-:Y:S01]  /*a950*/  CS2R R50, SRZ ;  /* 0x0000000000327805 */ /* 0x000fe2000001ff00 */
[C---:B------:R-:W-:Y:S02]  /*a960*/  IMAD.WIDE R2, R247.reuse, 0x4, R14 ;  /* 0x00000004f7027825 */ /* 0x040fe400078e020e */
[----:B------:R-:W-:Y:S01]  /*a970*/  STL [R1+0x85c], RZ ;  /* 0x00085cff01007387 */ /* 0x000fe20000100800 */
[----:B------:R-:W-:Y:S01]  /*a980*/  CS2R R12, SRZ ;  /* 0x00000000000c7805 */ /* 0x000fe2000001ff00 */
[----:B------:R-:W-:-:S02]  /*a990*/  IMAD.WIDE R156, R247, 0x4, R8 ;  /* 0x00000004f79c7825 */ /* 0x000fc400078e0208 */
[----:B------:R-:W-:Y:S01]  /*a9a0*/  STL [R1+0x830], RZ ;  /* 0x000830ff01007387 */ /* 0x000fe20000100800 */
[----:B------:R-:W-:Y:S01]  /*a9b0*/  CS2R R14, SRZ ;  /* 0x00000000000e7805 */ /* 0x000fe2000001ff00 */
[C---:B------:R-:W-:Y:S02]  /*a9c0*/  IMAD.WIDE R148, R247.reuse, 0x4, R10 ;  /* 0x00000004f7947825 */ /* 0x040fe400078e020a */
[----:B------:R-:W-:Y:S01]  /*a9d0*/  STL [R1+0x834], RZ ;  /* 0x000834ff01007387 */ /* 0x000fe20000100800 */
[----:B------:R-:W-:Y:S01]  /*a9e0*/  CS2R R8, SRZ ;  /* 0x0000000000087805 */ /* 0x000fe2000001ff00 */
[C---:B----4-:R-:W-:Y:S02]  /*a9f0*/  IMAD.WIDE R154, R247.reuse, 0x4, R4 ;  /* 0x00000004f79a7825 */ /* 0x050fe400078e0204 */
[----:B------:R-:W-:Y:S01]  /*aa00*/  STL [R1+0x838], RZ ;  /* 0x000838ff01007387 */ /* 0x000fe20000100800 */
[----:B------:R-:W-:Y:S01]  /*aa10*/  CS2R R10, SRZ ;  /* 0x00000000000a7805 */ /* 0x000fe2000001ff00 */
[----:B------:R-:W-:-:S02]  /*aa20*/  IMAD.WIDE R152, R247, 0x4, R6 ;  /* 0x00000004f7987825 */ /* 0x000fc400078e0206 */
[----:B------:R-:W-:Y:S01]  /*aa30*/  STL [R1+0x83c], RZ ;  /* 0x00083cff01007387 */ /* 0x000fe20000100800 */
[----:B------:R-:W-:Y:S01]  /*aa40*/  CS2R R4, SRZ ;  /* 0x0000000000047805 */ /* 0x000fe2000001ff00 */
[----:B------:R-:W-:Y:S02]  /*aa50*/  CS2R R6, SRZ ;  /* 0x0000000000067805 */ /* 0x000fe4000001ff00 */
[----:B------:R-:W-:Y:S04]  /*aa60*/  STL.64 [R1+0x1018], R48 ;  /* 0x0010183001007387 */ /* 0x000fe80000100a00 */
[----:B------:R-:W-:Y:S04]  /*aa70*/  STL.64 [R1+0x1020], R50 ;  /* 0x0010203201007387 */ /* 0x000fe80000100a00 */
[----:B------:R-:W-:Y:S04]  /*aa80*/  STL.64 [R1+0x1028], R12 ;  /* 0x0010280c01007387 */ /* 0x000fe80000100a00 */
[----:B------:R-:W-:Y:S01]  /*aa90*/  STL.64 [R1+0x1030], R14 ;  /* 0x0010300e01007387 */ /* 0x000fe20000100a00 */
[----:B------:R-:W-:-:S03]  /*aaa0*/  CS2R R248, SRZ ;  /* 0x0000000000f87805 */ /* 0x000fc6000001ff00 */
[----:B------:R-:W-:Y:S01]  /*aab0*/  STL.64 [R1+0x1038], R8 ;  /* 0x0010380801007387 */ /* 0x000fe20000100a00 */
[----:B------:R-:W-:-:S03]  /*aac0*/  CS2R R250, SRZ ;  /* 0x0000000000fa7805 */ /* 0x000fc6000001ff00 */
[----:B------:R-:W-:Y:S01]  /*aad0*/  STL.64 [R1+0x1040], R10 ;  /* 0x0010400a01007387 */ /* 0x000fe20000100a00 */
[----:B------:R-:W-:-:S03]  /*aae0*/  IMAD.WIDE R188, R247, 0x4, R240 ;  /* 0x00000004f7bc7825 */ /* 0x000fc600078e02f0 */
[----:B------:R-:W-:Y:S01]  /*aaf0*/  STL.64 [R1+0x1048], R4 ;  /* 0x0010480401007387 */ /* 0x000fe20000100a00 */
[C---:B------:R-:W-:Y:S01]  /*ab00*/  IMAD.WIDE R196, R247.reuse, 0x4, R88 ;  /* 0x00000004f7c47825 */ /* 0x040fe200078e0258 */
[----:B------:R-:W-:Y:S02]  /*ab10*/  CS2R R244, SRZ ;  /* 0x0000000000f47805 */ /* 0x000fe4000001ff00 */
[----:B------:R-:W-:Y:S01]  /*ab20*/  STL.64 [R1+0x1050], R6 ;  /* 0x0010500601007387 */ /* 0x000fe20000100a00 */
[----:B------:R-:W-:-:S03]  /*ab30*/  IMAD.WIDE R204, R247, 0x4, R96 ;  /* 0x00000004f7cc7825 */ /* 0x000fc600078e0260 */
[----:B------:R-:W-:Y:S01]  /*ab40*/  STL [R1], RZ ;  /* 0x000000ff01007387 */ /* 0x000fe20000100800 */
[----:B------:R-:W-:-:S03]  /*ab50*/  IMAD.WIDE R212, R247, 0x4, R104 ;  /* 0x00000004f7d47825 */ /* 0x000fc600078e0268 */
[----:B------:R-:W-:Y:S01]  /*ab60*/  STL [R1+0x4], RZ ;  /* 0x000004ff01007387 */ /* 0x000fe20000100800 */
[----:B------:R-:W-:-:S03]  /*ab70*/  IMAD.WIDE R82, R247, 0x4, R82 ;  /* 0x00000004f7527825 */ /* 0x000fc600078e0252 */
[----:B------:R-:W-:Y:S01]  /*ab80*/  STL [R1+0x8], RZ ;  /* 0x000008ff01007387 */ /* 0x000fe20000100800 */
[----:B------:R-:W-:-:S04]  /*ab90*/  IMAD.WIDE R160, R247, 0x4, R84 ;  /* 0x00000004f7a07825 */ /* 0x000fc800078e0254 */
[C---:B------:R-:W-:Y:S01]  /*aba0*/  IMAD.WIDE R162, R247.reuse, 0x4, R86 ;  /* 0x00000004f7a27825 */ /* 0x040fe200078e0256 */
[----:B------:R-:W-:Y:S03]  /*abb0*/  STL [R1+0xc], RZ ;  /* 0x00000cff01007387 */ /* 0x000fe60000100800 */
[C---:B------:R-:W-:Y:S01]  /*abc0*/  IMAD.WIDE R190, R247.reuse, 0x4, R90 ;  /* 0x00000004f7be7825 */ /* 0x040fe200078e025a */
[----:B------:R-:W-:Y:S03]  /*abd0*/  STL.64 [R1+0x1058], R248 ;  /* 0x001058f801007387 */ /* 0x000fe60000100a00 */
[----:B------:R-:W-:-:S04]  /*abe0*/  IMAD.WIDE R192, R247, 0x4, R92 ;  /* 0x00000004f7c07825 */ /* 0x000fc800078e025c */
[----:B------:R-:W-:-:S04]  /*abf0*/  IMAD.WIDE R194, R247, 0x4, R94 ;  /* 0x00000004f7c27825 */ /* 0x000fc800078e025e */
[----:B------:R-:W-:-:S04]  /*ac00*/  IMAD.WIDE R198, R247, 0x4, R98 ;  /* 0x00000004f7c67825 */ /* 0x000fc800078e0262 */
[----:B------:R-:W-:-:S04]  /*ac10*/  IMAD.WIDE R200, R247, 0x4, R100 ;  /* 0x00000004f7c87825 */ /* 0x000fc800078e0264 */
[----:B------:R-:W-:-:S04]  /*ac20*/  IMAD.WIDE R202, R247, 0x4, R102 ;  /* 0x00000004f7ca7825 */ /* 0x000fc800078e0266 */
[----:B------:R-:W-:-:S04]  /*ac30*/  IMAD.WIDE R206, R247, 0x4, R106 ;  /* 0x00000004f7ce7825 */ /* 0x000fc800078e026a */
[----:B------:R-:W-:-:S04]  /*ac40*/  IMAD.WIDE R210, R247, 0x4, R108 ;  /* 0x00000004f7d27825 */ /* 0x000fc800078e026c */
[----:B------:R-:W-:Y:S02]  /*ac50*/  IMAD.WIDE R208, R247, 0x4, R110 ;  /* 0x00000004f7d07825 */ /* 0x000fe400078e026e */
[----:B------:R-:W-:Y:S01]  /*ac60*/  CS2R R246, SRZ ;  /* 0x0000000000f67805 */ /* 0x000fe2000001ff00 */
[----:B------:R-:W-:Y:S04]  /*ac70*/  STL.64 [R1+0x1060], R250 ;  /* 0x001060fa01007387 */ /* 0x000fe80000100a00 */
[----:B------:R2:W-:Y:S04]  /*ac80*/  STL.64 [R1+0x1068], R244 ;  /* 0x001068f401007387 */ /* 0x0005e80000100a00 */
[----:B------:R3:W-:Y:S04]  /*ac90*/  STL.64 [R1+0x1070], R246 ;  /* 0x001070f601007387 */ /* 0x0007e80000100a00 */
[----:B------:R4:W-:Y:S04]  /*aca0*/  STL [R1+0x1f0], RZ ;  /* 0x0001f0ff01007387 */ /* 0x0009e80000100800 */
        /* <DEDUP_REMOVED lines=95> */
[----:B------:R4:W-:Y:S01]  /*b2a0*/  STL [R1+0x4e0], RZ ;  /* 0x0004e0ff01007387 */ /* 0x0009e20000100800 */
[----:B-1----:R-:W-:-:S03]  /*b2b0*/  IMAD.MOV.U32 R44, RZ, RZ, R20 ;  /* 0x000000ffff2c7224 */ /* 0x002fc600078e0014 */
[----:B------:R4:W-:Y:S01]  /*b2c0*/  STL [R1+0x4e4], RZ ;  /* 0x0004e4ff01007387 */ /* 0x0009e20000100800 */
[----:B------:R-:W-:-:S03]  /*b2d0*/  IMAD.MOV.U32 R45, RZ, RZ, R21 ;  /* 0x000000ffff2d7224 */ /* 0x000fc600078e0015 */
[----:B------:R4:W-:Y:S01]  /*b2e0*/  STL [R1+0x4e8], RZ ;  /* 0x0004e8ff01007387 */ /* 0x0009e20000100800 */
[----:B------:R-:W-:-:S03]  /*b2f0*/  IMAD.MOV.U32 R216, RZ, RZ, R22 ;  /* 0x000000ffffd87224 */ /* 0x000fc600078e0016 */
[----:B------:R4:W-:Y:S01]  /*b300*/  STL [R1+0x4ec], RZ ;  /* 0x0004ecff01007387 */ /* 0x0009e20000100800 */
[----:B------:R-:W-:-:S03]  /*b310*/  IMAD.MOV.U32 R217, RZ, RZ, R23 ;  /* 0x000000ffffd97224 */ /* 0x000fc600078e0017 */
[----:B------:R-:W3:Y:S01]  /*b320*/  LDL.64 R218, [R1+0xe30] ;  /* 0x000e300001da7983 */ /* 0x000ee20000100a00 */
[----:B------:R-:W-:-:S03]  /*b330*/  IMAD.MOV.U32 R78, RZ, RZ, R18 ;  /* 0x000000ffff4e7224 */ /* 0x000fc600078e0012 */
[----:B------:R-:W3:Y:S01]  /*b340*/  LDL.LU.64 R20, [R1+0x1090] ;  /* 0x0010900001147983 */ /* 0x000ee20000300a00 */
[----:B------:R-:W-:-:S03]  /*b350*/  IMAD.MOV.U32 R79, RZ, RZ, R19 ;  /* 0x000000ffff4f7224 */ /* 0x000fc600078e0013 */
[----:B------:R-:W4:Y:S01]  /*b360*/  LDL.64 R42, [R1+0xdf0] ;  /* 0x000df000012a7983 */ /* 0x000f220000100a00 */
[----:B------:R-:W-:-:S03]  /*b370*/  IMAD.MOV.U32 R73, RZ, RZ, R27 ;  /* 0x000000ffff497224 */ /* 0x000fc600078e001b */
[----:B------:R-:W4:Y:S04]  /*b380*/  LDL.64 R214, [R1+0xdd0] ;  /* 0x000dd00001d67983 */ /* 0x000f280000100a00 */
[----:B------:R-:W4:Y:S04]  /*b390*/  LDL.64 R40, [R1+0x648] ;  /* 0x0006480001287983 */ /* 0x000f280000100a00 */
[----:B------:R-:W4:Y:S04]  /*b3a0*/  LDL.LU.64 R22, [R1+0x1088] ;  /* 0x0010880001167983 */ /* 0x000f280000300a00 */
[----:B------:R-:W4:Y:S04]  /*b3b0*/  LDL.LU.64 R18, [R1+0x1080] ;  /* 0x0010800001127983 */ /* 0x000f280000300a00 */
[----:B------:R-:W4:Y:S04]  /*b3c0*/  LDL.64 R76, [R1+0xef0] ;  /* 0x000ef000014c7983 */ /* 0x000f280000100a00 */
[----:B------:R-:W4:Y:S04]  /*b3d0*/  LDL.64 R74, [R1+0xed0] ;  /* 0x000ed000014a7983 */ /* 0x000f280000100a00 */
[----:B------:R-:W4:Y:S01]  /*b3e0*/  LDL.LU R27, [R1+0x1078] ;  /* 0x00107800011b7983 */ /* 0x000f220000300800 */
[----:B------:R-:W-:Y:S01]  /*b3f0*/  SHF.R.U64 R0, R0, 0x4, RZ ;  /* 0x0000000400007819 */ /* 0x000fe200000012ff */
[----:B------:R-:W-:-:S02]  /*b400*/  IMAD.MOV.U32 R71, RZ, RZ, R29 ;  /* 0x000000ffff477224 */ /* 0x000fc400078e001d */
[----:B------:R-:W-:Y:S01]  /*b410*/  IMAD.MOV.U32 R33, RZ, RZ, 0x1f ;  /* 0x0000001fff217424 */ /* 0x000fe200078e00ff */
[----:B------:R-:W-:Y:S01]  /*b420*/  LOP3.LUT P5, RZ, R0, 0x1, RZ, 0xc0, !PT ;  /* 0x0000000100ff7812 */ /* 0x000fe200078ac0ff */
[----:B------:R-:W4:Y:S03]  /*b430*/  LDL R29, [R1+0x944] ;  /* 0x00094400011d7983 */ /* 0x000f260000100800 */
[----:B------:R-:W-:Y:S01]  /*b440*/  IADD3 R33, R33, c[0x0][0x180], RZ ;  /* 0x0000600021217a10 */ /* 0x000fe20007ffe0ff */
[----:B--2---:R-:W2:Y:S04]  /*b450*/  LDL.64 R244, [R1+0x528] ;  /* 0x0005280001f47983 */ /* 0x004ea80000100a00 */
[----:B------:R-:W2:Y:S04]  /*b460*/  LDL.64 R250, [R1+0x540] ;  /* 0x0005400001fa7983 */ /* 0x000ea80000100a00 */
        /* <DEDUP_REMOVED lines=9> */
[----:B------:R-:W2:Y:S01]  /*b500*/  LDL.64 R30, [R1+0xed8] ;  /* 0x000ed800011e7983 */ /* 0x000ea20000100a00 */
[----:B---3--:R-:W-:-:S02]  /*b510*/  IMAD.MOV.U32 R36, RZ, RZ, R20 ;  /* 0x000000ffff247224 */ /* 0x008fc400078e0014 */
[----:B------:R-:W-:Y:S02]  /*b520*/  IMAD.MOV.U32 R37, RZ, RZ, R21 ;  /* 0x000000ffff257224 */ /* 0x000fe400078e0015 */
[----:B----4-:R-:W-:Y:S02]  /*b530*/  IMAD.MOV.U32 R34, RZ, RZ, R22 ;  /* 0x000000ffff227224 */ /* 0x010fe400078e0016 */
[----:B------:R-:W-:Y:S02]  /*b540*/  IMAD.MOV.U32 R35, RZ, RZ, R23 ;  /* 0x000000ffff237224 */ /* 0x000fe400078e0017 */
[----:B------:R-:W-:Y:S02]  /*b550*/  IMAD.MOV.U32 R38, RZ, RZ, R18 ;  /* 0x000000ffff267224 */ /* 0x000fe400078e0012 */
[----:B------:R-:W-:Y:S01]  /*b560*/  IMAD.MOV.U32 R39, RZ, RZ, R19 ;  /* 0x000000ffff277224 */ /* 0x000fe200078e0013 */
[----:B------:R-:W-:-:S05]  /*b570*/  LOP3.LUT R0, R27, 0x60, RZ, 0x3c, !PT ;  /* 0x000000601b007812 */ /* 0x000fca00078e3cff */
[----:B------:R1:W-:Y:S04]  /*b580*/  LDGSTS.E [R0+0xac00], [R150.64], P0 ;  /* 0x0ac0000096007fae */ /* 0x0003e8000812184a */
[----:B------:R1:W-:Y:S01]  /*b590*/  LDGSTS.E [R0+0xad00], [R2.64], P0 ;  /* 0x0ad0000002007fae */ /* 0x0003e2000812184a */
[----:B------:R-:W-:-:S03]  /*b5a0*/  IMAD.MOV.U32 R32, RZ, RZ, R34 ;  /* 0x000000ffff207224 */ /* 0x000fc600078e0022 */
[----:B------:R1:W-:Y:S01]  /*b5b0*/  LDGSTS.E [R0+0xae00], [R80.64], P0 ;  /* 0x0ae0000050007fae */ /* 0x0003e2000812184a */
[----:B------:R-:W-:-:S03]  /*b5c0*/  IMAD.MOV.U32 R34, RZ, RZ, R36 ;  /* 0x000000ffff227224 */ /* 0x000fc600078e0024 */
[----:B------:R1:W-:Y:S01]  /*b5d0*/  LDGSTS.E [R0+0xaf00], [R148.64], P0 ;  /* 0x0af0000094007fae */ /* 0x0003e2000812184a */
[----:B------:R-:W-:Y:S01]  /*b5e0*/  ISETP.GE.AND P0, PT, R33, 0x20, PT ;  /* 0x000000202100780c */ /* 0x000fe20003f06270 */
[----:B------:R-:W-:Y:S02]  /*b5f0*/  IMAD.MOV.U32 R33, RZ, RZ, R35 ;  /* 0x000000ffff217224 */ /* 0x000fe400078e0023 */
[----:B------:R-:W-:Y:S01]  /*b600*/  IMAD.MOV.U32 R35, RZ, RZ, R37 ;  /* 0x000000ffff237224 */ /* 0x000fe200078e0025 */
[----:B------:R1:W-:Y:S01]  /*b610*/  LDGSTS.E [R0+0xbc00], [R158.64], P4 ;  /* 0x0bc000009e007fae */ /* 0x0003e2000a12184a */
[----:B------:R-:W-:Y:S02]  /*b620*/  IMAD.MOV.U32 R36, RZ, RZ, R38 ;  /* 0x000000ffff247224 */ /* 0x000fe400078e0026 */
[----:B------:R-:W-:Y:S01]  /*b630*/  IMAD.MOV.U32 R37, RZ, RZ, R39 ;  /* 0x000000ffff257224 */ /* 0x000fe200078e0027 */
[----:B------:R-:W-:Y:S01]  /*b640*/  MOV R39, R41 ;  /* 0x0000002900277202 */ /* 0x000fe20000000f00 */
[----:B------:R-:W-:Y:S01]  /*b650*/  IMAD.MOV.U32 R38, RZ, RZ, R40 ;  /* 0x000000ffff267224 */ /* 0x000fe200078e0028 */
[----:B------:R1:W-:Y:S01]  /*b660*/  LDGSTS.E [R0+0xbd00], [R152.64], P4 ;  /* 0x0bd0000098007fae */ /* 0x0003e2000a12184a */
[----:B------:R-:W-:-:S02]  /*b670*/  IMAD.MOV.U32 R40, RZ, RZ, R214 ;  /* 0x000000ffff287224 */ /* 0x000fc400078e00d6 */
[----:B------:R-:W-:Y:S01]  /*b680*/  IMAD.MOV.U32 R41, RZ, RZ, R215 ;  /* 0x000000ffff297224 */ /* 0x000fe200078e00d7 */
[----:B------:R1:W-:Y:S01]  /*b690*/  LDGSTS.E [R0+0xbe00], [R154.64], P4 ;  /* 0x0be000009a007fae */ /* 0x0003e2000a12184a */
[----:B------:R-:W-:Y:S02]  /*b6a0*/  IMAD.MOV.U32 R214, RZ, RZ, R42 ;  /* 0x000000ffffd67224 */ /* 0x000fe400078e002a */
[----:B------:R-:W-:Y:S01]  /*b6b0*/  IMAD.MOV.U32 R215, RZ, RZ, R43 ;  /* 0x000000ffffd77224 */ /* 0x000fe200078e002b */
[----:B------:R1:W-:Y:S01]  /*b6c0*/  LDGSTS.E [R0+0xbf00], [R156.64], P4 ;  /* 0x0bf000009c007fae */ /* 0x0003e2000a12184a */
[----:B------:R-:W-:Y:S02]  /*b6d0*/  IMAD.MOV.U32 R42, RZ, RZ, R44 ;  /* 0x000000ffff2a7224 */ /* 0x000fe400078e002c */
[----:B------:R-:W-:Y:S01]  /*b6e0*/  IMAD.MOV.U32 R43, RZ, RZ, R45 ;  /* 0x000000ffff2b7224 */ /* 0x000fe200078e002d */
[----:B------:R1:W-:Y:S01]  /*b6f0*/  LDGSTS.E [R0+0xcc00], [R188.64], P2 ;  /* 0x0cc00000bc007fae */ /* 0x0003e2000912184a */
[----:B------:R-:W-:-:S02]  /*b700*/  IMAD.MOV.U32 R44, RZ, RZ, R218 ;  /* 0x000000ffff2c7224 */ /* 0x000fc400078e00da */
[----:B------:R-:W-:Y:S01]  /*b710*/  IMAD.MOV.U32 R45, RZ, RZ, R219 ;  /* 0x000000ffff2d7224 */ /* 0x000fe200078e00db */
[----:B------:R1:W-:Y:S04]  /*b720*/  LDGSTS.E [R0+0xcd00], [R82.64], P2 ;  /* 0x0cd0000052007fae */ /* 0x0003e8000912184a */
[----:B------:R-:W3:Y:S04]  /*b730*/  LDL.64 R218, [R1+0xf30] ;  /* 0x000f300001da7983 */ /* 0x000ee80000100a00 */
        /* <DEDUP_REMOVED lines=10> */
[----:B------:R1:W-:Y:S04]  /*b7e0*/  LDGSTS.E [R0+0xfc00], [R212.64], !P6 ;  /* 0x0fc00000d4007fae */ /* 0x0003e8000f12184a */
[----:B------:R1:W-:Y:S04]  /*b7f0*/  LDGSTS.E [R0+0xfd00], [R206.64], !P6 ;  /* 0x0fd00000ce007fae */ /* 0x0003e8000f12184a */
[----:B------:R1:W-:Y:S04]  /*b800*/  LDGSTS.E [R0+0xfe00], [R210.64], !P6 ;  /* 0x0fe00000d2007fae */ /* 0x0003e8000f12184a */
[----:B------:R1:W-:Y:S04]  /*b810*/  LDGSTS.E [R0+0xff00], [R208.64], !P6 ;  /* 0x0ff00000d0007fae */ /* 0x0003e8000f12184a */
[----:B------:R-:W0:Y:S04]  /*b820*/  LDGDEPBAR ;  /* 0x00000000000079af */ /* 0x000e280000000000 */
[----:B------:R4:W-:Y:S01]  /*b830*/  LDGSTS.E [R29+0x14000], [R32.64], P1 ;  /* 0x14000000201d7fae */ /* 0x0009e2000892184a */
[----:B------:R-:W-:-:S03]  /*b840*/  MOV R46, R16 ;  /* 0x00000010002e7202 */ /* 0x000fc60000000f00 */
[----:B------:R1:W-:Y:S01]  /*b850*/  LDGSTS.E [R29+0x14400], [R34.64], P1 ;  /* 0x14400000221d7fae */ /* 0x0003e2000892184a */
[----:B------:R-:W-:-:S03]  /*b860*/  IMAD.MOV.U32 R47, RZ, RZ, R17 ;  /* 0x000000ffff2f7224 */ /* 0x000fc600078e0011 */
[----:B------:R2:W-:Y:S04]  /*b870*/  LDGSTS.E [R29+0x14800], [R36.64], P1 ;  /* 0x14800000241d7fae */ /* 0x0005e8000892184a */
[----:B----4-:R-:W4:Y:S01]  /*b880*/  LDL.64 R32, [R1+0xef8] ;  /* 0x000ef80001207983 */ /* 0x010f220000100a00 */
[----:B------:R-:W-:-:S03]  /*b890*/  IMAD.MOV.U32 R68, RZ, RZ, R24 ;  /* 0x000000ffff447224 */ /* 0x000fc600078e0018 */
[----:B-1----:R-:W4:Y:S01]  /*b8a0*/  LDL.64 R34, [R1+0xf18] ;  /* 0x000f180001227983 */ /* 0x002f220000100a00 */
[----:B------:R-:W-:-:S03]  /*b8b0*/  IMAD.MOV.U32 R69, RZ, RZ, R25 ;  /* 0x000000ffff457224 */ /* 0x000fc600078e0019 */
[----:B--2---:R-:W4:Y:S01]  /*b8c0*/  LDL.64 R36, [R1+0xf38] ;  /* 0x000f380001247983 */ /* 0x004f220000100a00 */
[----:B------:R-:W-:-:S03]  /*b8d0*/  MOV R70, R28 ;  /* 0x0000001c00467202 */ /* 0x000fc60000000f00 */
[----:B------:R1:W-:Y:S01]  /*b8e0*/  LDGSTS.E [R29+0x14c00], [R38.64], P1 ;  /* 0x14c00000261d7fae */ /* 0x0003e2000892184a */
[----:B------:R-:W-:-:S03]  /*b8f0*/  IMAD.MOV.U32 R72, RZ, RZ, R26 ;  /* 0x000000ffff487224 */ /* 0x000fc600078e001a */
[----:B------:R-:W4:Y:S04]  /*b900*/  LDL R0, [R1+0xf68] ;  /* 0x000f680001007983 */ /* 0x000f280000100800 */
[----:B------:R1:W-:Y:S04]  /*b910*/  LDGSTS.E [R29+0x15000], [R40.64], P1 ;  /* 0x15000000281d7fae */ /* 0x0003e8000892184a */
[----:B-1----:R-:W4:Y:S04]  /*b920*/  LDL.64 R38, [R1+0x4d8] ;  /* 0x0004d80001267983 */ /* 0x002f280000100a00 */
[----:B------:R1:W-:Y:S04]  /*b930*/  LDGSTS.E [R29+0x15400], [R214.64], P1 ;  /* 0x15400000d61d7fae */ /* 0x0003e8000892184a */
[----:B------:R-:W4:Y:S04]  /*b940*/  LDL.64 R40, [R1+0x4f8] ;  /* 0x0004f80001287983 */ /* 0x000f280000100a00 */
        /* <DEDUP_REMOVED lines=11> */
[----:B------:R-:W4:Y:S01]  /*ba00*/  LDL.64 R70, [R1+0x5e8] ;  /* 0x0005e80001467983 */ /* 0x000f220000100a00 */
[----:B------:R-:W-:-:S03]  /*ba10*/  IMAD.MOV.U32 R246, RZ, RZ, R216 ;  /* 0x000000fffff67224 */ /* 0x000fc600078e00d8 */
[----:B------:R1:W-:Y:S01]  /*ba20*/  LDGSTS.E [R29+0x17000], [R74.64], P1 ;  /* 0x170000004a1d7fae */ /* 0x0003e2000892184a */
[----:B------:R-:W-:-:S03]  /*ba30*/  MOV R247, R217 ;  /* 0x000000d900f77202 */ /* 0x000fc60000000f00 */
[----:B-1----:R-:W4:Y:S04]  /*ba40*/  LDL.64 R72, [R1+0x688] ;  /* 0x0006880001487983 */ /* 0x002f280000100a00 */
[----:B------:R1:W-:Y:S04]  /*ba50*/  LDGSTS.E [R29+0x17400], [R76.64], P1 ;  /* 0x174000004c1d7fae */ /* 0x0003e8000892184a */
[----:B------:R-:W4:Y:S04]  /*ba60*/  LDL.64 R74, [R1+0xe80] ;  /* 0x000e8000014a7983 */ /* 0x000f280000100a00 */
[----:B------:R1:W-:Y:S04]  /*ba70*/  LDGSTS.E [R29+0x17800], [R78.64], P1 ;  /* 0x178000004e1d7fae */ /* 0x0003e8000892184a */
[----:B-1----:R-:W4:Y:S04]  /*ba80*/  LDL.64 R76, [R1+0xea0] ;  /* 0x000ea000014c7983 */ /* 0x002f280000100a00 */
[----:B------:R-:W4:Y:S04]  /*ba90*/  LDL.64 R216, [R1+0xee0] ;  /* 0x000ee00001d87983 */ /* 0x000f280000100a00 */
[----:B------:R-:W4:Y:S04]  /*baa0*/  LDL.64 R78, [R1+0xec0] ;  /* 0x000ec000014e7983 */ /* 0x000f280000100a00 */
[----:B---3--:R1:W-:Y:S04]  /*bab0*/  LDGSTS.E [R29+0x17c00], [R218.64], P1 ;  /* 0x17c00000da1d7fae */ /* 0x0083e8000892184a */
[----:B------:R3:W-:Y:S04]  /*bac0*/  LDGSTS.E [R252+0x14100], [R246.64], P1 ;  /* 0x14100000f6fc7fae */ /* 0x0007e8000892184a */
[----:B------:R3:W-:Y:S04]  /*bad0*/  LDGSTS.E [R252+0x14500], [R244.64], P1 ;  /* 0x14500000f4fc7fae */ /* 0x0007e8000892184a */
[----:B-1----:R-:W2:Y:S04]  /*bae0*/  LDL.64 R218, [R1+0xf00] ;  /* 0x000f000001da7983 */ /* 0x002ea80000100a00 */
[----:B---3--:R1:W5:Y:S04]  /*baf0*/  LDL.LU.64 R246, [R1+0x1070] ;  /* 0x0010700001f67983 */ /* 0x0083680000300a00 */
[----:B------:R1:W5:Y:S04]  /*bb00*/  LDL.LU.64 R244, [R1+0x1068] ;  /* 0x0010680001f47983 */ /* 0x0003680000300a00 */
[----:B------:R-:W3:Y:S04]  /*bb10*/  LDL R29, [R1+0xf64] ;  /* 0x000f6400011d7983 */ /* 0x000ee80000100800 */
[----:B------:R1:W-:Y:S04]  /*bb20*/  LDGSTS.E [R252+0x14900], [R250.64], P1 ;  /* 0x14900000fafc7fae */ /* 0x0003e8000892184a */
[----:B------:R1:W-:Y:S04]  /*bb30*/  LDGSTS.E [R252+0x14d00], [R248.64], P1 ;  /* 0x14d00000f8fc7fae */ /* 0x0003e8000892184a */
[----:B------:R1:W-:Y:S04]  /*bb40*/  LDGSTS.E [R252+0x15100], [R6.64], P1 ;  /* 0x1510000006fc7fae */ /* 0x0003e8000892184a */
[----:B-1----:R1:W5:Y:S04]  /*bb50*/  LDL.LU.64 R250, [R1+0x1060] ;  /* 0x0010600001fa7983 */ /* 0x0023680000300a00 */
[----:B------:R1:W5:Y:S04]  /*bb60*/  LDL.LU.64 R248, [R1+0x1058] ;  /* 0x0010580001f87983 */ /* 0x0003680000300a00 */
[----:B------:R1:W5:Y:S04]  /*bb70*/  LDL.LU.64 R6, [R1+0x1050] ;  /* 0x0010500001067983 */ /* 0x0003680000300a00 */
        /* <DEDUP_REMOVED lines=14> */
[----:B----4-:R4:W-:Y:S04]  /*bc60*/  LDGSTS.E [R252+0x17500], [R32.64], P1 ;  /* 0x1750000020fc7fae */ /* 0x0109e8000892184a */
[----:B-1----:R1:W5:Y:S04]  /*bc70*/  LDL.LU.64 R48, [R1+0x1018] ;  /* 0x0010180001307983 */ /* 0x0023680000300a00 */
[----:B------:R-:W3:Y:S04]  /*bc80*/  LDL.LU.64 R30, [R1+0x1010] ;  /* 0x00101000011e7983 */ /* 0x000ee80000300a00 */
[----:B----4-:R-:W4:Y:S04]  /*bc90*/  LDL.LU.64 R32, [R1+0x1008] ;  /* 0x0010080001207983 */ /* 0x010f280000300a00 */
[----:B------:R1:W-:Y:S04]  /*bca0*/  LDGSTS.E [R252+0x17900], [R34.64], P1 ;  /* 0x1790000022fc7fae */ /* 0x0003e8000892184a */
[----:B------:R1:W-:Y:S04]  /*bcb0*/  LDGSTS.E [R252+0x17d00], [R36.64], P1 ;  /* 0x17d0000024fc7fae */ /* 0x0003e8000892184a */
[----:B------:R1:W-:Y:S04]  /*bcc0*/  LDGSTS.E [R0+0x14200], [R38.64], P1 ;  /* 0x1420000026007fae */ /* 0x0003e8000892184a */
[----:B-1----:R-:W3:Y:S04]  /*bcd0*/  LDL.LU.64 R34, [R1+0x1000] ;  /* 0x0010000001227983 */ /* 0x002ee80000300a00 */
[----:B------:R-:W3:Y:S04]  /*bce0*/  LDL.LU.64 R36, [R1+0xff8] ;  /* 0x000ff80001247983 */ /* 0x000ee80000300a00 */
[----:B------:R1:W5:Y:S04]  /*bcf0*/  LDL.LU R252, [R1+0xff0] ;  /* 0x000ff00001fc7983 */ /* 0x0003680000300800 */
[----:B------:R-:W3:Y:S04]  /*bd00*/  LDL.LU.64 R38, [R1+0xfe8] ;  /* 0x000fe80001267983 */ /* 0x000ee80000300a00 */
[----:B------:R1:W-:Y:S04]  /*bd10*/  LDGSTS.E [R0+0x14600], [R40.64], P1 ;  /* 0x1460000028007fae */ /* 0x0003e8000892184a */
[----:B------:R1:W-:Y:S04]  /*bd20*/  LDGSTS.E [R0+0x14a00], [R214.64], P1 ;  /* 0x14a00000d6007fae */ /* 0x0003e8000892184a */
[----:B------:R1:W-:Y:S04]  /*bd30*/  LDGSTS.E [R0+0x14e00], [R42.64], P1 ;  /* 0x14e000002a007fae */ /* 0x0003e8000892184a */
[----:B-1----:R-:W3:Y:S04]  /*bd40*/  LDL.LU.64 R40, [R1+0xfe0] ;  /* 0x000fe00001287983 */ /* 0x002ee80000300a00 */
[----:B------:R-:W3:Y:S04]  /*bd50*/  LDL.LU.64 R214, [R1+0xfd8] ;  /* 0x000fd80001d67983 */ /* 0x000ee80000300a00 */
        /* <DEDUP_REMOVED lines=19> */
[----:B--2---:R1:W-:Y:S04]  /*be90*/  LDGSTS.E [R0+0x17600], [R218.64], P1 ;  /* 0x17600000da007fae */ /* 0x0043e8000892184a */
[----:B-1----:R-:W2:Y:S04]  /*bea0*/  LDL.LU.64 R218, [R1+0xf80] ;  /* 0x000f800001da7983 */ /* 0x002ea80000300a00 */
        /* <DEDUP_REMOVED lines=16> */
[----:B------:R-:W-:Y:S01]  /*bfb0*/  CS2R R96, SRZ ;  /* 0x0000000000607805 */ /* 0x000fe2000001ff00 */
        /* <DEDUP_REMOVED lines=69> */
[----:B--2---:R2:W-:Y:S04]  /*c410*/  LDGSTS.E [R0+0x17a00], [R218.64], P1 ;  /* 0x17a00000da007fae */ /* 0x0045e8000892184a */
[----:B---3--:R3:W-:Y:S04]  /*c420*/  LDGSTS.E [R0+0x17e00], [R216.64], P1 ;  /* 0x17e00000d8007fae */ /* 0x0087e8000892184a */
        /* <DEDUP_REMOVED lines=14> */
[----:B----4-:R4:W-:Y:S04]  /*c510*/  LDGSTS.E [R29+0x17b00], [R32.64], P1 ;  /* 0x17b00000201d7fae */ /* 0x0109e8000892184a */
[----:B------:R3:W-:Y:S01]  /*c520*/  LDGSTS.E [R29+0x17f00], [R30.64], P1 ;  /* 0x17f000001e1d7fae */ /* 0x0007e2000892184a */
[----:B-1----:R-:W-:-:S03]  /*c530*/  CS2R R36, SRZ ;  /* 0x0000000000247805 */ /* 0x002fc6000001ff00 */
[----:B------:R-:W0:Y:S01]  /*c540*/  LDGDEPBAR ;  /* 0x00000000000079af */ /* 0x000e220000000000 */
[----:B--2---:R-:W-:Y:S01]  /*c550*/  CS2R R34, SRZ ;  /* 0x0000000000227805 */ /* 0x004fe2000001ff00 */
[----:B------:R-:W-:Y:S01]  /*c560*/  CS2R R38, SRZ ;  /* 0x0000000000267805 */ /* 0x000fe2000001ff00 */
[----:B------:R-:W-:Y:S01]  /*c570*/  CS2R R40, SRZ ;  /* 0x0000000000287805 */ /* 0x000fe2000001ff00 */
[----:B----4-:R-:W-:Y:S01]  /*c580*/  CS2R R32, SRZ ;  /* 0x0000000000207805 */ /* 0x010fe2000001ff00 */
[----:B------:R-:W-:Y:S01]  /*c590*/  CS2R R42, SRZ ;  /* 0x00000000002a7805 */ /* 0x000fe2000001ff00 */
[----:B------:R-:W-:Y:S01]  /*c5a0*/  CS2R R44, SRZ ;  /* 0x00000000002c7805 */ /* 0x000fe2000001ff00 */
[----:B------:R-:W-:Y:S01]  /*c5b0*/  CS2R R46, SRZ ;  /* 0x00000000002e7805 */ /* 0x000fe2000001ff00 */
[----:B---3--:R-:W-:Y:S01]  /*c5c0*/  CS2R R28, SRZ ;  /* 0x00000000001c7805 */ /* 0x008fe2000001ff00 */
        /* <DEDUP_REMOVED lines=9> */
[----:B------:R-:W-:Y:S05]  /*c660*/  @!P0 BRA `(.L_x_0) ;  /* 0x00018e3000008947 */ /* 0x000fea0003800000 */
[----:B------:R-:W2:Y:S04]  /*c670*/  LDL.LU.64 R36, [R1+0x20] ;  /* 0x0000200001247983 */ /* 0x000ea80000300a00 */
[----:B------:R-:W3:Y:S04]  /*c680*/  LDL.LU.64 R28, [R1+0x38] ;  /* 0x00003800011c7983 */ /* 0x000ee80000300a00 */
[----:B------:R-:W4:Y:S04]  /*c690*/  LDL.LU.64 R30, [R1+0x70] ;  /* 0x00007000011e7983 */ /* 0x000f280000300a00 */
[----:B------:R-:W2:Y:S04]  /*c6a0*/  LDL.LU.64 R32, [R1+0x78] ;  /* 0x0000780001207983 */ /* 0x000ea80000300a00 */
        /* <DEDUP_REMOVED lines=16> */
[----:B------:R-:W3:Y:S04]  /*c7b0*/  LDL.LU.64 R18, [R1+0x3f8] ;  /* 0x0003f80001127983 */ /* 0x000ee80000300a00 */
[----:B------:R-:W3:Y:S04]  /*c7c0*/  LDL.LU.64 R24, [R1+0x410] ;  /* 0x0004100001187983 */ /* 0x000ee80000300a00 */
[----:B------:R-:W4:Y:S04]  /*c7d0*/  LDL.LU.64 R22, [R1+0x438] ;  /* 0x0004380001167983 */ /* 0x000f280000300a00 */
[----:B--2---:R-:W-:Y:S04]  /*c7e0*/  STL [R1+0x94c], R16 ;  /* 0x00094c1001007387 */ /* 0x004fe80000100800 */
[----:B------:R-:W2:Y:S01]  /*c7f0*/  LDL.LU.64 R20, [R1+0xb0] ;  /* 0x0000b00001147983 */ /* 0x000ea20000300a00 */
[----:B------:R-:W-:-:S03]  /*c800*/  IMAD.MOV.U32 R0, RZ, RZ, R17 ;  /* 0x000000ffff007224 */ /* 0x000fc600078e0011 */
[----:B---3--:R-:W-:Y:S04]  /*c810*/  STL [R1+0x954], R18 ;  /* 0x0009541201007387 */ /* 0x008fe80000100800 */
[----:B------:R1:W-:Y:S04]  /*c820*/  STL [R1+0x948], R0 ;  /* 0x0009480001007387 */ /* 0x0003e80000100800 */
[----:B------:R-:W3:Y:S01]  /*c830*/  LDL.LU.64 R232, [R1+0xb8] ;  /* 0x0000b80001e87983 */ /* 0x000ee20000300a00 */
[----:B-1----:R-:W-:-:S05]  /*c840*/  IMAD.MOV.U32 R0, RZ, RZ, R19 ;  /* 0x000000ffff007224 */ /* 0x002fca00078e0013 */
[----:B------:R1:W-:Y:S04]  /*c850*/  STL [R1+0x950], R0 ;  /* 0x0009500001007387 */ /* 0x0003e80000100800 */
[----:B------:R-:W3:Y:S04]  /*c860*/  LDL.LU.64 R234, [R1+0x120] ;  /* 0x0001200001ea7983 */ /* 0x000ee80000300a00 */
[----:B------:R4:W-:Y:S01]  /*c870*/  STL [R1+0x95c], R24 ;  /* 0x00095c1801007387 */ /* 0x0009e20000100800 */
[----:B-1----:R-:W-:-:S05]  /*c880*/  IMAD.MOV.U32 R0, RZ, RZ, R25 ;  /* 0x000000ffff007224 */ /* 0x002fca00078e0019 */
[----:B------:R1:W-:Y:S04]  /*c890*/  STL [R1+0x958], R0 ;  /* 0x0009580001007387 */ /* 0x0003e80000100800 */
[----:B------:R-:W3:Y:S01]  /*c8a0*/  LDL.LU.64 R16, [R1+0x128] ;  /* 0x0001280001107983 */ /* 0x000ee20000300a00 */
[----:B----4-:R-:W-:Y:S02]  /*c8b0*/  IMAD.MOV.U32 R24, RZ, RZ, R26 ;  /* 0x000000ffff187224 */ /* 0x010fe400078e001a */
[----:B------:R-:W-:Y:S01]  /*c8c0*/  IMAD.MOV.U32 R25, RZ, RZ, R27 ;  /* 0x000000ffff197224 */ /* 0x000fe200078e001b */
[----:B------:R4:W-:Y:S04]  /*c8d0*/  STL [R1+0x964], R22 ;  /* 0x0009641601007387 */ /* 0x0009e80000100800 */
[----:B------:R-:W3:Y:S01]  /*c8e0*/  LDL.LU.64 R26, [R1+0x80] ;  /* 0x00008000011a7983 */ /* 0x000ee20000300a00 */
[----:B-1----:R-:W-:-:S03]  /*c8f0*/  IMAD.MOV.U32 R0, RZ, RZ, R23 ;  /* 0x000000ffff007224 */ /* 0x002fc600078e0017 */
[----:B------:R-:W3:Y:S04]  /*c900*/  LDL.LU.64 R18, [R1+0x88] ;  /* 0x0000880001127983 */ /* 0x000ee80000300a00 */
[----:B------:R1:W-:Y:S04]  /*c910*/  STL [R1+0x960], R0 ;  /* 0x0009600001007387 */ /* 0x0003e80000100800 */
[----:B----4-:R-:W4:Y:S04]  /*c920*/  LDL.LU.64 R22, [R1+0x98] ;  /* 0x0000980001167983 */ /* 0x010f280000300a00 */
[----:B--2---:R2:W-:Y:S01]  /*c930*/  STL [R1+0x96c], R20 ;  /* 0x00096c1401007387 */ /* 0x0045e20000100800 */
[----:B-1----:R-:W-:-:S03]  /*c940*/  IMAD.MOV.U32 R0, RZ, RZ, R21 ;  /* 0x000000ffff007224 */ /* 0x002fc600078e0015 */
[----:B--2---:R-:W2:Y:S04]  /*c950*/  LDL.LU.64 R20, [R1+0x90] ;  /* 0x0000900001147983 */ /* 0x004ea80000300a00 */
[----:B------:R1:W-:Y:S04]  /*c960*/  STL [R1+0x968], R0 ;  /* 0x0009680001007387 */ /* 0x0003e80000100800 */
[----:B---3--:R-:W-:Y:S01]  /*c970*/  STL [R1+0x974], R232 ;  /* 0x000974e801007387 */ /* 0x008fe20000100800 */
[----:B-1----:R-:W-:-:S05]  /*c980*/  IMAD.MOV.U32 R0, RZ, RZ, R233 ;  /* 0x000000ffff007224 */ /* 0x002fca00078e00e9 */
[----:B------:R1:W-:Y:S04]  /*c990*/  STL [R1+0x970], R0 ;  /* 0x0009700001007387 */ /* 0x0003e80000100800 */
[----:B------:R-:W-:Y:S01]  /*c9a0*/  STL [R1+0x97c], R234 ;  /* 0x00097cea01007387 */ /* 0x000fe20000100800 */
[----:B-1----:R-:W-:-:S05]  /*c9b0*/  IMAD.MOV.U32 R0, RZ, RZ, R235 ;  /* 0x000000ffff007224 */ /* 0x002fca00078e00eb */
[----:B------:R1:W-:Y:S04]  /*c9c0*/  STL [R1+0x978], R0 ;  /* 0x0009780001007387 */ /* 0x0003e80000100800 */
[----:B------:R-:W-:Y:S01]  /*c9d0*/  STL [R1+0x984], R16 ;  /* 0x0009841001007387 */ /* 0x000fe20000100800 */
[----:B-1----:R-:W-:-:S05]  /*c9e0*/  MOV R0, R17 ;  /* 0x0000001100007202 */ /* 0x002fca0000000f00 */
[----:B------:R1:W-:Y:S04]  /*c9f0*/  STL [R1+0x980], R0 ;  /* 0x0009800001007387 */ /* 0x0003e80000100800 */
[----:B------:R3:W-:Y:S04]  /*ca00*/  STL [R1+0x98c], R26 ;  /* 0x00098c1a01007387 */ /* 0x0007e80000100800 */
[----:B------:R-:W-:Y:S01]  /*ca10*/  STL [R1+0x994], R18 ;  /* 0x0009941201007387 */ /* 0x000fe20000100800 */
[----:B-1----:R-:W-:-:S05]  /*ca20*/  IMAD.MOV.U32 R0, RZ, RZ, R27 ;  /* 0x000000ffff007224 */ /* 0x002fca00078e001b */
[----:B------:R1:W-:Y:S01]  /*ca30*/  STL [R1+0x988], R0 ;  /* 0x0009880001007387 */ /* 0x0003e20000100800 */
[----:B------:R-:W-:Y:S02]  /*ca40*/  IMAD.MOV.U32 R16, RZ, RZ, R28 ;  /* 0x000000ffff107224 */ /* 0x000fe400078e001c */
[----:B------:R-:W-:Y:S01]  /*ca50*/  IMAD.MOV.U32 R17, RZ, RZ, R29 ;  /* 0x000000ffff117224 */ /* 0x000fe200078e001d */
[----:B---3--:R-:W3:Y:S04]  /*ca60*/  LDL.LU.64 R26, [R1+0x220] ;  /* 0x00022000011a7983 */ /* 0x008ee80000300a00 */
[----:B------:R-:W3:Y:S01]  /*ca70*/  LDL.LU.64 R28, [R1+0x228] ;  /* 0x00022800011c7983 */ /* 0x000ee20000300a00 */
[----:B-1----:R-:W-:-:S05]  /*ca80*/  IMAD.MOV.U32 R0, RZ, RZ, R19 ;  /* 0x000000ffff007224 */ /* 0x002fca00078e0013 */
[----:B------:R2:W-:Y:S02]  /*ca90*/  STL [R1+0x990], R0 ;  /* 0x0009900001007387 */ /* 0x0005e40000100800 */
[----:B--2---:R-:W-:Y:S02]  /*caa0*/  IMAD.MOV.U32 R0, RZ, RZ, R21 ;  /* 0x000000ffff007224 */ /* 0x004fe400078e0015 */
[----:B------:R-:W-:Y:S04]  /*cab0*/  STL [R1+0x99c], R20 ;  /* 0x00099c1401007387 */ /* 0x000fe80000100800 */
[----:B------:R1:W-:Y:S04]  /*cac0*/  STL [R1+0x998], R0 ;  /* 0x0009980001007387 */ /* 0x0003e80000100800 */
[----:B----4-:R-:W-:Y:S01]  /*cad0*/  STL [R1+0x9a4], R22 ;  /* 0x0009a41601007387 */ /* 0x010fe20000100800 */
[----:B-1----:R-:W-:-:S05]  /*cae0*/  IMAD.MOV.U32 R0, RZ, RZ, R23 ;  /* 0x000000ffff007224 */ /* 0x002fca00078e0017 */
[----:B------:R1:W-:Y:S04]  /*caf0*/  STL [R1+0x9a0], R0 ;  /* 0x0009a00001007387 */ /* 0x0003e80000100800 */
[----:B------:R2:W-:Y:S01]  /*cb00*/  STL [R1+0x9ac], R36 ;  /* 0x0009ac2401007387 */ /* 0x0005e20000100800 */
[----:B-1----:R-:W-:-:S03]  /*cb10*/  IMAD.MOV.U32 R0, RZ, RZ, R37 ;  /* 0x000000ffff007224 */ /* 0x002fc600078e0025 */
[----:B--2---:R-:W2:Y:S04]  /*cb20*/  LDL.LU.64 R36, [R1+0x230] ;  /* 0x0002300001247983 */ /* 0x004ea80000300a00 */
[----:B------:R1:W-:Y:S04]  /*cb30*/  STL [R1+0x9a8], R0 ;  /* 0x0009a80001007387 */ /* 0x0003e80000100800 */
[----:B------:R-:W-:Y:S01]  /*cb40*/  STL [R1+0x9b4], R24 ;  /* 0x0009b41801007387 */ /* 0x000fe20000100800 */
[----:B-1----:R-:W-:-:S03]  /*cb50*/  IMAD.MOV.U32 R0, RZ, RZ, R25 ;  /* 0x000000ffff007224 */ /* 0x002fc600078e0019 */
[----:B------:R-:W-:Y:S04]  /*cb60*/  STL [R1+0x9bc], R38 ;  /* 0x0009bc2601007387 */ /* 0x000fe80000100800 */
[----:B------:R1:W-:Y:S04]  /*cb70*/  STL [R1+0x9b0], R0 ;  /* 0x0009b00001007387 */ /* 0x0003e80000100800 */
[----:B------:R-:W4:Y:S04]  /*cb80*/  LDL.LU.64 R18, [R1+0x238] ;  /* 0x0002380001127983 */ /* 0x000f280000300a00 */
[----:B------:R-:W4:Y:S01]  /*cb90*/  LDL.LU.64 R22, [R1+0x188] ;  /* 0x0001880001167983 */ /* 0x000f220000300a00 */
[----:B-1----:R-:W-:-:S03]  /*cba0*/  IMAD.MOV.U32 R0, RZ, RZ, R39 ;  /* 0x000000ffff007224 */ /* 0x002fc600078e0027 */
[----:B------:R-:W4:Y:S04]  /*cbb0*/  LDL.LU.64 R38, [R1+0x1a0] ;  /* 0x0001a00001267983 */ /* 0x000f280000300a00 */
[----:B------:R-:W4:Y:S04]  /*cbc0*/  LDL.LU.64 R24, [R1+0x180] ;  /* 0x0001800001187983 */ /* 0x000f280000300a00 */
[----:B------:R1:W-:Y:S04]  /*cbd0*/  STL [R1+0x9b8], R0 ;  /* 0x0009b80001007387 */ /* 0x0003e80000100800 */
[----:B------:R-:W-:Y:S04]  /*cbe0*/  STL [R1+0x9c4], R16 ;  /* 0x0009c41001007387 */ /* 0x000fe80000100800 */
[----:B------:R-:W4:Y:S01]  /*cbf0*/  LDL.LU.64 R20, [R1+0x1a8] ;  /* 0x0001a80001147983 */ /* 0x000f220000300a00 */
[----:B-1----:R-:W-:-:S05]  /*cc00*/  MOV R0, R17 ;  /* 0x0000001100007202 */ /* 0x002fca0000000f00 */
[----:B------:R1:W-:Y:S04]  /*cc10*/  STL [R1+0x9c0], R0 ;  /* 0x0009c00001007387 */ /* 0x0003e80000100800 */
[----:B---3--:R3:W-:Y:S01]  /*cc20*/  STL [R1+0x9cc], R26 ;  /* 0x0009cc1a01007387 */ /* 0x0087e20000100800 */
[----:B-1----:R-:W-:-:S05]  /*cc30*/  IMAD.MOV.U32 R0, RZ, RZ, R27 ;  /* 0x000000ffff007224 */ /* 0x002fca00078e001b */
[----:B------:R1:W-:Y:S04]  /*cc40*/  STL [R1+0x9c8], R0 ;  /* 0x0009c80001007387 */ /* 0x0003e80000100800 */
[----:B------:R-:W-:Y:S04]  /*cc50*/  STL [R1+0x9d4], R28 ;  /* 0x0009d41c01007387 */ /* 0x000fe80000100800 */
[----:B---3--:R-:W4:Y:S01]  /*cc60*/  LDL.LU.64 R26, [R1+0x110] ;  /* 0x00011000011a7983 */ /* 0x008f220000300a00 */
[----:B-1----:R-:W-:-:S05]  /*cc70*/  IMAD.MOV.U32 R0, RZ, RZ, R29 ;  /* 0x000000ffff007224 */ /* 0x002fca00078e001d */
[----:B------:R1:W-:Y:S04]  /*cc80*/  STL [R1+0x9d0], R0 ;  /* 0x0009d00001007387 */ /* 0x0003e80000100800 */
[----:B--2---:R2:W-:Y:S01]  /*cc90*/  STL [R1+0x9dc], R36 ;  /* 0x0009dc2401007387 */ /* 0x0045e20000100800 */
[----:B-1----:R-:W-:-:S03]  /*cca0*/  IMAD.MOV.U32 R0, RZ, RZ, R37 ;  /* 0x000000ffff007224 */ /* 0x002fc600078e0025 */
[----:B------:R-:W3:Y:S04]  /*ccb0*/  LDL.LU.64 R28, [R1+0x118] ;  /* 0x00011800011c7983 */ /* 0x000ee80000300a00 */
[----:B--2---:R-:W2:Y:S04]  /*ccc0*/  LDL.LU.64 R36, [R1+0x168] ;  /* 0x0001680001247983 */ /* 0x004ea80000300a00 */
[----:B------:R1:W-:Y:S04]  /*ccd0*/  STL [R1+0x9d8], R0 ;  /* 0x0009d80001007387 */ /* 0x0003e80000100800 */
[----:B----4-:R-:W-:Y:S01]  /*cce0*/  STL [R1+0x9e4], R18 ;  /* 0x0009e41201007387 */ /* 0x010fe20000100800 */
[----:B-1----:R-:W-:-:S03]  /*ccf0*/  IMAD.MOV.U32 R0, RZ, RZ, R19 ;  /* 0x000000ffff007224 */ /* 0x002fc600078e0013 */
[----:B------:R-:W-:Y:S04]  /*cd00*/  STL [R1+0x9ec], R38 ;  /* 0x0009ec2601007387 */ /* 0x000fe80000100800 */
[----:B------:R1:W-:Y:S02]  /*cd10*/  STL [R1+0x9e0], R0 ;  /* 0x0009e00001007387 */ /* 0x0003e40000100800 */
[----:B-1----:R-:W-:Y:S02]  /*cd20*/  IMAD.MOV.U32 R0, RZ, RZ, R39 ;  /* 0x000000ffff007224 */ /* 0x002fe400078e0027 */
[----:B------:R-:W4:Y:S04]  /*cd30*/  LDL.LU.64 R38, [R1+0x160] ;  /* 0x0001600001267983 */ /* 0x000f280000300a00 */
[----:B------:R1:W-:Y:S04]  /*cd40*/  STL [R1+0x9e8], R0 ;  /* 0x0009e80001007387 */ /* 0x0003e80000100800 */
[----:B------:R-:W-:Y:S01]  /*cd50*/  STL [R1+0x9f4], R20 ;  /* 0x0009f41401007387 */ /* 0x000fe20000100800 */
[----:B-1----:R-:W-:-:S05]  /*cd60*/  IMAD.MOV.U32 R0, RZ, RZ, R21 ;  /* 0x000000ffff007224 */ /* 0x002fca00078e0015 */
[----:B------:R1:W-:Y:S04]  /*cd70*/  STL [R1+0x9f0], R0 ;  /* 0x0009f00001007387 */ /* 0x0003e80000100800 */
[----:B------:R-:W-:Y:S01]  /*cd80*/  STL [R1+0x9fc], R22 ;  /* 0x0009fc1601007387 */ /* 0x000fe20000100800 */
[----:B-1----:R-:W-:-:S05]  /*cd90*/  IMAD.MOV.U32 R0, RZ, RZ, R23 ;  /* 0x000000ffff007224 */ /* 0x002fca00078e0017 */
[----:B------:R1:W-:Y:S04]  /*cda0*/  STL [R1+0x9f8], R0 ;  /* 0x0009f80001007387 */ /* 0x0003e80000100800 */
[----:B------:R-:W-:Y:S01]  /*cdb0*/  STL [R1+0xa04], R24 ;  /* 0x000a041801007387 */ /* 0x000fe20000100800 */
[----:B-1----:R-:W-:-:S03]  /*cdc0*/  IMAD.MOV.U32 R0, RZ, RZ, R25 ;  /* 0x000000ffff007224 */ /* 0x002fc600078e0019 */
[----:B------:R-:W-:Y:S04]  /*cdd0*/  STL [R1+0xa0c], R26 ;  /* 0x000a0c1a01007387 */ /* 0x000fe80000100800 */
[----:B------:R1:W-:Y:S02]  /*cde0*/  STL [R1+0xa00], R0 ;  /* 0x000a000001007387 */ /* 0x0003e40000100800 */
[----:B-1----:R-:W-:-:S05]  /*cdf0*/  IMAD.MOV.U32 R0, RZ, RZ, R27 ;  /* 0x000000ffff007224 */ /* 0x002fca00078e001b */
[----:B------:R3:W-:Y:S02]  /*ce00*/  STL [R1+0xa08], R0 ;  /* 0x000a080001007387 */ /* 0x0007e40000100800 */
[----:B---3--:R-:W-:Y:S02]  /*ce10*/  MOV R0, R29 ;  /* 0x0000001d00007202 */ /* 0x008fe40000000f00 */
[----:B------:R-:W-:Y:S04]  /*ce20*/  STL [R1+0xa14], R28 ;  /* 0x000a141c01007387 */ /* 0x000fe80000100800 */
[----:B--2---:R-:W-:Y:S04]  /*ce30*/  STL [R1+0xa1c], R36 ;  /* 0x000a1c2401007387 */ /* 0x004fe80000100800 */
[----:B------:R1:W-:Y:S04]  /*ce40*/  STL [R1+0xa10], R0 ;  /* 0x000a100001007387 */ /* 0x0003e80000100800 */
[----:B------:R-:W2:Y:S01]  /*ce50*/  LDL.LU.64 R22, [R1+0x260] ;  /* 0x0002600001167983 */ /* 0x000ea20000300a00 */
[----:B-1----:R-:W-:-:S03]  /*ce60*/  IMAD.MOV.U32 R0, RZ, RZ, R37 ;  /* 0x000000ffff007224 */ /* 0x002fc600078e0025 */
[----:B------:R-:W3:Y:S04]  /*ce70*/  LDL.LU.64 R36, [R1+0x268] ;  /* 0x0002680001247983 */ /* 0x000ee80000300a00 */
[----:B------:R-:W3:Y:S04]  /*ce80*/  LDL.LU.64 R24, [R1+0x278] ;  /* 0x0002780001187983 */ /* 0x000ee80000300a00 */
[----:B------:R1:W-:Y:S04]  /*ce90*/  STL [R1+0xa18], R0 ;  /* 0x000a180001007387 */ /* 0x0003e80000100800 */
[----:B----4-:R4:W-:Y:S01]  /*cea0*/  STL [R1+0xa24], R38 ;  /* 0x000a242601007387 */ /* 0x0109e20000100800 */
[----:B-1----:R-:W-:-:S03]  /*ceb0*/  IMAD.MOV.U32 R0, RZ, RZ, R39 ;  /* 0x000000ffff007224 */ /* 0x002fc600078e0027 */
[----:B----4-:R-:W4:Y:S04]  /*cec0*/  LDL.LU.64 R38, [R1+0x270] ;  /* 0x0002700001267983 */ /* 0x010f280000300a00 */
        /* <DEDUP_REMOVED lines=8> */
[----:B------:R-:W-:Y:S04]  /*cf50*/  STL [R1+0xa3c], R34 ;  /* 0x000a3c2201007387 */ /* 0x000fe80000100800 */
[----:B------:R-:W4:Y:S01]  /*cf60*/  LDL.LU.64 R28, [R1+0x208] ;  /* 0x00020800011c7983 */ /* 0x000f220000300a00 */
[----:B-1----:R-:W-:-:S03]  /*cf70*/  IMAD.MOV.U32 R0, RZ, RZ, R35 ;  /* 0x000000ffff007224 */ /* 0x002fc600078e0023 */
[----:B------:R-:W4:Y:S04]  /*cf80*/  LDL.LU.64 R30, [R1+0x210] ;  /* 0x00021000011e7983 */ /* 0x000f280000300a00 */
[----:B------:R1:W-:Y:S04]  /*cf90*/  STL [R1+0xa38], R0 ;  /* 0x000a380001007387 */ /* 0x0003e80000100800 */
[----:B------:R2:W-:Y:S04]  /*cfa0*/  STL [R1+0xa44], R40 ;  /* 0x000a442801007387 */ /* 0x0005e80000100800 */
[----:B------:R-:W4:Y:S01]  /*cfb0*/  LDL.LU.64 R32, [R1+0x218] ;  /* 0x0002180001207983 */ /* 0x000f220000300a00 */
[----:B-1----:R-:W-:-:S03]  /*cfc0*/  IMAD.MOV.U32 R0, RZ, RZ, R41 ;  /* 0x000000ffff007224 */ /* 0x002fc600078e0029 */
[----:B------:R-:W4:Y:S04]  /*cfd0*/  LDL.LU.64 R34, [R1+0xf8] ;  /* 0x0000f80001227983 */ /* 0x000f280000300a00 */
[----:B------:R1:W-:Y:S04]  /*cfe0*/  STL [R1+0xa40], R0 ;  /* 0x000a400001007387 */ /* 0x0003e80000100800 */
[----:B--2---:R-:W-:Y:S04]  /*cff0*/  STL [R1+0xa4c], R22 ;  /* 0x000a4c1601007387 */ /* 0x004fe80000100800 */
[----:B------:R-:W2:Y:S01]  /*d000*/  LDL.LU.64 R40, [R1+0xf0] ;  /* 0x0000f00001287983 */ /* 0x000ea20000300a00 */
[----:B-1----:R-:W-:-:S03]  /*d010*/  IMAD.MOV.U32 R0, RZ, RZ, R23 ;  /* 0x000000ffff007224 */ /* 0x002fc600078e0017 */
[----:B---3--:R-:W-:Y:S04]  /*d020*/  STL [R1+0xa54], R36 ;  /* 0x000a542401007387 */ /* 0x008fe80000100800 */
[----:B------:R1:W-:Y:S02]  /*d030*/  STL [R1+0xa48], R0 ;  /* 0x000a480001007387 */ /* 0x0003e40000100800 */
[----:B-1----:R-:W-:Y:S02]  /*d040*/  IMAD.MOV.U32 R0, RZ, RZ, R37 ;  /* 0x000000ffff007224 */ /* 0x002fe400078e0025 */
[----:B------:R-:W3:Y:S04]  /*d050*/  LDL.LU.64 R36, [R1+0xe8] ;  /* 0x0000e80001247983 */ /* 0x000ee80000300a00 */
[----:B------:R1:W-:Y:S04]  /*d060*/  STL [R1+0xa50], R0 ;  /* 0x000a500001007387 */ /* 0x0003e80000100800 */
[----:B----4-:R4:W-:Y:S01]  /*d070*/  STL [R1+0xa5c], R38 ;  /* 0x000a5c2601007387 */ /* 0x0109e20000100800 */
[----:B-1----:R-:W-:-:S03]  /*d080*/  IMAD.MOV.U32 R0, RZ, RZ, R39 ;  /* 0x000000ffff007224 */ /* 0x002fc600078e0027 */
[----:B----4-:R-:W4:Y:S04]  /*d090*/  LDL.LU.64 R38, [R1+0xe0] ;  /* 0x0000e00001267983 */ /* 0x010f280000300a00 */
[----:B------:R1:W-:Y:S04]  /*d0a0*/  STL [R1+0xa58], R0 ;  /* 0x000a580001007387 */ /* 0x0003e80000100800 */
[----:B------:R-:W-:Y:S01]  /*d0b0*/  STL [R1+0xa64], R24 ;  /* 0x000a641801007387 */ /* 0x000fe20000100800 */
[----:B-1----:R-:W-:-:S05]  /*d0c0*/  MOV R0, R25 ;  /* 0x0000001900007202 */ /* 0x002fca0000000f00 */
[----:B------:R1:W-:Y:S04]  /*d0d0*/  STL [R1+0xa60], R0 ;  /* 0x000a600001007387 */ /* 0x0003e80000100800 */
[----:B------:R-:W-:Y:S01]  /*d0e0*/  STL [R1+0xa6c], R26 ;  /* 0x000a6c1a01007387 */ /* 0x000fe20000100800 */
[----:B-1----:R-:W-:-:S03]  /*d0f0*/  IMAD.MOV.U32 R0, RZ, RZ, R27 ;  /* 0x000000ffff007224 */ /* 0x002fc600078e001b */
[----:B------:R-:W-:Y:S04]  /*d100*/  STL [R1+0xa74], R28 ;  /* 0x000a741c01007387 */ /* 0x000fe80000100800 */
        /* <DEDUP_REMOVED lines=8> */
[----:B-1----:R-:W-:-:S05]  /*d190*/  IMAD.MOV.U32 R0, RZ, RZ, R33 ;  /* 0x000000ffff007224 */ /* 0x002fca00078e0021 */
[----:B------:R1:W-:Y:S02]  /*d1a0*/  STL [R1+0xa80], R0 ;  /* 0x000a800001007387 */ /* 0x0003e40000100800 */
[----:B-1----:R-:W-:Y:S02]  /*d1b0*/  IMAD.MOV.U32 R0, RZ, RZ, R35 ;  /* 0x000000ffff007224 */ /* 0x002fe400078e0023 */
[----:B--2---:R-:W-:Y:S04]  /*d1c0*/  STL [R1+0xa94], R40 ;  /* 0x000a942801007387 */ /* 0x004fe80000100800 */
[----:B------:R1:W-:Y:S02]  /*d1d0*/  STL [R1+0xa88], R0 ;  /* 0x000a880001007387 */ /* 0x0003e40000100800 */
[----:B-1----:R-:W-:-:S02]  /*d1e0*/  IMAD.MOV.U32 R0, RZ, RZ, R41 ;  /* 0x000000ffff007224 */ /* 0x002fc400078e0029 */
[----:B------:R-:W2:Y:S04]  /*d1f0*/  LDL.LU.64 R40, [R1+0x2c0] ;  /* 0x0002c00001287983 */ /* 0x000ea80000300a00 */
[----:B------:R-:W2:Y:S04]  /*d200*/  LDL.LU.64 R20, [R1+0x2c8] ;  /* 0x0002c80001147983 */ /* 0x000ea80000300a00 */
[----:B------:R1:W-:Y:S04]  /*d210*/  STL [R1+0xa90], R0 ;  /* 0x000a900001007387 */ /* 0x0003e80000100800 */
[----:B---3--:R-:W-:Y:S04]  /*d220*/  STL [R1+0xa9c], R36 ;  /* 0x000a9c2401007387 */ /* 0x008fe80000100800 */
[----:B------:R-:W2:Y:S01]  /*d230*/  LDL.LU.64 R22, [R1+0x2e0] ;  /* 0x0002e00001167983 */ /* 0x000ea20000300a00 */
[----:B-1----:R-:W-:-:S05]  /*d240*/  IMAD.MOV.U32 R0, RZ, RZ, R37 ;  /* 0x000000ffff007224 */ /* 0x002fca00078e0025 */
[----:B------:R4:W-:Y:S02]  /*d250*/  STL [R1+0xa98], R0 ;  /* 0x000a980001007387 */ /* 0x0009e40000100800 */
[----:B----4-:R-:W-:Y:S02]  /*d260*/  IMAD.MOV.U32 R0, RZ, RZ, R39 ;  /* 0x000000ffff007224 */ /* 0x010fe400078e0027 */
[----:B------:R1:W-:Y:S04]  /*d270*/  STL [R1+0xaa4], R38 ;  /* 0x000aa42601007387 */ /* 0x0003e80000100800 */
[----:B------:R4:W-:Y:S04]  /*d280*/  STL [R1+0xaa0], R0 ;  /* 0x000aa00001007387 */ /* 0x0009e80000100800 */
[----:B------:R-:W-:Y:S04]  /*d290*/  STL [R1+0xaac], R150 ;  /* 0x000aac9601007387 */ /* 0x000fe80000100800 */
[----:B------:R-:W-:Y:S04]  /*d2a0*/  STL [R1+0xaa8], R151 ;  /* 0x000aa89701007387 */ /* 0x000fe80000100800 */
[----:B------:R-:W-:Y:S04]  /*d2b0*/  STL [R1+0xab4], R2 ;  /* 0x000ab40201007387 */ /* 0x000fe80000100800 */
[----:B------:R-:W2:Y:S04]  /*d2c0*/  LDL.LU.64 R24, [R1+0x2e8] ;  /* 0x0002e80001187983 */ /* 0x000ea80000300a00 */
        /* <DEDUP_REMOVED lines=10> */
[----:B--2---:R2:W-:Y:S04]  /*d370*/  STL [R1+0xacc], R40 ;  /* 0x000acc2801007387 */ /* 0x0045e80000100800 */
[----:B-1----:R-:W3:Y:S04]  /*d380*/  LDL.LU.64 R38, [R1+0x178] ;  /* 0x0001780001267983 */ /* 0x002ee80000300a00 */
[----:B------:R-:W3:Y:S01]  /*d390*/  LDL.LU.64 R36, [R1+0x250] ;  /* 0x0002500001247983 */ /* 0x000ee20000300a00 */
[----:B----4-:R-:W-:-:S03]  /*d3a0*/  IMAD.MOV.U32 R0, RZ, RZ, R41 ;  /* 0x000000ffff007224 */ /* 0x010fc600078e0029 */
[----:B--2---:R-:W2:Y:S04]  /*d3b0*/  LDL.LU.64 R40, [R1+0x258] ;  /* 0x0002580001287983 */ /* 0x004ea80000300a00 */
        /* <DEDUP_REMOVED lines=24> */
[----:B---3--:R-:W-:Y:S04]  /*d540*/  STL [R1+0xb14], R38 ;  /* 0x000b142601007387 */ /* 0x008fe80000100800 */
[----:B------:R1:W-:Y:S04]  /*d550*/  STL [R1+0xb08], R0 ;  /* 0x000b080001007387 */ /* 0x0003e80000100800 */
[----:B------:R-:W-:Y:S01]  /*d560*/  STL [R1+0xb1c], R36 ;  /* 0x000b1c2401007387 */ /* 0x000fe20000100800 */
[----:B-1----:R-:W-:-:S05]  /*d570*/  IMAD.MOV.U32 R0, RZ, RZ, R39 ;  /* 0x000000ffff007224 */ /* 0x002fca00078e0027 */
[----:B------:R1:W-:Y:S04]  /*d580*/  STL [R1+0xb10], R0 ;  /* 0x000b100001007387 */ /* 0x0003e80000100800 */
[----:B------:R-:W3:Y:S01]  /*d590*/  LDL.LU.64 R38, [R1+0x350] ;  /* 0x0003500001267983 */ /* 0x000ee20000300a00 */
[----:B-1----:R-:W-:-:S05]  /*d5a0*/  IMAD.MOV.U32 R0, RZ, RZ, R37 ;  /* 0x000000ffff007224 */ /* 0x002fca00078e0025 */
[----:B------:R1:W-:Y:S04]  /*d5b0*/  STL [R1+0xb18], R0 ;  /* 0x000b180001007387 */ /* 0x0003e80000100800 */
[----:B--2---:R2:W-:Y:S01]  /*d5c0*/  STL [R1+0xb24], R40 ;  /* 0x000b242801007387 */ /* 0x0045e20000100800 */
[----:B-1----:R-:W-:-:S05]  /*d5d0*/  MOV R0, R41 ;  /* 0x0000002900007202 */ /* 0x002fca0000000f00 */
[----:B------:R3:W-:Y:S04]  /*d5e0*/  STL [R1+0xb20], R0 ;  /* 0x000b200001007387 */ /* 0x0007e80000100800 */
[----:B------:R-:W4:Y:S04]  /*d5f0*/  LDL.LU.64 R20, [R1+0x358] ;  /* 0x0003580001147983 */ /* 0x000f280000300a00 */
[----:B------:R-:W-:Y:S04]  /*d600*/  STL [R1+0xb2c], R158 ;  /* 0x000b2c9e01007387 */ /* 0x000fe80000100800 */
[----:B------:R-:W-:Y:S04]  /*d610*/  STL [R1+0xb28], R159 ;  /* 0x000b289f01007387 */ /* 0x000fe80000100800 */
[----:B------:R-:W4:Y:S04]  /*d620*/  LDL.LU.64 R22, [R1+0x360] ;  /* 0x0003600001167983 */ /* 0x000f280000300a00 */
[----:B------:R-:W-:Y:S04]  /*d630*/  STL [R1+0xb34], R152 ;  /* 0x000b349801007387 */ /* 0x000fe80000100800 */
[----:B------:R-:W4:Y:S04]  /*d640*/  LDL.LU.64 R24, [R1+0x368] ;  /* 0x0003680001187983 */ /* 0x000f280000300a00 */
[----:B------:R-:W-:Y:S04]  /*d650*/  STL [R1+0xb30], R153 ;  /* 0x000b309901007387 */ /* 0x000fe80000100800 */
[----:B------:R-:W4:Y:S04]  /*d660*/  LDL.LU.64 R26, [R1+0x2f0] ;  /* 0x0002f000011a7983 */ /* 0x000f280000300a00 */
[----:B------:R-:W4:Y:S04]  /*d670*/  LDL.LU.64 R28, [R1+0x2f8] ;  /* 0x0002f800011c7983 */ /* 0x000f280000300a00 */
[----:B------:R-:W4:Y:S04]  /*d680*/  LDL.LU.64 R36, [R1+0x2a8] ;  /* 0x0002a80001247983 */ /* 0x000f280000300a00 */
[----:B------:R-:W-:Y:S04]  /*d690*/  STL [R1+0xb3c], R154 ;  /* 0x000b3c9a01007387 */ /* 0x000fe80000100800 */
[----:B------:R-:W4:Y:S04]  /*d6a0*/  LDL.LU.64 R30, [R1+0x300] ;  /* 0x00030000011e7983 */ /* 0x000f280000300a00 */
[----:B------:R-:W-:Y:S04]  /*d6b0*/  STL [R1+0xb38], R155 ;  /* 0x000b389b01007387 */ /* 0x000fe80000100800 */
[----:B------:R-:W4:Y:S04]  /*d6c0*/  LDL.LU.64 R32, [R1+0x308] ;  /* 0x0003080001207983 */ /* 0x000f280000300a00 */
[----:B------:R-:W4:Y:S01]  /*d6d0*/  LDL.LU.64 R34, [R1+0x2a0] ;  /* 0x0002a00001227983 */ /* 0x000f220000300a00 */
[----:B--2---:R-:W-:-:S02]  /*d6e0*/  IMAD.MOV.U32 R40, RZ, RZ, R42 ;  /* 0x000000ffff287224 */ /* 0x004fc400078e002a */
[----:B------:R-:W-:Y:S02]  /*d6f0*/  IMAD.MOV.U32 R41, RZ, RZ, R43 ;  /* 0x000000ffff297224 */ /* 0x000fe400078e002b */
[----:B------:R-:W2:Y:S04]  /*d700*/  LDL.LU.64 R42, [R1+0x2b0] ;  /* 0x0002b000012a7983 */ /* 0x000ea80000300a00 */
[----:B------:R-:W-:Y:S04]  /*d710*/  STL [R1+0xb44], R156 ;  /* 0x000b449c01007387 */ /* 0x000fe80000100800 */
[----:B------:R-:W-:Y:S01]  /*d720*/  STL [R1+0xb40], R157 ;  /* 0x000b409d01007387 */ /* 0x000fe20000100800 */
[----:B---3--:R-:W-:-:S03]  /*d730*/  IMAD.MOV.U32 R0, RZ, RZ, R39 ;  /* 0x000000ffff007224 */ /* 0x008fc600078e0027 */
[----:B------:R1:W-:Y:S04]  /*d740*/  STL [R1+0xb4c], R38 ;  /* 0x000b4c2601007387 */ /* 0x0003e80000100800 */
[----:B------:R3:W-:Y:S01]  /*d750*/  STL [R1+0xb48], R0 ;  /* 0x000b480001007387 */ /* 0x0007e20000100800 */
[----:B-1----:R-:W-:Y:S02]  /*d760*/  IMAD.MOV.U32 R38, RZ, RZ, R40 ;  /* 0x000000ffff267224 */ /* 0x002fe400078e0028 */
[----:B------:R-:W-:Y:S02]  /*d770*/  IMAD.MOV.U32 R39, RZ, RZ, R41 ;  /* 0x000000ffff277224 */ /* 0x000fe400078e0029 */
[----:B------:R-:W-:Y:S02]  /*d780*/  IMAD.MOV.U32 R40, RZ, RZ, R78 ;  /* 0x000000ffff287224 */ /* 0x000fe400078e004e */
[----:B------:R-:W-:Y:S01]  /*d790*/  IMAD.MOV.U32 R41, RZ, RZ, R79 ;  /* 0x000000ffff297224 */ /* 0x000fe200078e004f */
[----:B----4-:R-:W-:Y:S04]  /*d7a0*/  STL [R1+0xb54], R20 ;  /* 0x000b541401007387 */ /* 0x010fe80000100800 */
[----:B------:R-:W4:Y:S01]  /*d7b0*/  LDL.LU.64 R78, [R1+0x2b8] ;  /* 0x0002b800014e7983 */ /* 0x000f220000300a00 */
[----:B---3--:R-:W-:-:S03]  /*d7c0*/  IMAD.MOV.U32 R0, RZ, RZ, R21 ;  /* 0x000000ffff007224 */ /* 0x008fc600078e0015 */
[----:B------:R-:W-:Y:S04]  /*d7d0*/  STL [R1+0xb5c], R22 ;  /* 0x000b5c1601007387 */ /* 0x000fe80000100800 */
[----:B------:R1:W-:Y:S04]  /*d7e0*/  STL [R1+0xb50], R0 ;  /* 0x000b500001007387 */ /* 0x0003e80000100800 */
[----:B------:R-:W-:Y:S01]  /*d7f0*/  STL [R1+0xb64], R24 ;  /* 0x000b641801007387 */ /* 0x000fe20000100800 */
[----:B-1----:R-:W-:-:S05]  /*d800*/  IMAD.MOV.U32 R0, RZ, RZ, R23 ;  /* 0x000000ffff007224 */ /* 0x002fca00078e0017 */
[----:B------:R1:W-:Y:S04]  /*d810*/  STL [R1+0xb58], R0 ;  /* 0x000b580001007387 */ /* 0x0003e80000100800 */
[----:B------:R-:W-:Y:S01]  /*d820*/  STL [R1+0xb6c], R26 ;  /* 0x000b6c1a01007387 */ /* 0x000fe20000100800 */
[----:B-1----:R-:W-:-:S05]  /*d830*/  MOV R0, R25 ;  /* 0x0000001900007202 */ /* 0x002fca0000000f00 */
        /* <DEDUP_REMOVED lines=16> */
[----:B-1----:R-:W-:-:S05]  /*d940*/  IMAD.MOV.U32 R0, RZ, RZ, R37 ;  /* 0x000000ffff007224 */ /* 0x002fca00078e0025 */
[----:B------:R1:W-:Y:S04]  /*d950*/  STL [R1+0xb90], R0 ;  /* 0x000b900001007387 */ /* 0x0003e80000100800 */
[----:B--2---:R-:W-:Y:S01]  /*d960*/  STL [R1+0xb9c], R42 ;  /* 0x000b9c2a01007387 */ /* 0x004fe20000100800 */
[----:B-1----:R-:W-:Y:S01]  /*d970*/  IMAD.MOV.U32 R0, RZ, RZ, R43 ;  /* 0x000000ffff007224 */ /* 0x002fe200078e002b */
[----:B------:R-:W-:Y:S01]  /*d980*/  MOV R31, R41 ;  /* 0x00000029001f7202 */ /* 0x000fe20000000f00 */
[----:B------:R-:W-:Y:S02]  /*d990*/  IMAD.MOV.U32 R26, RZ, RZ, R38 ;  /* 0x000000ffff1a7224 */ /* 0x000fe400078e0026 */
[----:B------:R-:W-:Y:S02]  /*d9a0*/  IMAD.MOV.U32 R27, RZ, RZ, R39 ;  /* 0x000000ffff1b7224 */ /* 0x000fe400078e0027 */
[----:B------:R-:W-:Y:S01]  /*d9b0*/  IMAD.MOV.U32 R30, RZ, RZ, R40 ;  /* 0x000000ffff1e7224 */ /* 0x000fe200078e0028 */
[----:B----4-:R-:W-:Y:S04]  /*d9c0*/  STL [R1+0xba4], R78 ;  /* 0x000ba44e01007387 */ /* 0x010fe80000100800 */
[----:B------:R1:W-:Y:S04]  /*d9d0*/  STL [R1+0xb98], R0 ;  /* 0x000b980001007387 */ /* 0x0003e80000100800 */
[----:B------:R-:W2:Y:S01]  /*d9e0*/  LDL.LU.64 R24, [R1+0x510] ;  /* 0x0005100001187983 */ /* 0x000ea20000300a00 */
[----:B-1----:R-:W-:-:S05]  /*d9f0*/  IMAD.MOV.U32 R0, RZ, RZ, R79 ;  /* 0x000000ffff007224 */ /* 0x002fca00078e004f */
[----:B------:R1:W-:Y:S04]  /*da00*/  STL [R1+0xba0], R0 ;  /* 0x000ba00001007387 */ /* 0x0003e80000100800 */
        /* <DEDUP_REMOVED lines=9> */
[----:B------:R-:W-:Y:S04]  /*daa0*/  STL [R1+0xbac], R188 ;  /* 0x000bacbc01007387 */ /* 0x000fe80000100800 */
[----:B------:R-:W-:Y:S04]  /*dab0*/  STL [R1+0xba8], R189 ;  /* 0x000ba8bd01007387 */ /* 0x000fe80000100800 */
[----:B------:R-:W1:Y:S04]  /*dac0*/  LDL.LU.64 R16, [R1+0x3d0] ;  /* 0x0003d00001107983 */ /* 0x000e680000300a00 */
[----:B------:R-:W2:Y:S04]  /*dad0*/  LDL.LU.64 R18, [R1+0x3d8] ;  /* 0x0003d80001127983 */ /* 0x000ea80000300a00 */
[----:B------:R-:W-:Y:S04]  /*dae0*/  STL [R1+0xbb4], R82 ;  /* 0x000bb45201007387 */ /* 0x000fe80000100800 */
[----:B------:R-:W-:Y:S04]  /*daf0*/  STL [R1+0xbb0], R83 ;  /* 0x000bb05301007387 */ /* 0x000fe80000100800 */
[----:B------:R-:W-:Y:S04]  /*db00*/  STL [R1+0xbbc], R160 ;  /* 0x000bbca001007387 */ /* 0x000fe80000100800 */
[----:B------:R-:W3:Y:S04]  /*db10*/  LDL.LU.64 R20, [R1+0x3e8] ;  /* 0x0003e80001147983 */ /* 0x000ee80000300a00 */
[----:B------:R-:W-:Y:S04]  /*db20*/  STL [R1+0xbb8], R161 ;  /* 0x000bb8a101007387 */ /* 0x000fe80000100800 */
[----:B------:R-:W-:Y:S04]  /*db30*/  STL [R1+0xbc4], R162 ;  /* 0x000bc4a201007387 */ /* 0x000fe80000100800 */
[----:B------:R-:W4:Y:S04]  /*db40*/  LDL.LU.64 R230, [R1+0x390] ;  /* 0x0003900001e67983 */ /* 0x000f280000300a00 */
[----:B------:R-:W4:Y:S04]  /*db50*/  LDL.LU.64 R234, [R1+0x3a8] ;  /* 0x0003a80001ea7983 */ /* 0x000f280000300a00 */
[----:B------:R-:W-:Y:S04]  /*db60*/  STL [R1+0xbc0], R163 ;  /* 0x000bc0a301007387 */ /* 0x000fe80000100800 */
[----:B------:R-:W4:Y:S01]  /*db70*/  LDL.LU.64 R22, [R1+0x398] ;  /* 0x0003980001167983 */ /* 0x000f220000300a00 */
[----:B-1----:R-:W-:-:S03]  /*db80*/  IMAD.MOV.U32 R0, RZ, RZ, R17 ;  /* 0x000000ffff007224 */ /* 0x002fc600078e0011 */
[----:B------:R-:W-:Y:S04]  /*db90*/  STL [R1+0xbcc], R16 ;  /* 0x000bcc1001007387 */ /* 0x000fe80000100800 */
[----:B------:R1:W-:Y:S04]  /*dba0*/  STL [R1+0xbc8], R0 ;  /* 0x000bc80001007387 */ /* 0x0003e80000100800 */
[----:B--2---:R-:W-:Y:S01]  /*dbb0*/  STL [R1+0xbd4], R18 ;  /* 0x000bd41201007387 */ /* 0x004fe20000100800 */
[----:B-1----:R-:W-:-:S05]  /*dbc0*/  IMAD.MOV.U32 R0, RZ, RZ, R19 ;  /* 0x000000ffff007224 */ /* 0x002fca00078e0013 */
[----:B------:R1:W-:Y:S04]  /*dbd0*/  STL [R1+0xbd0], R0 ;  /* 0x000bd00001007387 */ /* 0x0003e80000100800 */
[----:B---3--:R2:W-:Y:S04]  /*dbe0*/  STL [R1+0xbdc], R20 ;  /* 0x000bdc1401007387 */ /* 0x0085e80000100800 */
[----:B------:R-:W3:Y:S01]  /*dbf0*/  LDL.LU.64 R232, [R1+0x3a0] ;  /* 0x0003a00001e87983 */ /* 0x000ee20000300a00 */
[----:B-1----:R-:W-:-:S03]  /*dc00*/  IMAD.MOV.U32 R0, RZ, RZ, R21 ;  /* 0x000000ffff007224 */ /* 0x002fc600078e0015 */
[----:B------:R-:W3:Y:S04]  /*dc10*/  LDL.LU.64 R18, [R1+0x318] ;  /* 0x0003180001127983 */ /* 0x000ee80000300a00 */
[----:B------:R-:W-:Y:S04]  /*dc20*/  STL [R1+0xbe4], R228 ;  /* 0x000be4e401007387 */ /* 0x000fe80000100800 */
[----:B------:R1:W-:Y:S04]  /*dc30*/  STL [R1+0xbd8], R0 ;  /* 0x000bd80001007387 */ /* 0x0003e80000100800 */
[----:B------:R-:W3:Y:S04]  /*dc40*/  LDL.LU.64 R16, [R1+0x310] ;  /* 0x0003100001107983 */ /* 0x000ee80000300a00 */
[----:B--2---:R-:W2:Y:S01]  /*dc50*/  LDL.LU.64 R20, [R1+0x330] ;  /* 0x0003300001147983 */ /* 0x004ea20000300a00 */
[----:B-1----:R-:W-:-:S03]  /*dc60*/  IMAD.MOV.U32 R0, RZ, RZ, R229 ;  /* 0x000000ffff007224 */ /* 0x002fc600078e00e5 */
[----:B----4-:R-:W-:Y:S04]  /*dc70*/  STL [R1+0xbec], R230 ;  /* 0x000bece601007387 */ /* 0x010fe80000100800 */
[----:B------:R1:W-:Y:S02]  /*dc80*/  STL [R1+0xbe0], R0 ;  /* 0x000be00001007387 */ /* 0x0003e40000100800 */
[----:B-1----:R-:W-:-:S05]  /*dc90*/  IMAD.MOV.U32 R0, RZ, RZ, R231 ;  /* 0x000000ffff007224 */ /* 0x002fca00078e00e7 */
[----:B------:R1:W-:Y:S04]  /*dca0*/  STL [R1+0xbe8], R0 ;  /* 0x000be80001007387 */ /* 0x0003e80000100800 */
[----:B------:R4:W-:Y:S01]  /*dcb0*/  STL [R1+0xbf4], R22 ;  /* 0x000bf41601007387 */ /* 0x0009e20000100800 */
[----:B-1----:R-:W-:-:S03]  /*dcc0*/  IMAD.MOV.U32 R0, RZ, RZ, R23 ;  /* 0x000000ffff007224 */ /* 0x002fc600078e0017 */
[----:B----4-:R-:W4:Y:S04]  /*dcd0*/  LDL.LU.64 R22, [R1+0x338] ;  /* 0x0003380001167983 */ /* 0x010f280000300a00 */
[----:B------:R3:W-:Y:S02]  /*dce0*/  STL [R1+0xbf0], R0 ;  /* 0x000bf00001007387 */ /* 0x0007e40000100800 */
[----:B---3--:R-:W-:Y:S02]  /*dcf0*/  IMAD.MOV.U32 R0, RZ, RZ, R233 ;  /* 0x000000ffff007224 */ /* 0x008fe400078e00e9 */
[----:B------:R-:W-:Y:S04]  /*dd00*/  STL [R1+0xbfc], R232 ;  /* 0x000bfce801007387 */ /* 0x000fe80000100800 */
[----:B------:R-:W-:Y:S04]  /*dd10*/  STL [R1+0xc04], R234 ;  /* 0x000c04ea01007387 */ /* 0x000fe80000100800 */
[----:B------:R1:W-:Y:S02]  /*dd20*/  STL [R1+0xbf8], R0 ;  /* 0x000bf80001007387 */ /* 0x0003e40000100800 */
[----:B-1----:R-:W-:-:S02]  /*dd30*/  MOV R0, R235 ;  /* 0x000000eb00007202 */ /* 0x002fc40000000f00 */
[----:B------:R-:W-:Y:S04]  /*dd40*/  STL [R1+0xc0c], R16 ;  /* 0x000c0c1001007387 */ /* 0x000fe80000100800 */
[----:B------:R1:W-:Y:S04]  /*dd50*/  STL [R1+0xc00], R0 ;  /* 0x000c000001007387 */ /* 0x0003e80000100800 */
[----:B------:R-:W-:Y:S01]  /*dd60*/  STL [R1+0xc14], R18 ;  /* 0x000c141201007387 */ /* 0x000fe20000100800 */
[----:B-1----:R-:W-:-:S05]  /*dd70*/  IMAD.MOV.U32 R0, RZ, RZ, R17 ;  /* 0x000000ffff007224 */ /* 0x002fca00078e0011 */
[----:B------:R1:W-:Y:S02]  /*dd80*/  STL [R1+0xc08], R0 ;  /* 0x000c080001007387 */ /* 0x0003e40000100800 */
[----:B-1----:R-:W-:-:S05]  /*dd90*/  IMAD.MOV.U32 R0, RZ, RZ, R19 ;  /* 0x000000ffff007224 */ /* 0x002fca00078e0013 */
[----:B------:R1:W-:Y:S04]  /*dda0*/  STL [R1+0xc10], R0 ;  /* 0x000c100001007387 */ /* 0x0003e80000100800 */
[----:B--2---:R-:W-:Y:S01]  /*ddb0*/  STL [R1+0xc1c], R20 ;  /* 0x000c1c1401007387 */ /* 0x004fe20000100800 */
[----:B-1----:R-:W-:-:S03]  /*ddc0*/  IMAD.MOV.U32 R0, RZ, RZ, R21 ;  /* 0x000000ffff007224 */ /* 0x002fc600078e0015 */
[----:B----4-:R-:W-:Y:S04]  /*ddd0*/  STL [R1+0xc24], R22 ;  /* 0x000c241601007387 */ /* 0x010fe80000100800 */
[----:B------:R1:W-:Y:S04]  /*dde0*/  STL [R1+0xc18], R0 ;  /* 0x000c180001007387 */ /* 0x0003e80000100800 */
[----:B------:R-:W2:Y:S04]  /*ddf0*/  LDL.LU.64 R18, [R1+0x468] ;  /* 0x0004680001127983 */ /* 0x000ea80000300a00 */
[----:B------:R-:W3:Y:S01]  /*de00*/  LDL.LU.64 R228, [R1+0x478] ;  /* 0x0004780001e47983 */ /* 0x000ee20000300a00 */
[----:B-1----:R-:W-:-:S05]  /*de10*/  IMAD.MOV.U32 R0, RZ, RZ, R23 ;  /* 0x000000ffff007224 */ /* 0x002fca00078e0017 */
[----:B------:R1:W-:Y:S04]  /*de20*/  STL [R1+0xc20], R0 ;  /* 0x000c200001007387 */ /* 0x0003e80000100800 */
[----:B------:R-:W4:Y:S04]  /*de30*/  LDL.LU.64 R16, [R1+0x460] ;  /* 0x0004600001107983 */ /* 0x000f280000300a00 */
[----:B------:R-:W2:Y:S04]  /*de40*/  LDL.LU.64 R22, [R1+0x470] ;  /* 0x0004700001167983 */ /* 0x000ea80000300a00 */
[----:B------:R-:W-:Y:S04]  /*de50*/  STL [R1+0xc2c], R196 ;  /* 0x000c2cc401007387 */ /* 0x000fe80000100800 */
[----:B------:R-:W-:Y:S04]  /*de60*/  STL [R1+0xc28], R197 ;  /* 0x000c28c501007387 */ /* 0x000fe80000100800 */
[----:B------:R-:W-:Y:S04]  /*de70*/  STL [R1+0xc34], R190 ;  /* 0x000c34be01007387 */ /* 0x000fe80000100800 */
[----:B------:R-:W-:Y:S04]  /*de80*/  STL [R1+0xc30], R191 ;  /* 0x000c30bf01007387 */ /* 0x000fe80000100800 */
[----:B------:R-:W-:Y:S04]  /*de90*/  STL [R1+0xc3c], R192 ;  /* 0x000c3cc001007387 */ /* 0x000fe80000100800 */
[----:B------:R-:W-:Y:S04]  /*dea0*/  STL [R1+0xc38], R193 ;  /* 0x000c38c101007387 */ /* 0x000fe80000100800 */
[----:B------:R-:W-:Y:S04]  /*deb0*/  STL [R1+0xc44], R194 ;  /* 0x000c44c201007387 */ /* 0x000fe80000100800 */
[----:B------:R-:W3:Y:S04]  /*dec0*/  LDL.LU.64 R230, [R1+0x400] ;  /* 0x0004000001e67983 */ /* 0x000ee80000300a00 */
[----:B------:R-:W-:Y:S04]  /*ded0*/  STL [R1+0xc40], R195 ;  /* 0x000c40c301007387 */ /* 0x000fe80000100800 */
[----:B----4-:R-:W-:Y:S04]  /*dee0*/  STL [R1+0xc4c], R16 ;  /* 0x000c4c1001007387 */ /* 0x010fe80000100800 */
[----:B------:R-:W4:Y:S01]  /*def0*/  LDL.LU.64 R20, [R1+0x408] ;  /* 0x0004080001147983 */ /* 0x000f220000300a00 */
[----:B-1----:R-:W-:-:S03]  /*df00*/  IMAD.MOV.U32 R0, RZ, RZ, R17 ;  /* 0x000000ffff007224 */ /* 0x002fc600078e0011 */
[----:B--2---:R-:W-:Y:S04]  /*df10*/  STL [R1+0xc54], R18 ;  /* 0x000c541201007387 */ /* 0x004fe80000100800 */
[----:B------:R1:W-:Y:S02]  /*df20*/  STL [R1+0xc48], R0 ;  /* 0x000c480001007387 */ /* 0x0003e40000100800 */
[----:B-1----:R-:W-:-:S05]  /*df30*/  IMAD.MOV.U32 R0, RZ, RZ, R19 ;  /* 0x000000ffff007224 */ /* 0x002fca00078e0013 */
[----:B------:R1:W-:Y:S04]  /*df40*/  STL [R1+0xc50], R0 ;  /* 0x000c500001007387 */ /* 0x0003e80000100800 */
[----:B------:R-:W-:Y:S04]  /*df50*/  STL [R1+0xc5c], R22 ;  /* 0x000c5c1601007387 */ /* 0x000fe80000100800 */
[----:B------:R-:W2:Y:S01]  /*df60*/  LDL.LU.64 R18, [R1+0x3b8] ;  /* 0x0003b80001127983 */ /* 0x000ea20000300a00 */
[----:B-1----:R-:W-:-:S03]  /*df70*/  IMAD.MOV.U32 R0, RZ, RZ, R23 ;  /* 0x000000ffff007224 */ /* 0x002fc600078e0017 */
[----:B------:R-:W2:Y:S04]  /*df80*/  LDL.LU.64 R232, [R1+0x418] ;  /* 0x0004180001e87983 */ /* 0x000ea80000300a00 */
[----:B------:R1:W-:Y:S04]  /*df90*/  STL [R1+0xc58], R0 ;  /* 0x000c580001007387 */ /* 0x0003e80000100800 */
[----:B---3--:R-:W-:Y:S04]  /*dfa0*/  STL [R1+0xc64], R228 ;  /* 0x000c64e401007387 */ /* 0x008fe80000100800 */
[----:B------:R-:W3:Y:S04]  /*dfb0*/  LDL.LU.64 R234, [R1+0x430] ;  /* 0x0004300001ea7983 */ /* 0x000ee80000300a00 */
[----:B------:R-:W3:Y:S01]  /*dfc0*/  LDL.LU.64 R16, [R1+0x3b0] ;  /* 0x0003b00001107983 */ /* 0x000ee20000300a00 */
[----:B-1----:R-:W-:-:S03]  /*dfd0*/  IMAD.MOV.U32 R0, RZ, RZ, R229 ;  /* 0x000000ffff007224 */ /* 0x002fc600078e00e5 */
[----:B------:R-:W3:Y:S04]  /*dfe0*/  LDL.LU.64 R22, [R1+0x3c0] ;  /* 0x0003c00001167983 */ /* 0x000ee80000300a00 */
[----:B------:R-:W-:Y:S04]  /*dff0*/  STL [R1+0xc6c], R230 ;  /* 0x000c6ce601007387 */ /* 0x000fe80000100800 */
[----:B------:R1:W-:Y:S02]  /*e000*/  STL [R1+0xc60], R0 ;  /* 0x000c600001007387 */ /* 0x0003e40000100800 */
[----:B-1----:R-:W-:-:S05]  /*e010*/  IMAD.MOV.U32 R0, RZ, RZ, R231 ;  /* 0x000000ffff007224 */ /* 0x002fca00078e00e7 */
[----:B------:R1:W-:Y:S04]  /*e020*/  STL [R1+0xc68], R0 ;  /* 0x000c680001007387 */ /* 0x0003e80000100800 */
[----:B----4-:R4:W-:Y:S01]  /*e030*/  STL [R1+0xc74], R20 ;  /* 0x000c741401007387 */ /* 0x0109e20000100800 */
[----:B-1----:R-:W-:-:S03]  /*e040*/  MOV R0, R21 ;  /* 0x0000001500007202 */ /* 0x002fc60000000f00 */
[----:B----4-:R-:W4:Y:S04]  /*e050*/  LDL.LU.64 R20, [R1+0x3c8] ;  /* 0x0003c80001147983 */ /* 0x010f280000300a00 */
[----:B------:R2:W-:Y:S02]  /*e060*/  STL [R1+0xc70], R0 ;  /* 0x000c700001007387 */ /* 0x0005e40000100800 */
[----:B--2---:R-:W-:Y:S02]  /*e070*/  IMAD.MOV.U32 R0, RZ, RZ, R233 ;  /* 0x000000ffff007224 */ /* 0x004fe400078e00e9 */
[----:B------:R-:W-:Y:S04]  /*e080*/  STL [R1+0xc7c], R232 ;  /* 0x000c7ce801007387 */ /* 0x000fe80000100800 */
[----:B---3--:R-:W-:Y:S04]  /*e090*/  STL [R1+0xc84], R234 ;  /* 0x000c84ea01007387 */ /* 0x008fe80000100800 */
[----:B------:R1:W-:Y:S02]  /*e0a0*/  STL [R1+0xc78], R0 ;  /* 0x000c780001007387 */ /* 0x0003e40000100800 */
[----:B-1----:R-:W-:-:S05]  /*e0b0*/  IMAD.MOV.U32 R0, RZ, RZ, R235 ;  /* 0x000000ffff007224 */ /* 0x002fca00078e00eb */
[----:B------:R1:W-:Y:S04]  /*e0c0*/  STL [R1+0xc80], R0 ;  /* 0x000c800001007387 */ /* 0x0003e80000100800 */
[----:B------:R-:W-:Y:S01]  /*e0d0*/  STL [R1+0xc8c], R16 ;  /* 0x000c8c1001007387 */ /* 0x000fe20000100800 */
[----:B-1----:R-:W-:-:S03]  /*e0e0*/  IMAD.MOV.U32 R0, RZ, RZ, R17 ;  /* 0x000000ffff007224 */ /* 0x002fc600078e0011 */
[----:B------:R-:W-:Y:S04]  /*e0f0*/  STL [R1+0xc94], R18 ;  /* 0x000c941201007387 */ /* 0x000fe80000100800 */
[----:B------:R1:W-:Y:S02]  /*e100*/  STL [R1+0xc88], R0 ;  /* 0x000c880001007387 */ /* 0x0003e40000100800 */
[----:B-1----:R-:W-:-:S05]  /*e110*/  IMAD.MOV.U32 R0, RZ, RZ, R19 ;  /* 0x000000ffff007224 */ /* 0x002fca00078e0013 */
[----:B------:R1:W-:Y:S04]  /*e120*/  STL [R1+0xc90], R0 ;  /* 0x000c900001007387 */ /* 0x0003e80000100800 */
[----:B------:R2:W-:Y:S01]  /*e130*/  STL [R1+0xc9c], R22 ;  /* 0x000c9c1601007387 */ /* 0x0005e20000100800 */
[----:B-1----:R-:W-:-:S03]  /*e140*/  IMAD.MOV.U32 R0, RZ, RZ, R23 ;  /* 0x000000ffff007224 */ /* 0x002fc600078e0017 */
[----:B----4-:R-:W-:Y:S04]  /*e150*/  STL [R1+0xca4], R20 ;  /* 0x000ca41401007387 */ /* 0x010fe80000100800 */
[----:B------:R1:W-:Y:S04]  /*e160*/  STL [R1+0xc98], R0 ;  /* 0x000c980001007387 */ /* 0x0003e80000100800 */
[----:B--2---:R-:W2:Y:S04]  /*e170*/  LDL.LU.64 R22, [R1+0x4a8] ;  /* 0x0004a80001167983 */ /* 0x004ea80000300a00 */
[----:B------:R-:W3:Y:S01]  /*e180*/  LDL.LU.64 R18, [R1+0x4a0] ;  /* 0x0004a00001127983 */ /* 0x000ee20000300a00 */
[----:B-1----:R-:W-:-:S05]  /*e190*/  IMAD.MOV.U32 R0, RZ, RZ, R21 ;  /* 0x000000ffff007224 */ /* 0x002fca00078e0015 */
[----:B------:R1:W-:Y:S04]  /*e1a0*/  STL [R1+0xca0], R0 ;  /* 0x000ca00001007387 */ /* 0x0003e80000100800 */
[----:B------:R-:W-:Y:S04]  /*e1b0*/  STL [R1+0xcac], R204 ;  /* 0x000caccc01007387 */ /* 0x000fe80000100800 */
[----:B------:R-:W4:Y:S04]  /*e1c0*/  LDL.LU.64 R16, [R1+0x4b0] ;  /* 0x0004b00001107983 */ /* 0x000f280000300a00 */
[----:B------:R-:W-:Y:S01]  /*e1d0*/  STL [R1+0xca8], R205 ;  /* 0x000ca8cd01007387 */ /* 0x000fe20000100800 */
[----:B------:R-:W-:-:S03]  /*e1e0*/  IMAD.MOV.U32 R20, RZ, RZ, R24 ;  /* 0x000000ffff147224 */ /* 0x000fc600078e0018 */
[----:B------:R-:W-:Y:S01]  /*e1f0*/  STL [R1+0xcb4], R198 ;  /* 0x000cb4c601007387 */ /* 0x000fe20000100800 */
[----:B------:R-:W-:-:S03]  /*e200*/  IMAD.MOV.U32 R21, RZ, RZ, R25 ;  /* 0x000000ffff157224 */ /* 0x000fc600078e0019 */
[----:B------:R-:W-:Y:S04]  /*e210*/  STL [R1+0xcb0], R199 ;  /* 0x000cb0c701007387 */ /* 0x000fe80000100800 */
[----:B------:R-:W-:Y:S04]  /*e220*/  STL [R1+0xcbc], R200 ;  /* 0x000cbcc801007387 */ /* 0x000fe80000100800 */
[----:B------:R-:W-:Y:S04]  /*e230*/  STL [R1+0xcb8], R201 ;  /* 0x000cb8c901007387 */ /* 0x000fe80000100800 */
[----:B------:R-:W4:Y:S04]  /*e240*/  LDL.LU.64 R24, [R1+0x480] ;  /* 0x0004800001187983 */ /* 0x000f280000300a00 */
[----:B------:R-:W-:Y:S04]  /*e250*/  STL [R1+0xcc4], R202 ;  /* 0x000cc4ca01007387 */ /* 0x000fe80000100800 */
[----:B------:R-:W-:Y:S04]  /*e260*/  STL [R1+0xcc0], R203 ;  /* 0x000cc0cb01007387 */ /* 0x000fe80000100800 */
[----:B---3--:R-:W-:Y:S04]  /*e270*/  STL [R1+0xccc], R18 ;  /* 0x000ccc1201007387 */ /* 0x008fe80000100800 */
[----:B------:R-:W3:Y:S01]  /*e280*/  LDL.LU.64 R230, [R1+0x4b8] ;  /* 0x0004b80001e67983 */ /* 0x000ee20000300a00 */
[----:B-1----:R-:W-:-:S05]  /*e290*/  IMAD.MOV.U32 R0, RZ, RZ, R19 ;  /* 0x000000ffff007224 */ /* 0x002fca00078e0013 */
[----:B------:R2:W-:Y:S04]  /*e2a0*/  STL [R1+0xcc8], R0 ;  /* 0x000cc80001007387 */ /* 0x0005e80000100800 */
[----:B------:R-:W3:Y:S01]  /*e2b0*/  LDL.LU.64 R234, [R1+0x488] ;  /* 0x0004880001ea7983 */ /* 0x000ee20000300a00 */
[----:B--2---:R-:W-:-:S03]  /*e2c0*/  MOV R0, R23 ;  /* 0x0000001700007202 */ /* 0x004fc60000000f00 */
[----:B------:R-:W-:Y:S04]  /*e2d0*/  STL [R1+0xcd4], R22 ;  /* 0x000cd41601007387 */ /* 0x000fe80000100800 */
[----:B------:R1:W-:Y:S04]  /*e2e0*/  STL [R1+0xcd0], R0 ;  /* 0x000cd00001007387 */ /* 0x0003e80000100800 */
[----:B----4-:R2:W-:Y:S04]  /*e2f0*/  STL [R1+0xcdc], R16 ;  /* 0x000cdc1001007387 */ /* 0x0105e80000100800 */
[----:B------:R-:W4:Y:S01]  /*e300*/  LDL.LU.64 R232, [R1+0x490] ;  /* 0x0004900001e87983 */ /* 0x000f220000300a00 */
[----:B-1----:R-:W-:-:S03]  /*e310*/  IMAD.MOV.U32 R0, RZ, RZ, R17 ;  /* 0x000000ffff007224 */ /* 0x002fc600078e0011 */
[----:B------:R-:W4:Y:S04]  /*e320*/  LDL.LU.64 R18, [R1+0x440] ;  /* 0x0004400001127983 */ /* 0x000f280000300a00 */
[----:B------:R-:W4:Y:S04]  /*e330*/  LDL.LU.64 R22, [R1+0x448] ;  /* 0x0004480001167983 */ /* 0x000f280000300a00 */
[----:B--2---:R-:W2:Y:S04]  /*e340*/  LDL.LU.64 R16, [R1+0x498] ;  /* 0x0004980001107983 */ /* 0x004ea80000300a00 */
[----:B------:R3:W-:Y:S02]  /*e350*/  STL [R1+0xcd8], R0 ;  /* 0x000cd80001007387 */ /* 0x0007e40000100800 */
[----:B---3--:R-:W-:-:S02]  /*e360*/  IMAD.MOV.U32 R0, RZ, RZ, R231 ;  /* 0x000000ffff007224 */ /* 0x008fc400078e00e7 */
[----:B------:R-:W-:Y:S04]  /*e370*/  STL [R1+0xce4], R230 ;  /* 0x000ce4e601007387 */ /* 0x000fe80000100800 */
[----:B------:R1:W-:Y:S04]  /*e380*/  STL [R1+0xce0], R0 ;  /* 0x000ce00001007387 */ /* 0x0003e80000100800 */
[----:B------:R3:W-:Y:S01]  /*e390*/  STL [R1+0xcec], R24 ;  /* 0x000cec1801007387 */ /* 0x0007e20000100800 */
[----:B-1----:R-:W-:-:S05]  /*e3a0*/  IMAD.MOV.U32 R0, RZ, RZ, R25 ;  /* 0x000000ffff007224 */ /* 0x002fca00078e0019 */
[----:B------:R1:W-:Y:S04]  /*e3b0*/  STL [R1+0xce8], R0 ;  /* 0x000ce80001007387 */ /* 0x0003e80000100800 */
[----:B------:R4:W-:Y:S04]  /*e3c0*/  STL [R1+0xcf4], R234 ;  /* 0x000cf4ea01007387 */ /* 0x0009e80000100800 */
[----:B---3--:R-:W3:Y:S01]  /*e3d0*/  LDL.LU.64 R24, [R1+0x450] ;  /* 0x0004500001187983 */ /* 0x008ee20000300a00 */
[----:B-1----:R-:W-:-:S05]  /*e3e0*/  IMAD.MOV.U32 R0, RZ, RZ, R235 ;  /* 0x000000ffff007224 */ /* 0x002fca00078e00eb */
[----:B------:R1:W-:Y:S04]  /*e3f0*/  STL [R1+0xcf0], R0 ;  /* 0x000cf00001007387 */ /* 0x0003e80000100800 */
[----:B----4-:R-:W4:Y:S01]  /*e400*/  LDL.LU.64 R234, [R1+0x458] ;  /* 0x0004580001ea7983 */ /* 0x010f220000300a00 */
[----:B-1----:R-:W-:-:S03]  /*e410*/  IMAD.MOV.U32 R0, RZ, RZ, R233 ;  /* 0x000000ffff007224 */ /* 0x002fc600078e00e9 */
[----:B------:R-:W-:Y:S04]  /*e420*/  STL [R1+0xcfc], R232 ;  /* 0x000cfce801007387 */ /* 0x000fe80000100800 */
[----:B--2---:R-:W-:Y:S04]  /*e430*/  STL [R1+0xd04], R16 ;  /* 0x000d041001007387 */ /* 0x004fe80000100800 */
[----:B------:R1:W-:Y:S04]  /*e440*/  STL [R1+0xcf8], R0 ;  /* 0x000cf80001007387 */ /* 0x0003e80000100800 */
[----:B------:R-:W-:Y:S01]  /*e450*/  STL [R1+0xd0c], R18 ;  /* 0x000d0c1201007387 */ /* 0x000fe20000100800 */
[----:B-1----:R-:W-:-:S05]  /*e460*/  IMAD.MOV.U32 R0, RZ, RZ, R17 ;  /* 0x000000ffff007224 */ /* 0x002fca00078e0011 */
[----:B------:R1:W-:Y:S02]  /*e470*/  STL [R1+0xd00], R0 ;  /* 0x000d000001007387 */ /* 0x0003e40000100800 */
[----:B-1----:R-:W-:-:S05]  /*e480*/  IMAD.MOV.U32 R0, RZ, RZ, R19 ;  /* 0x000000ffff007224 */ /* 0x002fca00078e0013 */
[----:B------:R1:W-:Y:S04]  /*e490*/  STL [R1+0xd08], R0 ;  /* 0x000d080001007387 */ /* 0x0003e80000100800 */
[----:B------:R2:W-:Y:S01]  /*e4a0*/  STL [R1+0xd14], R22 ;  /* 0x000d141601007387 */ /* 0x0005e20000100800 */
[----:B-1----:R-:W-:-:S05]  /*e4b0*/  MOV R0, R23 ;  /* 0x0000001700007202 */ /* 0x002fca0000000f00 */
[----:B------:R3:W-:Y:S01]  /*e4c0*/  STL [R1+0xd10], R0 ;  /* 0x000d100001007387 */ /* 0x0007e20000100800 */
[----:B------:R-:W-:Y:S02]  /*e4d0*/  IMAD.MOV.U32 R18, RZ, RZ, R26 ;  /* 0x000000ffff127224 */ /* 0x000fe400078e001a */
[----:B------:R-:W-:Y:S02]  /*e4e0*/  IMAD.MOV.U32 R19, RZ, RZ, R27 ;  /* 0x000000ffff137224 */ /* 0x000fe400078e001b */
[----:B------:R-:W-:Y:S02]  /*e4f0*/  IMAD.MOV.U32 R16, RZ, RZ, R20 ;  /* 0x000000ffff107224 */ /* 0x000fe400078e0014 */
[----:B------:R-:W-:Y:S02]  /*e500*/  IMAD.MOV.U32 R17, RZ, RZ, R21 ;  /* 0x000000ffff117224 */ /* 0x000fe400078e0015 */
[----:B------:R-:W-:Y:S02]  /*e510*/  IMAD.MOV.U32 R20, RZ, RZ, R30 ;  /* 0x000000ffff147224 */ /* 0x000fe400078e001e */
[----:B------:R-:W-:-:S02]  /*e520*/  IMAD.MOV.U32 R21, RZ, RZ, R31 ;  /* 0x000000ffff157224 */ /* 0x000fc400078e001f */
[----:B--2---:R-:W-:Y:S02]  /*e530*/  IMAD.MOV.U32 R22, RZ, RZ, R44 ;  /* 0x000000ffff167224 */ /* 0x004fe400078e002c */
[----:B------:R-:W-:Y:S02]  /*e540*/  IMAD.MOV.U32 R23, RZ, RZ, R45 ;  /* 0x000000ffff177224 */ /* 0x000fe400078e002d */
[----:B---3--:R-:W-:Y:S01]  /*e550*/  IMAD.MOV.U32 R0, RZ, RZ, R25 ;  /* 0x000000ffff007224 */ /* 0x008fe200078e0019 */
[----:B------:R1:W-:Y:S04]  /*e560*/  STL [R1+0xd1c], R24 ;  /* 0x000d1c1801007387 */ /* 0x0003e80000100800 */
[----:B------:R2:W-:Y:S04]  /*e570*/  STL [R1+0xd18], R0 ;  /* 0x000d180001007387 */ /* 0x0005e80000100800 */
[----:B----4-:R3:W-:Y:S04]  /*e580*/  STL [R1+0xd24], R234 ;  /* 0x000d24ea01007387 */ /* 0x0107e80000100800 */
[----:B------:R-:W4:Y:S04]  /*e590*/  LDL.LU.64 R26, [R1+0x4d0] ;  /* 0x0004d000011a7983 */ /* 0x000f280000300a00 */
[----:B-1----:R-:W4:Y:S04]  /*e5a0*/  LDL.LU.64 R24, [R1+0x508] ;  /* 0x0005080001187983 */ /* 0x002f280000300a00 */
[----:B------:R-:W4:Y:S04]  /*e5b0*/  LDL.LU.64 R30, [R1+0x528] ;  /* 0x00052800011e7983 */ /* 0x000f280000300a00 */
[----:B------:R-:W4:Y:S01]  /*e5c0*/  LDL.LU.64 R44, [R1+0x548] ;  /* 0x00054800012c7983 */ /* 0x000f220000300a00 */
[----:B--2---:R-:W-:Y:S01]  /*e5d0*/  IMAD.MOV.U32 R0, RZ, RZ, R235 ;  /* 0x000000ffff007224 */ /* 0x004fe200078e00eb */
[----:B---3--:R-:W-:Y:S01]  /*e5e0*/  MOV R235, R17 ;  /* 0x0000001100eb7202 */ /* 0x008fe20000000f00 */
[----:B------:R-:W-:-:S03]  /*e5f0*/  IMAD.MOV.U32 R234, RZ, RZ, R16 ;  /* 0x000000ffffea7224 */ /* 0x000fc600078e0010 */
[----:B------:R1:W-:Y:S01]  /*e600*/  STL [R1+0xd20], R0 ;  /* 0x000d200001007387 */ /* 0x0003e20000100800 */
[----:B------:R-:W-:-:S03]  /*e610*/  IMAD.MOV.U32 R16, RZ, RZ, R18 ;  /* 0x000000ffff107224 */ /* 0x000fc600078e0012 */
[----:B------:R-:W-:Y:S01]  /*e620*/  STL [R1+0xd2c], R212 ;  /* 0x000d2cd401007387 */ /* 0x000fe20000100800 */
[----:B------:R-:W-:-:S03]  /*e630*/  IMAD.MOV.U32 R17, RZ, RZ, R19 ;  /* 0x000000ffff117224 */ /* 0x000fc600078e0013 */
[----:B------:R-:W-:Y:S01]  /*e640*/  STL [R1+0xd28], R213 ;  /* 0x000d28d501007387 */ /* 0x000fe20000100800 */
[----:B------:R-:W-:-:S03]  /*e650*/  IMAD.MOV.U32 R18, RZ, RZ, R20 ;  /* 0x000000ffff127224 */ /* 0x000fc600078e0014 */
[----:B------:R-:W-:Y:S01]  /*e660*/  STL [R1+0xd34], R206 ;  /* 0x000d34ce01007387 */ /* 0x000fe20000100800 */
[----:B------:R-:W-:-:S03]  /*e670*/  IMAD.MOV.U32 R19, RZ, RZ, R21 ;  /* 0x000000ffff137224 */ /* 0x000fc600078e0015 */
[----:B------:R-:W-:Y:S04]  /*e680*/  STL [R1+0xd30], R207 ;  /* 0x000d30cf01007387 */ /* 0x000fe80000100800 */
[----:B------:R-:W-:Y:S04]  /*e690*/  STL [R1+0xd3c], R210 ;  /* 0x000d3cd201007387 */ /* 0x000fe80000100800 */
[----:B------:R-:W2:Y:S04]  /*e6a0*/  LDL.LU.64 R20, [R1+0x588] ;  /* 0x0005880001147983 */ /* 0x000ea80000300a00 */
[----:B------:R-:W-:Y:S04]  /*e6b0*/  STL [R1+0xd38], R211 ;  /* 0x000d38d301007387 */ /* 0x000fe80000100800 */
[----:B------:R-:W-:Y:S04]  /*e6c0*/  STL [R1+0xd44], R208 ;  /* 0x000d44d001007387 */ /* 0x000fe80000100800 */
[----:B------:R-:W-:Y:S04]  /*e6d0*/  STL [R1+0xd40], R209 ;  /* 0x000d40d101007387 */ /* 0x000fe80000100800 */
[----:B----4-:R3:W-:Y:S01]  /*e6e0*/  STL [R1+0xd4c], R44 ;  /* 0x000d4c2c01007387 */ /* 0x0107e20000100800 */
[----:B-1----:R-:W-:-:S05]  /*e6f0*/  IMAD.MOV.U32 R0, RZ, RZ, R45 ;  /* 0x000000ffff007224 */ /* 0x002fca00078e002d */
[----:B------:R1:W-:Y:S01]  /*e700*/  STL [R1+0xd48], R0 ;  /* 0x000d480001007387 */ /* 0x0003e20000100800 */
[----:B---3--:R-:W-:Y:S02]  /*e710*/  IMAD.MOV.U32 R44, RZ, RZ, R46 ;  /* 0x000000ffff2c7224 */ /* 0x008fe400078e002e */
[----:B------:R-:W-:Y:S02]  /*e720*/  IMAD.MOV.U32 R45, RZ, RZ, R47 ;  /* 0x000000ffff2d7224 */ /* 0x000fe400078e002f */
[----:B------:R-:W-:Y:S01]  /*e730*/  IMAD.MOV.U32 R46, RZ, RZ, R68 ;  /* 0x000000ffff2e7224 */ /* 0x000fe200078e0044 */
[----:B------:R-:W-:Y:S01]  /*e740*/  MOV R68, R70 ;  /* 0x0000004600447202 */ /* 0x000fe20000000f00 */
[----:B------:R-:W-:Y:S02]  /*e750*/  IMAD.MOV.U32 R47, RZ, RZ, R69 ;  /* 0x000000ffff2f7224 */ /* 0x000fe400078e0045 */
[----:B------:R-:W-:Y:S02]  /*e760*/  IMAD.MOV.U32 R69, RZ, RZ, R71 ;  /* 0x000000ffff457224 */ /* 0x000fe400078e0047 */
[----:B------:R-:W-:-:S02]  /*e770*/  IMAD.MOV.U32 R70, RZ, RZ, R74 ;  /* 0x000000ffff467224 */ /* 0x000fc400078e004a */
[----:B------:R-:W-:Y:S01]  /*e780*/  IMAD.MOV.U32 R71, RZ, RZ, R75 ;  /* 0x000000ffff477224 */ /* 0x000fe200078e004b */
[----:B------:R-:W-:Y:S01]  /*e790*/  STL [R1+0xd54], R234 ;  /* 0x000d54ea01007387 */ /* 0x000fe20000100800 */
[----:B------:R-:W-:Y:S02]  /*e7a0*/  IMAD.MOV.U32 R74, RZ, RZ, R216 ;  /* 0x000000ffff4a7224 */ /* 0x000fe400078e00d8 */
[----:B------:R-:W-:Y:S02]  /*e7b0*/  IMAD.MOV.U32 R75, RZ, RZ, R217 ;  /* 0x000000ffff4b7224 */ /* 0x000fe400078e00d9 */
[----:B------:R-:W-:Y:S02]  /*e7c0*/  IMAD.MOV.U32 R216, RZ, RZ, R218 ;  /* 0x000000ffffd87224 */ /* 0x000fe400078e00da */
[----:B------:R-:W-:Y:S02]  /*e7d0*/  IMAD.MOV.U32 R217, RZ, RZ, R219 ;  /* 0x000000ffffd97224 */ /* 0x000fe400078e00db */
[----:B------:R-:W3:Y:S01]  /*e7e0*/  LDL.LU.64 R218, [R1+0x5a8] ;  /* 0x0005a80001da7983 */ /* 0x000ee20000300a00 */
[----:B-1----:R-:W-:-:S03]  /*e7f0*/  IMAD.MOV.U32 R0, RZ, RZ, R235 ;  /* 0x000000ffff007224 */ /* 0x002fc600078e00eb */
[----:B------:R-:W-:Y:S04]  /*e800*/  STL [R1+0xd5c], R16 ;  /* 0x000d5c1001007387 */ /* 0x000fe80000100800 */
[----:B------:R1:W-:Y:S04]  /*e810*/  STL [R1+0xd50], R0 ;  /* 0x000d500001007387 */ /* 0x0003e80000100800 */
[----:B------:R-:W-:Y:S01]  /*e820*/  STL [R1+0xd64], R18 ;  /* 0x000d641201007387 */ /* 0x000fe20000100800 */
[----:B-1----:R-:W-:-:S05]  /*e830*/  IMAD.MOV.U32 R0, RZ, RZ, R17 ;  /* 0x000000ffff007224 */ /* 0x002fca00078e0011 */
[----:B------:R1:W-:Y:S02]  /*e840*/  STL [R1+0xd58], R0 ;  /* 0x000d580001007387 */ /* 0x0003e40000100800 */
[----:B-1----:R-:W-:-:S05]  /*e850*/  MOV R0, R19 ;  /* 0x0000001300007202 */ /* 0x002fca0000000f00 */
[----:B------:R1:W-:Y:S04]  /*e860*/  STL [R1+0xd60], R0 ;  /* 0x000d600001007387 */ /* 0x0003e80000100800 */
[----:B--2---:R-:W-:Y:S01]  /*e870*/  STL [R1+0xd6c], R20 ;  /* 0x000d6c1401007387 */ /* 0x004fe20000100800 */
[----:B-1----:R-:W-:-:S05]  /*e880*/  IMAD.MOV.U32 R0, RZ, RZ, R21 ;  /* 0x000000ffff007224 */ /* 0x002fca00078e0015 */
[----:B------:R1:W-:Y:S04]  /*e890*/  STL [R1+0xd68], R0 ;  /* 0x000d680001007387 */ /* 0x0003e80000100800 */
[----:B------:R-:W-:Y:S01]  /*e8a0*/  STL [R1+0xd74], R30 ;  /* 0x000d741e01007387 */ /* 0x000fe20000100800 */
[----:B-1----:R-:W-:-:S05]  /*e8b0*/  IMAD.MOV.U32 R0, RZ, RZ, R31 ;  /* 0x000000ffff007224 */ /* 0x002fca00078e001f */
[----:B------:R1:W-:Y:S04]  /*e8c0*/  STL [R1+0xd70], R0 ;  /* 0x000d700001007387 */ /* 0x0003e80000100800 */
[----:B------:R2:W-:Y:S01]  /*e8d0*/  STL [R1+0xd7c], R36 ;  /* 0x000d7c2401007387 */ /* 0x0005e20000100800 */
[----:B-1----:R-:W-:-:S05]  /*e8e0*/  IMAD.MOV.U32 R0, RZ, RZ, R37 ;  /* 0x000000ffff007224 */ /* 0x002fca00078e0025 */
[----:B------:R1:W-:Y:S01]  /*e8f0*/  STL [R1+0xd78], R0 ;  /* 0x000d780001007387 */ /* 0x0003e20000100800 */
[----:B------:R-:W-:Y:S01]  /*e900*/  IMAD.MOV.U32 R30, RZ, RZ, R32 ;  /* 0x000000ffff1e7224 */ /* 0x000fe200078e0020 */
[----:B--2---:R-:W-:Y:S01]  /*e910*/  MOV R36, R40 ;  /* 0x0000002800247202 */ /* 0x004fe20000000f00 */
[----:B------:R-:W-:Y:S01]  /*e920*/  IMAD.MOV.U32 R31, RZ, RZ, R33 ;  /* 0x000000ffff1f7224 */ /* 0x000fe200078e0021 */
[----:B------:R-:W-:Y:S01]  /*e930*/  STL [R1+0xd84], R72 ;  /* 0x000d844801007387 */ /* 0x000fe20000100800 */
[----:B------:R-:W-:Y:S01]  /*e940*/  IMAD.MOV.U32 R32, RZ, RZ, R34 ;  /* 0x000000ffff207224 */ /* 0x000fe200078e0022 */
[----:B-1----:R-:W-:Y:S01]  /*e950*/  MOV R0, R73 ;  /* 0x0000004900007202 */ /* 0x002fe20000000f00 */
[----:B------:R-:W-:Y:S02]  /*e960*/  IMAD.MOV.U32 R33, RZ, RZ, R35 ;  /* 0x000000ffff217224 */ /* 0x000fe400078e0023 */
[----:B------:R-:W-:Y:S02]  /*e970*/  IMAD.MOV.U32 R37, RZ, RZ, R41 ;  /* 0x000000ffff257224 */ /* 0x000fe400078e0029 */
[----:B------:R3:W-:Y:S01]  /*e980*/  STL [R1+0xd80], R0 ;  /* 0x000d800001007387 */ /* 0x0007e20000100800 */
[----:B------:R-:W-:-:S02]  /*e990*/  IMAD.MOV.U32 R34, RZ, RZ, R38 ;  /* 0x000000ffff227224 */ /* 0x000fc400078e0026 */
[----:B------:R-:W-:Y:S02]  /*e9a0*/  IMAD.MOV.U32 R35, RZ, RZ, R39 ;  /* 0x000000ffff237224 */ /* 0x000fe400078e0027 */
[----:B------:R-:W-:Y:S02]  /*e9b0*/  IMAD.MOV.U32 R40, RZ, RZ, R42 ;  /* 0x000000ffff287224 */ /* 0x000fe400078e002a */
[----:B------:R-:W-:Y:S02]  /*e9c0*/  IMAD.MOV.U32 R41, RZ, RZ, R43 ;  /* 0x000000ffff297224 */ /* 0x000fe400078e002b */
[----:B------:R-:W-:Y:S02]  /*e9d0*/  IMAD.MOV.U32 R38, RZ, RZ, R44 ;  /* 0x000000ffff267224 */ /* 0x000fe400078e002c */
[----:B------:R-:W-:Y:S02]  /*e9e0*/  IMAD.MOV.U32 R39, RZ, RZ, R45 ;  /* 0x000000ffff277224 */ /* 0x000fe400078e002d */
        /* <DEDUP_REMOVED lines=8> */
[----:B---3--:R-:W-:Y:S01]  /*ea70*/  IMAD.MOV.U32 R0, RZ, RZ, R219 ;  /* 0x000000ffff007224 */ /* 0x008fe200078e00db */
[----:B------:R1:W-:Y:S04]  /*ea80*/  STL [R1+0xd8c], R218 ;  /* 0x000d8cda01007387 */ /* 0x0003e80000100800 */
[----:B------:R-:W2:Y:S04]  /*ea90*/  LDL.LU.64 R72, [R1+0xe18] ;  /* 0x000e180001487983 */ /* 0x000ea80000300a00 */
[----:B------:R-:W3:Y:S04]  /*eaa0*/  LDL.LU.64 R74, [R1+0x598] ;  /* 0x00059800014a7983 */ /* 0x000ee80000300a00 */
[----:B------:R-:W4:Y:S04]  /*eab0*/  LDL.LU.64 R216, [R1+0x5e8] ;  /* 0x0005e80001d87983 */ /* 0x000f280000300a00 */
[----:B------:R1:W-:Y:S04]  /*eac0*/  STL [R1+0xd88], R0 ;  /* 0x000d880001007387 */ /* 0x0003e80000100800 */
[----:B-1----:R-:W3:Y:S01]  /*ead0*/  LDL.LU.64 R218, [R1+0x500] ;  /* 0x0005000001da7983 */ /* 0x002ee20000300a00 */
[----:B------:R-:W-:-:S03]  /*eae0*/  IMAD.MOV.U32 R0, RZ, RZ, R23 ;  /* 0x000000ffff007224 */ /* 0x000fc600078e0017 */
[----:B------:R-:W-:Y:S04]  /*eaf0*/  STL [R1+0xd94], R22 ;  /* 0x000d941601007387 */ /* 0x000fe80000100800 */
        /* <DEDUP_REMOVED lines=12> */
[----:B-1----:R-:W-:-:S05]  /*ebc0*/  MOV R0, R31 ;  /* 0x0000001f00007202 */ /* 0x002fca0000000f00 */
        /* <DEDUP_REMOVED lines=9> */
[----:B------:R-:W-:Y:S01]  /*ec60*/  STL [R1+0xdd4], R46 ;  /* 0x000dd42e01007387 */ /* 0x000fe20000100800 */
[----:B-1----:R-:W-:-:S05]  /*ec70*/  IMAD.MOV.U32 R0, RZ, RZ, R47 ;  /* 0x000000ffff007224 */ /* 0x002fca00078e002f */
[----:B------:R1:W-:Y:S04]  /*ec80*/  STL [R1+0xdd0], R0 ;  /* 0x000dd00001007387 */ /* 0x0003e80000100800 */
[----:B------:R-:W-:Y:S01]  /*ec90*/  STL [R1+0xddc], R76 ;  /* 0x000ddc4c01007387 */ /* 0x000fe20000100800 */
[----:B-1----:R-:W-:Y:S02]  /*eca0*/  IMAD.MOV.U32 R0, RZ, RZ, R77 ;  /* 0x000000ffff007224 */ /* 0x002fe400078e004d */
[----:B------:R-:W-:-:S03]  /*ecb0*/  IMAD.MOV.U32 R16, RZ, RZ, R34 ;  /* 0x000000ffff107224 */ /* 0x000fc600078e0022 */
[----:B------:R3:W-:Y:S01]  /*ecc0*/  STL [R1+0xdd8], R0 ;  /* 0x000dd80001007387 */ /* 0x0007e20000100800 */
[----:B------:R-:W-:Y:S02]  /*ecd0*/  IMAD.MOV.U32 R17, RZ, RZ, R35 ;  /* 0x000000ffff117224 */ /* 0x000fe400078e0023 */
[----:B------:R-:W-:Y:S02]  /*ece0*/  IMAD.MOV.U32 R18, RZ, RZ, R38 ;  /* 0x000000ffff127224 */ /* 0x000fe400078e0026 */
[----:B------:R-:W-:Y:S01]  /*ecf0*/  IMAD.MOV.U32 R19, RZ, RZ, R39 ;  /* 0x000000ffff137224 */ /* 0x000fe200078e0027 */
[----:B------:R-:W-:Y:S01]  /*ed00*/  MOV R22, R44 ;  /* 0x0000002c00167202 */ /* 0x000fe20000000f00 */
[----:B------:R-:W-:Y:S02]  /*ed10*/  IMAD.MOV.U32 R20, RZ, RZ, R42 ;  /* 0x000000ffff147224 */ /* 0x000fe400078e002a */
[----:B------:R-:W-:Y:S02]  /*ed20*/  IMAD.MOV.U32 R21, RZ, RZ, R43 ;  /* 0x000000ffff157224 */ /* 0x000fe400078e002b */
[----:B------:R-:W-:-:S02]  /*ed30*/  IMAD.MOV.U32 R23, RZ, RZ, R45 ;  /* 0x000000ffff177224 */ /* 0x000fc400078e002d */
[----:B------:R-:W-:Y:S02]  /*ed40*/  IMAD.MOV.U32 R24, RZ, RZ, R68 ;  /* 0x000000ffff187224 */ /* 0x000fe400078e0044 */
[----:B------:R-:W-:Y:S02]  /*ed50*/  IMAD.MOV.U32 R25, RZ, RZ, R69 ;  /* 0x000000ffff197224 */ /* 0x000fe400078e0045 */
[----:B------:R-:W-:Y:S02]  /*ed60*/  IMAD.MOV.U32 R26, RZ, RZ, R70 ;  /* 0x000000ffff1a7224 */ /* 0x000fe400078e0046 */
[----:B------:R-:W-:Y:S02]  /*ed70*/  IMAD.MOV.U32 R27, RZ, RZ, R71 ;  /* 0x000000ffff1b7224 */ /* 0x000fe400078e0047 */
[----:B--2---:R-:W-:Y:S02]  /*ed80*/  IMAD.MOV.U32 R28, RZ, RZ, R72 ;  /* 0x000000ffff1c7224 */ /* 0x004fe400078e0048 */
[----:B------:R-:W-:-:S02]  /*ed90*/  IMAD.MOV.U32 R29, RZ, RZ, R73 ;  /* 0x000000ffff1d7224 */ /* 0x000fc400078e0049 */
[----:B---3--:R-:W-:Y:S01]  /*eda0*/  IMAD.MOV.U32 R0, RZ, RZ, R219 ;  /* 0x000000ffff007224 */ /* 0x008fe200078e00db */
[----:B------:R1:W-:Y:S04]  /*edb0*/  STL [R1+0xde4], R218 ;  /* 0x000de4da01007387 */ /* 0x0003e80000100800 */
[----:B------:R-:W2:Y:S04]  /*edc0*/  LDL.LU.64 R34, [R1+0x570] ;  /* 0x0005700001227983 */ /* 0x000ea80000300a00 */
[----:B------:R-:W3:Y:S04]  /*edd0*/  LDL.LU.64 R36, [R1+0xe78] ;  /* 0x000e780001247983 */ /* 0x000ee80000300a00 */
[----:B------:R1:W-:Y:S04]  /*ede0*/  STL [R1+0xde0], R0 ;  /* 0x000de00001007387 */ /* 0x0003e80000100800 */
[----:B------:R-:W3:Y:S04]  /*edf0*/  LDL.LU.64 R38, [R1+0xe50] ;  /* 0x000e500001267983 */ /* 0x000ee80000300a00 */
[----:B------:R-:W3:Y:S04]  /*ee00*/  LDL.LU.64 R40, [R1+0xe58] ;  /* 0x000e580001287983 */ /* 0x000ee80000300a00 */
[----:B------:R-:W3:Y:S04]  /*ee10*/  LDL.LU.64 R72, [R1+0x590] ;  /* 0x0005900001487983 */ /* 0x000ee80000300a00 */
[----:B------:R-:W3:Y:S01]  /*ee20*/  LDL.LU.64 R42, [R1+0xe80] ;  /* 0x000e8000012a7983 */ /* 0x000ee20000300a00 */
[----:B------:R-:W-:-:S03]  /*ee30*/  IMAD.MOV.U32 R32, RZ, RZ, R74 ;  /* 0x000000ffff207224 */ /* 0x000fc600078e004a */
[----:B------:R-:W3:Y:S01]  /*ee40*/  LDL.LU.64 R44, [R1+0x688] ;  /* 0x00068800012c7983 */ /* 0x000ee20000300a00 */
[----:B------:R-:W-:-:S03]  /*ee50*/  MOV R33, R75 ;  /* 0x0000004b00217202 */ /* 0x000fc60000000f00 */
[----:B------:R-:W3:Y:S04]  /*ee60*/  LDL.LU.64 R46, [R1+0xec8] ;  /* 0x000ec800012e7983 */ /* 0x000ee80000300a00 */
[----:B------:R-:W3:Y:S01]  /*ee70*/  LDL.LU.64 R68, [R1+0x5e0] ;  /* 0x0005e00001447983 */ /* 0x000ee20000300a00 */
[----:B----4-:R-:W-:-:S03]  /*ee80*/  IMAD.MOV.U32 R30, RZ, RZ, R216 ;  /* 0x000000ffff1e7224 */ /* 0x010fc600078e00d8 */
[----:B------:R-:W4:Y:S01]  /*ee90*/  LDL.LU.64 R70, [R1+0xe90] ;  /* 0x000e900001467983 */ /* 0x000f220000300a00 */
[----:B------:R-:W-:-:S03]  /*eea0*/  IMAD.MOV.U32 R31, RZ, RZ, R217 ;  /* 0x000000ffff1f7224 */ /* 0x000fc600078e00d9 */
[----:B------:R-:W4:Y:S04]  /*eeb0*/  LDL.LU.64 R74, [R1+0xed0] ;  /* 0x000ed000014a7983 */ /* 0x000f280000300a00 */
[----:B------:R-:W4:Y:S04]  /*eec0*/  LDL.LU.64 R76, [R1+0xed8] ;  /* 0x000ed800014c7983 */ /* 0x000f280000300a00 */
[----:B------:R-:W-:Y:S04]  /*eed0*/  STL [R1+0xdec], R16 ;  /* 0x000dec1001007387 */ /* 0x000fe80000100800 */
[----:B------:R-:W4:Y:S04]  /*eee0*/  LDL.64 R216, [R1+0xf70] ;  /* 0x000f700001d87983 */ /* 0x000f280000100a00 */
[----:B-1----:R-:W4:Y:S01]  /*eef0*/  LDL.LU.64 R218, [R1+0xe30] ;  /* 0x000e300001da7983 */ /* 0x002f220000300a00 */
[----:B------:R-:W-:-:S03]  /*ef00*/  IMAD.MOV.U32 R0, RZ, RZ, R17 ;  /* 0x000000ffff007224 */ /* 0x000fc600078e0011 */
[----:B------:R-:W-:Y:S04]  /*ef10*/  STL [R1+0xdf4], R18 ;  /* 0x000df41201007387 */ /* 0x000fe80000100800 */
        /* <DEDUP_REMOVED lines=9> */
[----:B------:R-:W-:Y:S01]  /*efb0*/  STL [R1+0xe0c], R26 ;  /* 0x000e0c1a01007387 */ /* 0x000fe20000100800 */
[----:B-1----:R-:W-:-:S03]  /*efc0*/  IMAD.MOV.U32 R0, RZ, RZ, R27 ;  /* 0x000000ffff007224 */ /* 0x002fc600078e001b */
[----:B------:R-:W-:Y:S04]  /*efd0*/  STL [R1+0xe14], R28 ;  /* 0x000e141c01007387 */ /* 0x000fe80000100800 */
[----:B------:R1:W-:Y:S04]  /*efe0*/  STL [R1+0xe08], R0 ;  /* 0x000e080001007387 */ /* 0x0003e80000100800 */
[----:B------:R-:W-:Y:S01]  /*eff0*/  STL [R1+0xe1c], R32 ;  /* 0x000e1c2001007387 */ /* 0x000fe20000100800 */
[----:B-1----:R-:W-:-:S05]  /*f000*/  IMAD.MOV.U32 R0, RZ, RZ, R29 ;  /* 0x000000ffff007224 */ /* 0x002fca00078e001d */
[----:B------:R1:W-:Y:S02]  /*f010*/  STL [R1+0xe10], R0 ;  /* 0x000e100001007387 */ /* 0x0003e40000100800 */
[----:B-1----:R-:W-:-:S05]  /*f020*/  IMAD.MOV.U32 R0, RZ, RZ, R33 ;  /* 0x000000ffff007224 */ /* 0x002fca00078e0021 */
[----:B------:R1:W-:Y:S01]  /*f030*/  STL [R1+0xe18], R0 ;  /* 0x000e180001007387 */ /* 0x0003e20000100800 */
[----:B------:R-:W-:Y:S01]  /*f040*/  IMAD.MOV.U32 R234, RZ, RZ, R24 ;  /* 0x000000ffffea7224 */ /* 0x000fe200078e0018 */
[----:B------:R-:W-:Y:S02]  /*f050*/  MOV R235, R25 ;  /* 0x0000001900eb7202 */ /* 0x000fe40000000f00 */
[----:B------:R-:W-:Y:S01]  /*f060*/  STL [R1+0xe24], R78 ;  /* 0x000e244e01007387 */ /* 0x000fe20000100800 */
[----:B-1----:R-:W-:-:S05]  /*f070*/  IMAD.MOV.U32 R0, RZ, RZ, R79 ;  /* 0x000000ffff007224 */ /* 0x002fca00078e004f */
[----:B------:R1:W-:Y:S01]  /*f080*/  STL [R1+0xe20], R0 ;  /* 0x000e200001007387 */ /* 0x0003e20000100800 */
[----:B------:R-:W-:Y:S02]  /*f090*/  IMAD.MOV.U32 R16, RZ, RZ, R30 ;  /* 0x000000ffff107224 */ /* 0x000fe400078e001e */
[----:B------:R-:W-:Y:S02]  /*f0a0*/  IMAD.MOV.U32 R17, RZ, RZ, R31 ;  /* 0x000000ffff117224 */ /* 0x000fe400078e001f */
[----:B--2---:R-:W-:Y:S02]  /*f0b0*/  IMAD.MOV.U32 R18, RZ, RZ, R34 ;  /* 0x000000ffff127224 */ /* 0x004fe400078e0022 */
[----:B------:R-:W-:Y:S02]  /*f0c0*/  IMAD.MOV.U32 R19, RZ, RZ, R35 ;  /* 0x000000ffff137224 */ /* 0x000fe400078e0023 */
[----:B---3--:R-:W-:Y:S01]  /*f0d0*/  IMAD.MOV.U32 R20, RZ, RZ, R36 ;  /* 0x000000ffff147224 */ /* 0x008fe200078e0024 */
[----:B------:R-:W-:Y:S01]  /*f0e0*/  MOV R22, R38 ;  /* 0x0000002600167202 */ /* 0x000fe20000000f00 */
        /* <DEDUP_REMOVED lines=8> */
[----:B------:R-:W-:Y:S01]  /*f170*/  IMAD.MOV.U32 R33, RZ, RZ, R47 ;  /* 0x000000ffff217224 */ /* 0x000fe200078e002f */
[----:B------:R-:W-:Y:S01]  /*f180*/  MOV R28, R68 ;  /* 0x00000044001c7202 */ /* 0x000fe20000000f00 */
[----:B------:R-:W-:Y:S02]  /*f190*/  IMAD.MOV.U32 R29, RZ, RZ, R69 ;  /* 0x000000ffff1d7224 */ /* 0x000fe400078e0045 */
[----:B----4-:R-:W-:Y:S02]  /*f1a0*/  IMAD.MOV.U32 R30, RZ, RZ, R70 ;  /* 0x000000ffff1e7224 */ /* 0x010fe400078e0046 */
[----:B------:R-:W-:Y:S02]  /*f1b0*/  IMAD.MOV.U32 R31, RZ, RZ, R71 ;  /* 0x000000ffff1f7224 */ /* 0x000fe400078e0047 */
[----:B------:R-:W-:-:S02]  /*f1c0*/  IMAD.MOV.U32 R21, RZ, RZ, R37 ;  /* 0x000000ffff157224 */ /* 0x000fc400078e0025 */
[----:B------:R-:W-:Y:S02]  /*f1d0*/  IMAD.MOV.U32 R34, RZ, RZ, R74 ;  /* 0x000000ffff227224 */ /* 0x000fe400078e004a */
[----:B------:R-:W-:Y:S02]  /*f1e0*/  IMAD.MOV.U32 R35, RZ, RZ, R75 ;  /* 0x000000ffff237224 */ /* 0x000fe400078e004b */
[----:B------:R-:W-:Y:S01]  /*f1f0*/  IMAD.MOV.U32 R36, RZ, RZ, R76 ;  /* 0x000000ffff247224 */ /* 0x000fe200078e004c */
[----:B------:R2:W-:Y:S01]  /*f200*/  STL [R1+0xe2c], R218 ;  /* 0x000e2cda01007387 */ /* 0x0005e20000100800 */
[----:B-1----:R-:W-:-:S03]  /*f210*/  IMAD.MOV.U32 R0, RZ, RZ, R219 ;  /* 0x000000ffff007224 */ /* 0x002fc600078e00db */
[----:B------:R-:W3:Y:S04]  /*f220*/  LDL.LU.64 R40, [R1+0xee0] ;  /* 0x000ee00001287983 */ /* 0x000ee80000300a00 */
[----:B------:R-:W4:Y:S04]  /*f230*/  LDL.LU.64 R42, [R1+0xe98] ;  /* 0x000e9800012a7983 */ /* 0x000f280000300a00 */
[----:B------:R-:W3:Y:S04]  /*f240*/  LDL.LU.64 R44, [R1+0xea0] ;  /* 0x000ea000012c7983 */ /* 0x000ee80000300a00 */
[----:B------:R-:W3:Y:S04]  /*f250*/  LDL.LU.64 R46, [R1+0xef0] ;  /* 0x000ef000012e7983 */ /* 0x000ee80000300a00 */
[----:B------:R1:W-:Y:S01]  /*f260*/  STL [R1+0xe28], R0 ;  /* 0x000e280001007387 */ /* 0x0003e20000100800 */
[----:B------:R-:W-:-:S03]  /*f270*/  IMAD.MOV.U32 R37, RZ, RZ, R77 ;  /* 0x000000ffff257224 */ /* 0x000fc600078e004d */
[----:B------:R-:W3:Y:S04]  /*f280*/  LDL.LU.64 R68, [R1+0x680] ;  /* 0x0006800001447983 */ /* 0x000ee80000300a00 */
[----:B------:R-:W3:Y:S04]  /*f290*/  LDL.LU.64 R70, [R1+0xef8] ;  /* 0x000ef80001467983 */ /* 0x000ee80000300a00 */
[----:B------:R-:W-:Y:S04]  /*f2a0*/  STL [R1+0xe34], R234 ;  /* 0x000e34ea01007387 */ /* 0x000fe80000100800 */
[----:B------:R-:W3:Y:S04]  /*f2b0*/  LDL.LU.64 R74, [R1+0xf00] ;  /* 0x000f0000014a7983 */ /* 0x000ee80000300a00 */
[----:B------:R-:W3:Y:S04]  /*f2c0*/  LDL.LU.64 R76, [R1+0xeb0] ;  /* 0x000eb000014c7983 */ /* 0x000ee80000300a00 */
[----:B------:R-:W3:Y:S04]  /*f2d0*/  LDL.LU.64 R78, [R1+0xf08] ;  /* 0x000f0800014e7983 */ /* 0x000ee80000300a00 */
[----:B--2---:R-:W2:Y:S01]  /*f2e0*/  LDL.LU.64 R218, [R1+0xe70] ;  /* 0x000e700001da7983 */ /* 0x004ea20000300a00 */
[----:B-1----:R-:W-:-:S03]  /*f2f0*/  MOV R0, R235 ;  /* 0x000000eb00007202 */ /* 0x002fc60000000f00 */
[----:B------:R-:W-:Y:S04]  /*f300*/  STL [R1+0xe3c], R16 ;  /* 0x000e3c1001007387 */ /* 0x000fe80000100800 */
        /* <DEDUP_REMOVED lines=14> */
[----:B------:R1:W-:Y:S01]  /*f3f0*/  STL [R1+0xe58], R0 ;  /* 0x000e580001007387 */ /* 0x0003e20000100800 */
[----:B------:R-:W-:Y:S02]  /*f400*/  IMAD.MOV.U32 R18, RZ, RZ, R20 ;  /* 0x000000ffff127224 */ /* 0x000fe400078e0014 */
[----:B------:R-:W-:Y:S01]  /*f410*/  IMAD.MOV.U32 R19, RZ, RZ, R21 ;  /* 0x000000ffff137224 */ /* 0x000fe200078e0015 */
[----:B------:R-:W-:Y:S01]  /*f420*/  STL [R1+0xe64], R72 ;  /* 0x000e644801007387 */ /* 0x000fe20000100800 */
[----:B------:R-:W-:Y:S02]  /*f430*/  IMAD.MOV.U32 R20, RZ, RZ, R24 ;  /* 0x000000ffff147224 */ /* 0x000fe400078e0018 */
[----:B-1----:R-:W-:Y:S02]  /*f440*/  IMAD.MOV.U32 R0, RZ, RZ, R73 ;  /* 0x000000ffff007224 */ /* 0x002fe400078e0049 */
[----:B------:R-:W-:Y:S02]  /*f450*/  IMAD.MOV.U32 R21, RZ, RZ, R25 ;  /* 0x000000ffff157224 */ /* 0x000fe400078e0019 */
[----:B------:R-:W-:Y:S01]  /*f460*/  IMAD.MOV.U32 R24, RZ, RZ, R30 ;  /* 0x000000ffff187224 */ /* 0x000fe200078e001e */
[----:B------:R1:W-:Y:S01]  /*f470*/  STL [R1+0xe60], R0 ;  /* 0x000e600001007387 */ /* 0x0003e20000100800 */
[----:B------:R-:W-:Y:S01]  /*f480*/  IMAD.MOV.U32 R25, RZ, RZ, R31 ;  /* 0x000000ffff197224 */ /* 0x000fe200078e001f */
[----:B------:R-:W-:Y:S01]  /*f490*/  MOV R23, R29 ;  /* 0x0000001d00177202 */ /* 0x000fe20000000f00 */
[----:B------:R-:W-:-:S02]  /*f4a0*/  IMAD.MOV.U32 R22, RZ, RZ, R28 ;  /* 0x000000ffff167224 */ /* 0x000fc400078e001c */
[----:B----4-:R-:W-:Y:S02]  /*f4b0*/  IMAD.MOV.U32 R26, RZ, RZ, R42 ;  /* 0x000000ffff1a7224 */ /* 0x010fe400078e002a */
[----:B------:R-:W-:Y:S02]  /*f4c0*/  IMAD.MOV.U32 R27, RZ, RZ, R43 ;  /* 0x000000ffff1b7224 */ /* 0x000fe400078e002b */
[----:B---3--:R-:W-:Y:S02]  /*f4d0*/  IMAD.MOV.U32 R28, RZ, RZ, R44 ;  /* 0x000000ffff1c7224 */ /* 0x008fe400078e002c */
[----:B------:R-:W-:Y:S02]  /*f4e0*/  IMAD.MOV.U32 R29, RZ, RZ, R45 ;  /* 0x000000ffff1d7224 */ /* 0x000fe400078e002d */
[----:B------:R-:W-:Y:S01]  /*f4f0*/  IMAD.MOV.U32 R38, RZ, RZ, R40 ;  /* 0x000000ffff267224 */ /* 0x000fe200078e0028 */
        /* <DEDUP_REMOVED lines=11> */
[----:B--2---:R2:W-:Y:S01]  /*f5b0*/  STL [R1+0xe6c], R218 ;  /* 0x000e6cda01007387 */ /* 0x0045e20000100800 */
[----:B-1----:R-:W-:-:S03]  /*f5c0*/  IMAD.MOV.U32 R0, RZ, RZ, R219 ;  /* 0x000000ffff007224 */ /* 0x002fc600078e00db */
[----:B------:R-:W3:Y:S04]  /*f5d0*/  LDL.LU.64 R68, [R1+0xf10] ;  /* 0x000f100001447983 */ /* 0x000ee80000300a00 */
[----:B------:R-:W4:Y:S01]  /*f5e0*/  LDL.LU.64 R76, [R1+0xeb8] ;  /* 0x000eb800014c7983 */ /* 0x000f220000300a00 */
[----:B------:R-:W-:-:S03]  /*f5f0*/  IMAD.MOV.U32 R46, RZ, RZ, R78 ;  /* 0x000000ffff2e7224 */ /* 0x000fc600078e004e */
[----:B------:R-:W3:Y:S01]  /*f600*/  LDL.LU.64 R72, [R1+0xf18] ;  /* 0x000f180001487983 */ /* 0x000ee20000300a00 */
[----:B------:R-:W-:-:S03]  /*f610*/  IMAD.MOV.U32 R47, RZ, RZ, R79 ;  /* 0x000000ffff2f7224 */ /* 0x000fc600078e004f */
[----:B------:R-:W3:Y:S04]  /*f620*/  LDL.LU.64 R74, [R1+0xf20] ;  /* 0x000f2000014a7983 */ /* 0x000ee80000300a00 */
[----:B------:R1:W-:Y:S04]  /*f630*/  STL [R1+0xe68], R0 ;  /* 0x000e680001007387 */ /* 0x0003e80000100800 */
[----:B------:R-:W-:Y:S04]  /*f640*/  STL [R1+0xe74], R18 ;  /* 0x000e741201007387 */ /* 0x000fe80000100800 */
[----:B------:R-:W3:Y:S04]  /*f650*/  LDL.LU.64 R78, [R1+0xf28] ;  /* 0x000f2800014e7983 */ /* 0x000ee80000300a00 */
[----:B--2---:R-:W2:Y:S01]  /*f660*/  LDL.LU.64 R218, [R1+0xec0] ;  /* 0x000ec00001da7983 */ /* 0x004ea20000300a00 */
        /* <DEDUP_REMOVED lines=15> */
[----:B-1----:R-:W-:-:S05]  /*f760*/  MOV R0, R29 ;  /* 0x0000001d00007202 */ /* 0x002fca0000000f00 */
[----:B------:R1:W-:Y:S04]  /*f770*/  STL [R1+0xe98], R0 ;  /* 0x000e980001007387 */ /* 0x0003e80000100800 */
[----:B------:R-:W-:Y:S01]  /*f780*/  STL [R1+0xea4], R30 ;  /* 0x000ea41e01007387 */ /* 0x000fe20000100800 */
[----:B-1----:R-:W-:-:S05]  /*f790*/  IMAD.MOV.U32 R0, RZ, RZ, R31 ;  /* 0x000000ffff007224 */ /* 0x002fca00078e001f */
[----:B------:R1:W-:Y:S04]  /*f7a0*/  STL [R1+0xea0], R0 ;  /* 0x000ea00001007387 */ /* 0x0003e80000100800 */
[----:B------:R-:W-:Y:S01]  /*f7b0*/  STL [R1+0xeac], R70 ;  /* 0x000eac4601007387 */ /* 0x000fe20000100800 */
[----:B-1----:R-:W-:-:S05]  /*f7c0*/  IMAD.MOV.U32 R0, RZ, RZ, R71 ;  /* 0x000000ffff007224 */ /* 0x002fca00078e0047 */
[----:B------:R4:W-:Y:S02]  /*f7d0*/  STL [R1+0xea8], R0 ;  /* 0x000ea80001007387 */ /* 0x0009e40000100800 */
[----:B----4-:R-:W-:Y:S02]  /*f7e0*/  IMAD.MOV.U32 R0, RZ, RZ, R77 ;  /* 0x000000ffff007224 */ /* 0x010fe400078e004d */
[----:B------:R1:W-:Y:S04]  /*f7f0*/  STL [R1+0xeb4], R76 ;  /* 0x000eb44c01007387 */ /* 0x0003e80000100800 */
[----:B------:R4:W-:Y:S01]  /*f800*/  STL [R1+0xeb0], R0 ;  /* 0x000eb00001007387 */ /* 0x0009e20000100800 */
[----:B---3--:R-:W-:Y:S02]  /*f810*/  IMAD.MOV.U32 R70, RZ, RZ, R72 ;  /* 0x000000ffff467224 */ /* 0x008fe400078e0048 */
[----:B------:R-:W-:-:S02]  /*f820*/  IMAD.MOV.U32 R71, RZ, RZ, R73 ;  /* 0x000000ffff477224 */ /* 0x000fc400078e0049 */
[----:B------:R-:W-:Y:S02]  /*f830*/  IMAD.MOV.U32 R72, RZ, RZ, R74 ;  /* 0x000000ffff487224 */ /* 0x000fe400078e004a */
[----:B------:R-:W-:Y:S01]  /*f840*/  IMAD.MOV.U32 R73, RZ, RZ, R75 ;  /* 0x000000ffff497224 */ /* 0x000fe200078e004b */
[----:B--2---:R2:W-:Y:S04]  /*f850*/  STL [R1+0xebc], R218 ;  /* 0x000ebcda01007387 */ /* 0x0045e80000100800 */
[----:B-1----:R-:W3:Y:S01]  /*f860*/  LDL.LU.64 R76, [R1+0xf30] ;  /* 0x000f3000014c7983 */ /* 0x002ee20000300a00 */
[----:B------:R-:W-:Y:S01]  /*f870*/  IMAD.MOV.U32 R74, RZ, RZ, R78 ;  /* 0x000000ffff4a7224 */ /* 0x000fe200078e004e */
[----:B------:R-:W-:Y:S01]  /*f880*/  MOV R75, R79 ;  /* 0x0000004f004b7202 */ /* 0x000fe20000000f00 */
[----:B----4-:R-:W-:Y:S01]  /*f890*/  IMAD.MOV.U32 R0, RZ, RZ, R219 ;  /* 0x000000ffff007224 */ /* 0x010fe200078e00db */
[----:B------:R-:W4:Y:S04]  /*f8a0*/  LDL.LU.64 R78, [R1+0xf38] ;  /* 0x000f3800014e7983 */ /* 0x000f280000300a00 */
[----:B------:R1:W-:Y:S04]  /*f8b0*/  STL [R1+0xeb8], R0 ;  /* 0x000eb80001007387 */ /* 0x0003e80000100800 */
[----:B------:R-:W-:Y:S04]  /*f8c0*/  STL [R1+0xec4], R32 ;  /* 0x000ec42001007387 */ /* 0x000fe80000100800 */
[----:B--2---:R-:W2:Y:S01]  /*f8d0*/  LDL.LU.64 R218, [R1+0xf40] ;  /* 0x000f400001da7983 */ /* 0x004ea20000300a00 */
        /* <DEDUP_REMOVED lines=38> */
[----:B----4-:R-:W-:Y:S01]  /*fb40*/  STL [R1+0xf34], R78 ;  /* 0x000f344e01007387 */ /* 0x010fe20000100800 */
[----:B-1----:R-:W-:-:S05]  /*fb50*/  IMAD.MOV.U32 R0, RZ, RZ, R77 ;  /* 0x000000ffff007224 */ /* 0x002fca00078e004d */
[----:B------:R1:W-:Y:S04]  /*fb60*/  STL [R1+0xf28], R0 ;  /* 0x000f280001007387 */ /* 0x0003e80000100800 */
[----:B--2---:R-:W-:Y:S01]  /*fb70*/  STL [R1+0xf3c], R218 ;  /* 0x000f3cda01007387 */ /* 0x004fe20000100800 */
[----:B-1----:R-:W-:-:S05]  /*fb80*/  IMAD.MOV.U32 R0, RZ, RZ, R79 ;  /* 0x000000ffff007224 */ /* 0x002fca00078e004f */
[----:B------:R1:W-:Y:S02]  /*fb90*/  STL [R1+0xf30], R0 ;  /* 0x000f300001007387 */ /* 0x0003e40000100800 */
[----:B-1----:R-:W-:Y:S02]  /*fba0*/  IMAD.MOV.U32 R0, RZ, RZ, R219 ;  /* 0x000000ffff007224 */ /* 0x002fe400078e00db */
[----:B------:R-:W1:Y:S04]  /*fbb0*/  S2R R219, SR_TID.X ;  /* 0x0000000000db7919 */ /* 0x000e680000002100 */
[----:B------:R2:W-:Y:S04]  /*fbc0*/  STL [R1+0xf38], R0 ;  /* 0x000f380001007387 */ /* 0x0005e80000100800 */
[----:B------:R-:W-:Y:S01]  /*fbd0*/  STL [R1+0xf44], R216 ;  /* 0x000f44d801007387 */ /* 0x000fe20000100800 */
[----:B--2---:R-:W-:-:S05]  /*fbe0*/  MOV R0, R217 ;  /* 0x000000d900007202 */ /* 0x004fca0000000f00 */
[----:B------:R2:W-:Y:S01]  /*fbf0*/  STL [R1+0xf40], R0 ;  /* 0x000f400001007387 */ /* 0x0005e20000100800 */
[C---:B-1----:R-:W-:Y:S02]  /*fc00*/  LOP3.LUT R3, R219.reuse, 0x1c, RZ, 0xc0, !PT ;  /* 0x0000001cdb037812 */ /* 0x042fe400078ec0ff */
[----:B-----5:R-:W-:Y:S01]  /*fc10*/  LOP3.LUT R5, R219, 0x3, RZ, 0xc0, !PT ;  /* 0x00000003db057812 */ /* 0x020fe200078ec0ff */
[----:B--2---:R-:W-:-:S04]  /*fc20*/  IMAD.U32 R0, RZ, RZ, UR9 ;  /* 0x00000009ff007e24 */ /* 0x004fc8000f8e00ff */
[----:B------:R-:W-:Y:S02]  /*fc30*/  IMAD R0, R0, 0x2, R3 ;  /* 0x0000000200007824 */ /* 0x000fe400078e0203 */
[----:B------:R-:W-:-:S05]  /*fc40*/  IMAD R3, R5, 0x420, RZ ;  /* 0x0000042005037824 */ /* 0x000fca00078e02ff */
[----:B------:R-:W-:-:S05]  /*fc50*/  LOP3.LUT R0, R3, R0, RZ, 0x3c, !PT ;  /* 0x0000000003007212 */ /* 0x000fca00078e3cff */
[----:B------:R1:W-:Y:S04]  /*fc60*/  STL [R1+0xf54], R0 ;  /* 0x000f540001007387 */ /* 0x0003e80000100800 */
        /* <DEDUP_REMOVED lines=193> */
[----:B------:R2:W-:Y:S04]  /*10880*/  STL [R1], RZ ;  /* 0x000000ff01007387 */ /* 0x0005e80000100800 */
        /* <DEDUP_REMOVED lines=89> */
[----:B------:R-:W-:-:S03]  /*10e20*/  IMAD.MOV.U32 R218, RZ, RZ, 0x1f ;  /* 0x0000001fffda7424 */ /* 0x000fc600078e00ff */
[----:B------:R2:W-:Y:S04]  /*10e30*/  STL [R1+0x5f8], RZ ;  /* 0x0005f8ff01007387 */ /* 0x0005e80000100800 */
[----:B------:R2:W-:Y:S04]  /*10e40*/  STL [R1+0x5fc], RZ ;  /* 0x0005fcff01007387 */ /* 0x0005e80000100800 */
[----:B------:R2:W-:Y:S04]  /*10e50*/  STL [R1+0x5d0], RZ ;  /* 0x0005d0ff01007387 */ /* 0x0005e80000100800 */
[----:B------:R2:W-:Y:S04]  /*10e60*/  STL [R1+0x5d4], RZ ;  /* 0x0005d4ff01007387 */ /* 0x0005e80000100800 */
[----:B------:R2:W-:Y:S01]  /*10e70*/  STL [R1+0x5d8], RZ ;  /* 0x0005d8ff01007387 */ /* 0x0005e20000100800 */
[----:B------:R-:W-:-:S03]  /*10e80*/  IADD3 R218, R218, c[0x0][0x180], RZ ;  /* 0x00006000dada7a10 */ /* 0x000fc60007ffe0ff */
[----:B------:R2:W-:Y:S04]  /*10e90*/  STL [R1+0x5dc], RZ ;  /* 0x0005dcff01007387 */ /* 0x0005e80000100800 */
[----:B------:R2:W-:Y:S04]  /*10ea0*/  STL [R1+0x5c0], RZ ;  /* 0x0005c0ff01007387 */ /* 0x0005e80000100800 */
[----:B------:R2:W-:Y:S04]  /*10eb0*/  STL [R1+0x5c4], RZ ;  /* 0x0005c4ff01007387 */ /* 0x0005e80000100800 */
[----:B------:R2:W-:Y:S01]  /*10ec0*/  STL [R1+0x5c8], RZ ;  /* 0x0005c8ff01007387 */ /* 0x0005e20000100800 */
[----:B------:R-:W-:-:S03]  /*10ed0*/  SHF.R.S32.HI R2, RZ, 0x1f, R218 ;  /* 0x0000001fff027819 */ /* 0x000fc600000114da */
[----:B------:R2:W-:Y:S04]  /*10ee0*/  STL [R1+0x5cc], RZ ;  /* 0x0005ccff01007387 */ /* 0x0005e80000100800 */
[----:B------:R2:W-:Y:S04]  /*10ef0*/  STL [R1+0x4e0], RZ ;  /* 0x0004e0ff01007387 */ /* 0x0005e80000100800 */
[----:B------:R2:W-:Y:S04]  /*10f00*/  STL [R1+0x4e4], RZ ;  /* 0x0004e4ff01007387 */ /* 0x0005e80000100800 */
[----:B------:R2:W-:Y:S01]  /*10f10*/  STL [R1+0x4e8], RZ ;  /* 0x0004e8ff01007387 */ /* 0x0005e20000100800 */
[----:B------:R-:W-:-:S03]  /*10f20*/  LEA.HI R2, R2, R218, RZ, 0x5 ;  /* 0x000000da02027211 */ /* 0x000fc600078f28ff */
        /* <DEDUP_REMOVED lines=9> */
[----:B------:R-:W-:-:S03]  /*10fc0*/  IADD3 R3, R2, -0x2, RZ ;  /* 0xfffffffe02037810 */ /* 0x000fc60007ffe0ff */
[----:B------:R2:W-:Y:S01]  /*10fd0*/  STL [R1+0x1ec], RZ ;  /* 0x0001ecff01007387 */ /* 0x0005e20000100800 */
[----:B------:R-:W-:-:S03]  /*10fe0*/  LOP3.LUT R2, R0, 0x20, RZ, 0x3c, !PT ;  /* 0x0000002000027812 */ /* 0x000fc600078e3cff */
        /* <DEDUP_REMOVED lines=8> */
[----:B------:R2:W-:Y:S01]  /*11070*/  STL [R1+0xf74], R2 ;  /* 0x000f740201007387 */ /* 0x0005e20000100800 */
[C---:B------:R-:W-:Y:S01]  /*11080*/  LOP3.LUT R4, R219.reuse, 0x7, RZ, 0xc0, !PT ;  /* 0x00000007db047812 */ /* 0x040fe200078ec0ff */
[----:B------:R-:W-:-:S04]  /*11090*/  IMAD.SHL.U32 R5, R219, 0x2, RZ ;  /* 0x00000002db057824 */ /* 0x000fc800078e00ff */
[----:B------:R-:W-:Y:S01]  /*110a0*/  IMAD R4, R4, 0x90, RZ ;  /* 0x0000009004047824 */ /* 0x000fe200078e02ff */
[----:B------:R-:W-:-:S04]  /*110b0*/  USHF.R.S32.HI UR7, URZ, 0x1f, UR4 ;  /* 0x0000001f3f077899 */ /* 0x000fc80008011404 */
[----:B------:R-:W-:Y:S01]  /*110c0*/  LOP3.LUT R80, R4, 0x30, R5, 0x78, !PT ;  /* 0x0000003004507812 */ /* 0x000fe200078e7805 */
[----:B------:R-:W-:Y:S01]  /*110d0*/  USHF.R.S32.HI UR8, URZ, 0x1f, UR5 ;  /* 0x0000001f3f087899 */ /* 0x000fe20008011405 */
        /* <DEDUP_REMOVED lines=100> */
[----:B-1----:R-:W-:Y:S01]  /*11720*/  LOP3.LUT R0, R80, 0x40, RZ, 0x3c, !PT ;  /* 0x0000004050007812 */ /* 0x002fe200078e3cff */
[----:B------:R-:W-:-:S02]  /*11730*/  USHF.L.U32 UR13, UR4, 0x2, URZ ;  /* 0x00000002040d7899 */ /* 0x000fc4000800063f */
[----:B------:R-:W-:Y:S02]  /*11740*/  USHF.L.U64.HI UR7, UR4, 0x2, UR7 ;  /* 0x0000000204077899 */ /* 0x000fe40008010207 */
[----:B------:R-:W-:Y:S02]  /*11750*/  USHF.L.U32 UR12, UR5, 0x2, URZ ;  /* 0x00000002050c7899 */ /* 0x000fe4000800063f */
[----:B------:R-:W-:Y:S02]  /*11760*/  UMOV UR6, 0x1 ;  /* 0x0000000100067882 */ /* 0x000fe40000000000 */
[----:B------:R-:W-:Y:S02]  /*11770*/  USHF.L.U64.HI UR8, UR5, 0x2, UR8 ;  /* 0x0000000205087899 */ /* 0x000fe40008010208 */
[----:B--2---:R-:W-:Y:S02]  /*11780*/  UMOV UR4, 0xffffffff ;  /* 0xffffffff00047882 */ /* 0x004fe40000000000 */
.L_x_1:
[----:B--2---:R-:W2:Y:S04]  /*11790*/  LDL R81, [R1+0xf54] ;  /* 0x000f540001517983 */ /* 0x004ea80000100800 */
[----:B------:R-:W3:Y:S01]  /*117a0*/  LDL R82, [R1+0xf74] ;  /* 0x000f740001527983 */ /* 0x000ee20000100800 */
[----:B------:R-:W-:Y:S01]  /*117b0*/  UIADD3 UR4, UR4, 0x1, URZ ;  /* 0x0000000104047890 */ /* 0x000fe2000fffe03f */
[----:B------:R-:W-:-:S04]  /*117c0*/  DEPBAR.LE SB0, 0x2 ;  /* 0x000080800000791a */ /* 0x000fc80000000000 */
[----:B------:R-:W-:Y:S01]  /*117d0*/  STL.64 [R1+0x1390], R242 ;  /* 0x001390f201007387 */ /* 0x000fe20000100a00 */
[----:B------:R-:W-:-:S03]  /*117e0*/  UISETP.GT.AND UP0, UPT, UR4, 0x1, UPT ;  /* 0x000000010400788c */ /* 0x000fc6000bf04270 */
[----:B------:R1:W-:Y:S01]  /*117f0*/  STL.64 [R1+0x1388], R240 ;  /* 0x001388f001007387 */ /* 0x0003e20000100a00 */
[----:B------:R-:W-:-:S03]  /*11800*/  USEL UR4, UR4, URZ, !UP0 ;  /* 0x0000003f04047287 */ /* 0x000fc6000c000000 */
[----:B------:R-:W-:Y:S03]  /*11810*/  STL.64 [R1+0x1380], R234 ;  /* 0x001380ea01007387 */ /* 0x000fe60000100a00 */
[----:B------:R-:W-:Y:S01]  /*11820*/  IMAD.U32 R0, RZ, RZ, UR4 ;  /* 0x00000004ff007e24 */ /* 0x000fe2000f8e00ff */
[----:B------:R4:W-:Y:S01]  /*11830*/  STL.64 [R1+0x1378], R232 ;  /* 0x001378e801007387 */ /* 0x0009e20000100a00 */
[----:B------:R-:W-:Y:S02]  /*11840*/  IMAD.U32 R2, RZ, RZ, UR4 ;  /* 0x00000004ff027e24 */ /* 0x000fe4000f8e00ff */
[----:B------:R-:W-:Y:S01]  /*11850*/  IMAD.U32 R3, RZ, RZ, UR4 ;  /* 0x00000004ff037e24 */ /* 0x000fe2000f8e00ff */
[----:B------:R-:W-:Y:S04]  /*11860*/  STL.64 [R1+0x1370], R218 ;  /* 0x001370da01007387 */ /* 0x000fe80000100a00 */
[----:B------:R4:W-:Y:S04]  /*11870*/  STL.64 [R1+0x1368], R216 ;  /* 0x001368d801007387 */ /* 0x0009e80000100a00 */
[----:B-----5:R-:W-:Y:S04]  /*11880*/  STL [R1+0xf7c], R252 ;  /* 0x000f7cfc01007387 */ /* 0x020fe80000100800 */
[----:B-1----:R-:W3:Y:S04]  /*11890*/  LDL.LU.64 R240, [R1+0x380] ;  /* 0x0003800001f07983 */ /* 0x002ee80000300a00 */
[----:B------:R-:W3:Y:S04]  /*118a0*/  LDL.LU.64 R242, [R1+0x388] ;  /* 0x0003880001f27983 */ /* 0x000ee80000300a00 */
[----:B----4-:R-:W4:Y:S04]  /*118b0*/  LDL.LU.64 R232, [R1+0x150] ;  /* 0x0001500001e87983 */ /* 0x010f280000300a00 */
[----:B------:R-:W4:Y:S04]  /*118c0*/  LDL.LU.64 R234, [R1+0x158] ;  /* 0x0001580001ea7983 */ /* 0x000f280000300a00 */
[----:B------:R-:W4:Y:S04]  /*118d0*/  LDL.LU.64 R216, [R1+0x60] ;  /* 0x0000600001d87983 */ /* 0x000f280000300a00 */
[----:B------:R-:W4:Y:S04]  /*118e0*/  LDL.LU.64 R218, [R1+0x68] ;  /* 0x0000680001da7983 */ /* 0x000f280000300a00 */
[----:B------:R-:W1:Y:S04]  /*118f0*/  S2R R80, SR_TID.X ;  /* 0x0000000000507919 */ /* 0x000e680000002100 */
[----:B------:R-:W-:Y:S01]  /*11900*/  BAR.SYNC.DEFER_BLOCKING 0x0 ;  /* 0x0000000000007b1d */ /* 0x000fe20000010000 */
[----:B--2---:R-:W-:-:S02]  /*11910*/  IMAD R0, R0, 0x8000, R81 ;  /* 0x0000800000007824 */ /* 0x004fc400078e0251 */
[C---:B-1----:R-:W-:Y:S01]  /*11920*/  IMAD.SHL.U32 R81, R80.reuse, 0x2, RZ ;  /* 0x0000000250517824 */ /* 0x042fe200078e00ff */
[----:B------:R-:W-:Y:S02]  /*11930*/  LOP3.LUT R80, R80, 0x7, RZ, 0xc0, !PT ;  /* 0x0000000750507812 */ /* 0x000fe400078ec0ff */
[----:B---3--:R-:W-:Y:S01]  /*11940*/  LEA R2, R2, R82, 0xf ;  /* 0x0000005202027211 */ /* 0x008fe200078e78ff */
[----:B------:R-:W-:Y:S02]  /*11950*/  LDS R204, [R0] ;  /* 0x0000000000cc7984 */ /* 0x000fe40000000800 */
[----:B------:R-:W-:Y:S02]  /*11960*/  IMAD R80, R80, 0x90, RZ ;  /* 0x0000009050507824 */ /* 0x000fe400078e02ff */
[----:B------:R-:W-:Y:S03]  /*11970*/  LDS R206, [R0+0x1000] ;  /* 0x0010000000ce7984 */ /* 0x000fe60000000800 */
[----:B------:R-:W-:Y:S01]  /*11980*/  LOP3.LUT R80, R80, 0x30, R81, 0x78, !PT ;  /* 0x0000003050507812 */ /* 0x000fe200078e7851 */
[----:B------:R-:W-:Y:S04]  /*11990*/  LDS R205, [R2] ;  /* 0x0000000002cd7984 */ /* 0x000fe80000000800 */
[----:B------:R-:W-:Y:S01]  /*119a0*/  IMAD R3, R3, 0x4000, R80 ;  /* 0x0000400003037824 */ /* 0x000fe200078e0250 */
[----:B------:R-:W-:Y:S04]  /*119b0*/  LDS R207, [R2+0x1000] ;  /* 0x0010000002cf7984 */ /* 0x000fe80000000800 */
[----:B------:R-:W1:Y:S04]  /*119c0*/  LDSM.16.M88.4 R156, [R3+0x10000] ;  /* 0x01000000039c783b */ /* 0x000e680000000200 */
[----:B------:R-:W-:Y:S04]  /*119d0*/  LDS R208, [R0+0x80] ;  /* 0x0000800000d07984 */ /* 0x000fe80000000800 */
[----:B------:R-:W-:Y:S04]  /*119e0*/  LDS R210, [R0+0x1080] ;  /* 0x0010800000d27984 */ /* 0x000fe80000000800 */
[----:B------:R-:W-:Y:S04]  /*119f0*/  LDS R209, [R2+0x80] ;  /* 0x0000800002d17984 */ /* 0x000fe80000000800 */
[----:B------:R-:W4:Y:S04]  /*11a00*/  LDS R211, [R2+0x1080] ;  /* 0x0010800002d37984 */ /* 0x000f280000000800 */
[----:B------:R-:W-:Y:S04]  /*11a10*/  LDS R192, [R0+0x100] ;  /* 0x0001000000c07984 */ /* 0x000fe80000000800 */
[----:B------:R-:W-:Y:S04]  /*11a20*/  LDS R194, [R0+0x1100] ;  /* 0x0011000000c27984 */ /* 0x000fe80000000800 */
[----:B------:R-:W-:Y:S04]  /*11a30*/  LDS R193, [R2+0x100] ;  /* 0x0001000002c17984 */ /* 0x000fe80000000800 */
[----:B------:R-:W2:Y:S04]  /*11a40*/  LDS R195, [R2+0x1100] ;  /* 0x0011000002c37984 */ /* 0x000ea80000000800 */
[----:B------:R-:W-:Y:S04]  /*11a50*/  LDS R196, [R0+0x180] ;  /* 0x0001800000c47984 */ /* 0x000fe80000000800 */
[----:B------:R-:W-:Y:S04]  /*11a60*/  LDS R198, [R0+0x1180] ;  /* 0x0011800000c67984 */ /* 0x000fe80000000800 */
[----:B------:R-:W-:Y:S04]  /*11a70*/  LDS R197, [R2+0x180] ;  /* 0x0001800002c57984 */ /* 0x000fe80000000800 */
[----:B------:R-:W3:Y:S04]  /*11a80*/  LDS R199, [R2+0x1180] ;  /* 0x0011800002c77984 */ /* 0x000ee80000000800 */
[----:B------:R-:W-:Y:S04]  /*11a90*/  LDS R188, [R0+0x200] ;  /* 0x0002000000bc7984 */ /* 0x000fe80000000800 */
[----:B------:R-:W-:Y:S04]  /*11aa0*/  LDS R190, [R0+0x1200] ;  /* 0x0012000000be7984 */ /* 0x000fe80000000800 */
[----:B------:R-:W-:Y:S04]  /*11ab0*/  LDS R189, [R2+0x200] ;  /* 0x0002000002bd7984 */ /* 0x000fe80000000800 */
[----:B------:R-:W2:Y:S04]  /*11ac0*/  LDS R191, [R2+0x1200] ;  /* 0x0012000002bf7984 */ /* 0x000ea80000000800 */
[----:B------:R-:W3:Y:S04]  /*11ad0*/  LDSM.16.M88.4 R152, [R3+0x10400] ;  /* 0x010400000398783b */ /* 0x000ee80000000200 */
[----:B------:R-:W-:Y:S04]  /*11ae0*/  LDS R160, [R0+0x280] ;  /* 0x0002800000a07984 */ /* 0x000fe80000000800 */
[----:B------:R-:W-:Y:S04]  /*11af0*/  LDS R162, [R0+0x1280] ;  /* 0x0012800000a27984 */ /* 0x000fe80000000800 */
[----:B------:R-:W-:Y:S04]  /*11b00*/  LDS R161, [R2+0x280] ;  /* 0x0002800002a17984 */ /* 0x000fe80000000800 */
[----:B------:R-:W3:Y:S04]  /*11b10*/  LDS R163, [R2+0x1280] ;  /* 0x0012800002a37984 */ /* 0x000ee80000000800 */
[----:B------:R-:W3:Y:S01]  /*11b20*/  LDSM.16.M88.4 R148, [R3+0x10800] ;  /* 0x010800000394783b */ /* 0x000ee20000000200 */
[-C--:B-1----:R-:W-:Y:S03]  /*11b30*/  HMMA.1688.F32.TF32 R240, R204, R156.reuse, R240 ;  /* 0x0000009cccf0723c */ /* 0x082fe600000810f0 */
[----:B------:R-:W-:Y:S04]  /*11b40*/  LDS R212, [R0+0x300] ;  /* 0x0003000000d47984 */ /* 0x000fe80000000800 */
[----:B------:R-:W-:Y:S01]  /*11b50*/  LDS R214, [R0+0x1300] ;  /* 0x0013000000d67984 */ /* 0x000fe20000000800 */
[-C--:B----4-:R-:W-:Y:S03]  /*11b60*/  HMMA.1688.F32.TF32 R232, R208, R156.reuse, R232 ;  /* 0x0000009cd0e8723c */ /* 0x090fe600000810e8 */
[----:B------:R-:W-:Y:S04]  /*11b70*/  LDS R213, [R2+0x300] ;  /* 0x0003000002d57984 */ /* 0x000fe80000000800 */
[----:B------:R-:W1:Y:S01]  /*11b80*/  LDS R215, [R2+0x1300] ;  /* 0x0013000002d77984 */ /* 0x000e620000000800 */
[-C--:B--2---:R-:W-:Y:S03]  /*11b90*/  HMMA.1688.F32.TF32 R216, R192, R156.reuse, R216 ;  /* 0x0000009cc0d8723c */ /* 0x084fe600000810d8 */
[----:B------:R-:W-:Y:S04]  /*11ba0*/  STL [R1+0x131c], R158 ;  /* 0x00131c9e01007387 */ /* 0x000fe80000100800 */
[----:B------:R-:W-:Y:S01]  /*11bb0*/  LDS R200, [R0+0x380] ;  /* 0x0003800000c87984 */ /* 0x000fe20000000800 */
[-C--:B---3--:R-:W-:Y:S03]  /*11bc0*/  HMMA.1688.F32.TF32 R48, R196, R156.reuse, R48 ;  /* 0x0000009cc430723c */ /* 0x088fe60000081030 */
[----:B------:R-:W-:Y:S04]  /*11bd0*/  STL [R1+0x1318], R159 ;  /* 0x0013189f01007387 */ /* 0x000fe80000100800 */
[----:B------:R-:W-:Y:S01]  /*11be0*/  LDS R202, [R0+0x1380] ;  /* 0x0013800000ca7984 */ /* 0x000fe20000000800 */
[-C--:B------:R-:W-:Y:S03]  /*11bf0*/  HMMA.1688.F32.TF32 R96, R188, R156.reuse, R96 ;  /* 0x0000009cbc60723c */ /* 0x080fe60000081060 */
[----:B------:R-:W-:Y:S04]  /*11c00*/  STL [R1+0x1324], R154 ;  /* 0x0013249a01007387 */ /* 0x000fe80000100800 */
[----:B------:R-:W-:Y:S01]  /*11c10*/  STL [R1+0x1320], R155 ;  /* 0x0013209b01007387 */ /* 0x000fe20000100800 */
[-C--:B------:R-:W-:Y:S03]  /*11c20*/  HMMA.1688.F32.TF32 R132, R160, R156.reuse, R132 ;  /* 0x0000009ca084723c */ /* 0x080fe60000081084 */
[----:B------:R-:W-:Y:S04]  /*11c30*/  STL [R1+0x132c], R150 ;  /* 0x00132c9601007387 */ /* 0x000fe80000100800 */
[----:B------:R-:W-:Y:S04]  /*11c40*/  STL [R1+0x1328], R151 ;  /* 0x0013289701007387 */ /* 0x000fe80000100800 */
[----:B------:R-:W-:Y:S04]  /*11c50*/  STL.64 [R1+0x2f0], R240 ;  /* 0x0002f0f001007387 */ /* 0x000fe80000100a00 */
[----:B------:R2:W-:Y:S04]  /*11c60*/  STL.64 [R1+0x2f8], R242 ;  /* 0x0002f8f201007387 */ /* 0x0005e80000100a00 */
[----:B------:R-:W-:Y:S04]  /*11c70*/  LDS R201, [R2+0x380] ;  /* 0x0003800002c97984 */ /* 0x000fe80000000800 */
[----:B------:R-:W3:Y:S04]  /*11c80*/  LDS R203, [R2+0x1380] ;  /* 0x0013800002cb7984 */ /* 0x000ee80000000800 */
[----:B--2---:R-:W2:Y:S04]  /*11c90*/  LDL.LU.64 R242, [R1+0x1390] ;  /* 0x0013900001f27983 */ /* 0x004ea80000300a00 */
[----:B------:R-:W2:Y:S04]  /*11ca0*/  LDL.LU.64 R240, [R1+0x1388] ;  /* 0x0013880001f07983 */ /* 0x000ea80000300a00 */
[----:B------:R-:W-:Y:S04]  /*11cb0*/  STL.64 [R1+0x2e0], R232 ;  /* 0x0002e0e801007387 */ /* 0x000fe80000100a00 */
[----:B------:R4:W-:Y:S04]  /*11cc0*/  STL.64 [R1+0x2e8], R234 ;  /* 0x0002e8ea01007387 */ /* 0x0009e80000100a00 */
[----:B------:R-:W1:Y:S04]  /*11cd0*/  LDSM.16.M88.4 R80, [R3+0x10c00] ;  /* 0x010c00000350783b */ /* 0x000e680000000200 */
[----:B----4-:R-:W4:Y:S04]  /*11ce0*/  LDL.LU.64 R234, [R1+0x1380] ;  /* 0x0013800001ea7983 */ /* 0x010f280000300a00 */
[----:B------:R-:W4:Y:S04]  /*11cf0*/  LDL.LU.64 R232, [R1+0x1378] ;  /* 0x0013780001e87983 */ /* 0x000f280000300a00 */
[----:B------:R-:W-:Y:S04]  /*11d00*/  STL.64 [R1+0x390], R216 ;  /* 0x000390d801007387 */ /* 0x000fe80000100a00 */
[----:B------:R3:W-:Y:S04]  /*11d10*/  STL.64 [R1+0x398], R218 ;  /* 0x000398da01007387 */ /* 0x0007e80000100a00 */
[----:B---3--:R-:W3:Y:S04]  /*11d20*/  LDL.LU.64 R218, [R1+0x1370] ;  /* 0x0013700001da7983 */ /* 0x008ee80000300a00 */
[----:B------:R-:W3:Y:S04]  /*11d30*/  LDL.LU.64 R216, [R1+0x1368] ;  /* 0x0013680001d87983 */ /* 0x000ee80000300a00 */
[----:B------:R1:W-:Y:S04]  /*11d40*/  STL.64 [R1+0x3e0], R48 ;  /* 0x0003e03001007387 */ /* 0x0003e80000100a00 */
[----:B------:R1:W-:Y:S04]  /*11d50*/  STL.64 [R1+0x3e8], R50 ;  /* 0x0003e83201007387 */ /* 0x0003e80000100a00 */
[----:B-1----:R-:W2:Y:S04]  /*11d60*/  LDL.LU.64 R48, [R1+0x50] ;  /* 0x0000500001307983 */ /* 0x002ea80000300a00 */
[----:B------:R-:W2:Y:S04]  /*11d70*/  LDL.LU.64 R50, [R1+0x58] ;  /* 0x0000580001327983 */ /* 0x000ea80000300a00 */
[----:B------:R1:W-:Y:S04]  /*11d80*/  STL.64 [R1+0x480], R96 ;  /* 0x0004806001007387 */ /* 0x0003e80000100a00 */
[----:B------:R1:W-:Y:S04]  /*11d90*/  STL.64 [R1+0x488], R98 ;  /* 0x0004886201007387 */ /* 0x0003e80000100a00 */
[----:B-1----:R-:W2:Y:S04]  /*11da0*/  LDL.LU.64 R96, [R1+0x140] ;  /* 0x0001400001607983 */ /* 0x002ea80000300a00 */
[----:B------:R-:W2:Y:S04]  /*11db0*/  LDL.LU.64 R98, [R1+0x148] ;  /* 0x0001480001627983 */ /* 0x000ea80000300a00 */
[----:B------:R1:W-:Y:S04]  /*11dc0*/  STL.64 [R1+0x520], R132 ;  /* 0x0005208401007387 */ /* 0x0003e80000100a00 */
[----:B------:R1:W-:Y:S04]  /*11dd0*/  STL.64 [R1+0x528], R134 ;  /* 0x0005288601007387 */ /* 0x0003e80000100a00 */
[----:B-1----:R-:W2:Y:S04]  /*11de0*/  LDL.LU.64 R132, [R1+0x420] ;  /* 0x0004200001847983 */ /* 0x002ea80000300a00 */
[----:B------:R-:W2:Y:S01]  /*11df0*/  LDL.LU.64 R134, [R1+0x428] ;  /* 0x0004280001867983 */ /* 0x000ea20000300a00 */
[-C--:B------:R-:W-:Y:S08]  /*11e00*/  HMMA.1688.F32.TF32 R180, R212, R156.reuse, R180 ;  /* 0x0000009cd4b4723c */ /* 0x080ff000000810b4 */
[----:B------:R-:W-:Y:S11]  /*11e10*/  HMMA.1688.F32.TF32 R16, R200, R156, R16 ;  /* 0x0000009cc810723c */ /* 0x000ff60000081010 */
[----:B------:R-:W-:Y:S04]  /*11e20*/  @!UPT UIADD3 URZ, URZ, URZ, URZ ;  /* 0x0000003f3f3ff290 */ /* 0x000fe8000fffe03f */
[----:B------:R-:W-:Y:S04]  /*11e30*/  STL.64 [R1+0x540], R180 ;  /* 0x000540b401007387 */ /* 0x000fe80000100a00 */
[----:B------:R-:W-:Y:S04]  /*11e40*/  STL.64 [R1+0x548], R182 ;  /* 0x000548b601007387 */ /* 0x000fe80000100a00 */
[----:B------:R1:W-:Y:S04]  /*11e50*/  STL.64 [R1+0x680], R16 ;  /* 0x0006801001007387 */ /* 0x0003e80000100a00 */
[----:B------:R1:W-:Y:S04]  /*11e60*/  STL.64 [R1+0x688], R18 ;  /* 0x0006881201007387 */ /* 0x0003e80000100a00 */
[----:B-1----:R-:W3:Y:S04]  /*11e70*/  LDL.LU.64 R16, [R1+0x560] ;  /* 0x0005600001107983 */ /* 0x002ee80000300a00 */
[----:B------:R-:W3:Y:S01]  /*11e80*/  LDL.LU.64 R18, [R1+0x568] ;  /* 0x0005680001127983 */ /* 0x000ee20000300a00 */
[-C--:B--2---:R-:W-:Y:S11]  /*11e90*/  HMMA.1688.F32.TF32 R132, R204, R152.reuse, R132 ;  /* 0x00000098cc84723c */ /* 0x084ff60000081084 */
[----:B------:R-:W-:Y:S11]  /*11ea0*/  @!UPT UIADD3 URZ, URZ, URZ, URZ ;  /* 0x0000003f3f3ff290 */ /* 0x000ff6000fffe03f */
[----:B------:R-:W-:Y:S02]  /*11eb0*/  @!UPT UIADD3 URZ, URZ, URZ, URZ ;  /* 0x0000003f3f3ff290 */ /* 0x000fe4000fffe03f */
[----:B------:R-:W-:Y:S02]  /*11ec0*/  IMAD.MOV.U32 R159, RZ, RZ, R135 ;  /* 0x000000ffff9f7224 */ /* 0x000fe400078e0087 */
[----:B------:R-:W-:Y:S02]  /*11ed0*/  IMAD.MOV.U32 R154, RZ, RZ, R132 ;  /* 0x000000ffff9a7224 */ /* 0x000fe400078e0084 */
[----:B------:R-:W-:Y:S02]  /*11ee0*/  IMAD.MOV.U32 R155, RZ, RZ, R133 ;  /* 0x000000ffff9b7224 */ /* 0x000fe400078e0085 */
[----:B------:R-:W-:Y:S01]  /*11ef0*/  IMAD.MOV.U32 R158, RZ, RZ, R134 ;  /* 0x000000ffff9e7224 */ /* 0x000fe200078e0086 */
[----:B------:R-:W-:Y:S04]  /*11f00*/  STL [R1+0x133c], R159 ;  /* 0x00133c9f01007387 */ /* 0x000fe80000100800 */
[----:B------:R-:W-:Y:S04]  /*11f10*/  STL [R1+0x1338], R154 ;  /* 0x0013389a01007387 */ /* 0x000fe80000100800 */
[----:B------:R-:W-:Y:S01]  /*11f20*/  STL [R1+0x1334], R155 ;  /* 0x0013349b01007387 */ /* 0x000fe20000100800 */
[-C--:B------:R-:W-:Y:S03]  /*11f30*/  HMMA.1688.F32.TF32 R132, R192, R152.reuse, R48 ;  /* 0x00000098c084723c */ /* 0x080fe60000081030 */
[----:B------:R1:W-:Y:S05]  /*11f40*/  STL [R1+0x1330], R158 ;  /* 0x0013309e01007387 */ /* 0x0003ea0000100800 */
[-C--:B-1----:R-:W-:Y:S08]  /*11f50*/  HMMA.1688.F32.TF32 R156, R208, R152.reuse, R96 ;  /* 0x00000098d09c723c */ /* 0x082ff00000081060 */
[-C--:B------:R-:W-:Y:S11]  /*11f60*/  HMMA.1688.F32.TF32 R96, R196, R152.reuse, R12 ;  /* 0x00000098c460723c */ /* 0x080ff6000008100c */
[----:B------:R-:W-:Y:S04]  /*11f70*/  @!UPT UIADD3 URZ, URZ, URZ, URZ ;  /* 0x0000003f3f3ff290 */ /* 0x000fe8000fffe03f */
[----:B------:R-:W-:Y:S04]  /*11f80*/  STL.64 [R1+0x260], R156 ;  /* 0x0002609c01007387 */ /* 0x000fe80000100a00 */
[----:B------:R-:W-:Y:S04]  /*11f90*/  STL.64 [R1+0x268], R158 ;  /* 0x0002689e01007387 */ /* 0x000fe80000100a00 */
[----:B------:R-:W-:Y:S04]  /*11fa0*/  STL.64 [R1+0x2b0], R132 ;  /* 0x0002b08401007387 */ /* 0x000fe80000100a00 */
[----:B------:R-:W-:Y:S04]  /*11fb0*/  STL.64 [R1+0x2b8], R134 ;  /* 0x0002b88601007387 */ /* 0x000fe80000100a00 */
[----:B------:R-:W2:Y:S04]  /*11fc0*/  LDL.LU.64 R12, [R1+0x100] ;  /* 0x00010000010c7983 */ /* 0x000ea80000300a00 */
[----:B------:R-:W-:Y:S04]  /*11fd0*/  STL.64 [R1+0x380], R96 ;  /* 0x0003806001007387 */ /* 0x000fe80000100a00 */
[----:B------:R1:W-:Y:S04]  /*11fe0*/  STL.64 [R1+0x388], R98 ;  /* 0x0003886201007387 */ /* 0x0003e80000100a00 */
[----:B------:R-:W2:Y:S01]  /*11ff0*/  LDL.LU.64 R14, [R1+0x108] ;  /* 0x00010800010e7983 */ /* 0x000ea20000300a00 */
[-C--:B------:R-:W-:Y:S08]  /*12000*/  HMMA.1688.F32.TF32 R48, R188, R152.reuse, R92 ;  /* 0x00000098bc30723c */ /* 0x080ff0000008105c */
[-C--:B-1----:R-:W-:Y:S11]  /*12010*/  HMMA.1688.F32.TF32 R96, R160, R152.reuse, R100 ;  /* 0x00000098a060723c */ /* 0x082ff60000081064 */
[----:B------:R-:W-:Y:S04]  /*12020*/  @!UPT UIADD3 URZ, URZ, URZ, URZ ;  /* 0x0000003f3f3ff290 */ /* 0x000fe8000fffe03f */
[----:B------:R1:W-:Y:S04]  /*12030*/  STL.64 [R1+0x420], R48 ;  /* 0x0004203001007387 */ /* 0x0003e80000100a00 */
[----:B------:R3:W-:Y:S01]  /*12040*/  STL.64 [R1+0x428], R50 ;  /* 0x0004283201007387 */ /* 0x0007e20000100a00 */
[-C--:B------:R-:W-:Y:S03]  /*12050*/  HMMA.1688.F32.TF32 R92, R212, R152.reuse, R184 ;  /* 0x00000098d45c723c */ /* 0x080fe600000810b8 */
[----:B-1----:R-:W4:Y:S04]  /*12060*/  LDL.LU.64 R48, [R1+0x40] ;  /* 0x0000400001307983 */ /* 0x002f280000300a00 */
[----:B------:R-:W-:Y:S04]  /*12070*/  STL.64 [R1+0x4d0], R96 ;  /* 0x0004d06001007387 */ /* 0x000fe80000100a00 */
[----:B------:R-:W-:Y:S04]  /*12080*/  STL.64 [R1+0x4d8], R98 ;  /* 0x0004d86201007387 */ /* 0x000fe80000100a00 */
[----:B---3--:R-:W4:Y:S01]  /*12090*/  LDL.LU.64 R50, [R1+0x48] ;  /* 0x0000480001327983 */ /* 0x008f220000300a00 */
[----:B------:R-:W-:Y:S08]  /*120a0*/  HMMA.1688.F32.TF32 R20, R200, R152, R20 ;  /* 0x00000098c814723c */ /* 0x000ff00000081014 */
[----:B------:R-:W-:Y:S01]  /*120b0*/  HMMA.1688.F32.TF32 R16, R204, R148, R16 ;  /* 0x00000094cc10723c */ /* 0x000fe20000081010 */
[----:B------:R-:W-:Y:S04]  /*120c0*/  STL.64 [R1+0x530], R92 ;  /* 0x0005305c01007387 */ /* 0x000fe80000100a00 */
[----:B------:R-:W-:Y:S10]  /*120d0*/  STL.64 [R1+0x538], R94 ;  /* 0x0005385e01007387 */ /* 0x000ff40000100a00 */
[----:B------:R1:W-:Y:S04]  /*120e0*/  STL.64 [R1+0x640], R20 ;  /* 0x0006401401007387 */ /* 0x0003e80000100a00 */
[----:B------:R3:W-:Y:S05]  /*120f0*/  STL.64 [R1+0x648], R22 ;  /* 0x0006481601007387 */ /* 0x0007ea0000100a00 */
[----:B------:R-:W-:Y:S01]  /*12100*/  MOV R151, R19 ;  /* 0x0000001300977202 */ /* 0x000fe20000000f00 */
[----:B-1----:R-:W4:Y:S01]  /*12110*/  LDL.LU.64 R20, [R1+0x620] ;  /* 0x0006200001147983 */ /* 0x002f220000300a00 */
[----:B------:R-:W-:-:S03]  /*12120*/  IMAD.MOV.U32 R158, RZ, RZ, R17 ;  /* 0x000000ffff9e7224 */ /* 0x000fc600078e0011 */
[----:B---3--:R-:W4:Y:S01]  /*12130*/  LDL.LU.64 R22, [R1+0x628] ;  /* 0x0006280001167983 */ /* 0x008f220000300a00 */
[----:B------:R-:W-:Y:S02]  /*12140*/  IMAD.MOV.U32 R155, RZ, RZ, R16 ;  /* 0x000000ffff9b7224 */ /* 0x000fe400078e0010 */
[----:B------:R-:W-:Y:S01]  /*12150*/  IMAD.MOV.U32 R150, RZ, RZ, R18 ;  /* 0x000000ffff967224 */ /* 0x000fe200078e0012 */
[----:B------:R-:W-:Y:S04]  /*12160*/  STL [R1+0x134c], R151 ;  /* 0x00134c9701007387 */ /* 0x000fe80000100800 */
[----:B------:R-:W-:Y:S04]  /*12170*/  STL [R1+0x1348], R158 ;  /* 0x0013489e01007387 */ /* 0x000fe80000100800 */
[----:B------:R-:W-:Y:S04]  /*12180*/  STL [R1+0x1344], R155 ;  /* 0x0013449b01007387 */ /* 0x000fe80000100800 */
[----:B------:R-:W-:Y:S04]  /*12190*/  STL [R1+0x1340], R150 ;  /* 0x0013409601007387 */ /* 0x000fe80000100800 */
[----:B------:R-:W4:Y:S04]  /*121a0*/  LDL.LU.64 R16, [R1+0x2d0] ;  /* 0x0002d00001107983 */ /* 0x000f280000300a00 */
[----:B------:R-:W4:Y:S01]  /*121b0*/  LDL.LU.64 R18, [R1+0x2d8] ;  /* 0x0002d80001127983 */ /* 0x000f220000300a00 */
[-C--:B--2---:R-:W-:Y:S11]  /*121c0*/  HMMA.1688.F32.TF32 R12, R208, R148.reuse, R12 ;  /* 0x00000094d00c723c */ /* 0x084ff6000008100c */
[----:B------:R-:W-:Y:S11]  /*121d0*/  @!UPT UIADD3 URZ, URZ, URZ, URZ ;  /* 0x0000003f3f3ff290 */ /* 0x000ff6000fffe03f */
[----:B------:R-:W-:Y:S01]  /*121e0*/  @!UPT UIADD3 URZ, URZ, URZ, URZ ;  /* 0x0000003f3f3ff290 */ /* 0x000fe2000fffe03f */
[----:B------:R1:W-:Y:S04]  /*121f0*/  STL.64 [R1+0x180], R12 ;  /* 0x0001800c01007387 */ /* 0x0003e80000100a00 */
[----:B------:R2:W-:Y:S04]  /*12200*/  STL.64 [R1+0x188], R14 ;  /* 0x0001880e01007387 */ /* 0x0005e80000100a00 */
[----:B-1----:R-:W3:Y:S04]  /*12210*/  LDL.LU.64 R12, [R1+0x10] ;  /* 0x00001000010c7983 */ /* 0x002ee80000300a00 */
[----:B--2---:R-:W3:Y:S01]  /*12220*/  LDL.LU.64 R14, [R1+0x18] ;  /* 0x00001800010e7983 */ /* 0x004ee20000300a00 */
[-C--:B------:R-:W-:Y:S08]  /*12230*/  HMMA.1688.F32.TF32 R88, R188, R148.reuse, R88 ;  /* 0x00000094bc58723c */ /* 0x080ff00000081058 */
[-C--:B----4-:R-:W-:Y:S08]  /*12240*/  HMMA.1688.F32.TF32 R92, R192, R148.reuse, R48 ;  /* 0x00000094c05c723c */ /* 0x090ff00000081030 */
[-C--:B------:R-:W-:Y:S08]  /*12250*/  HMMA.1688.F32.TF32 R48, R196, R148.reuse, R8 ;  /* 0x00000094c430723c */ /* 0x080ff00000081008 */
[-C--:B------:R-:W-:Y:S07]  /*12260*/  HMMA.1688.F32.TF32 R8, R160, R148.reuse, R104 ;  /* 0x00000094a008723c */ /* 0x080fee0000081068 */
[----:B------:R-:W-:Y:S04]  /*12270*/  STL.64 [R1+0x230], R92 ;  /* 0x0002305c01007387 */ /* 0x000fe80000100a00 */
[----:B------:R-:W-:Y:S04]  /*12280*/  STL.64 [R1+0x238], R94 ;  /* 0x0002385e01007387 */ /* 0x000fe80000100a00 */
[----:B------:R-:W-:Y:S04]  /*12290*/  STL.64 [R1+0x2a0], R48 ;  /* 0x0002a03001007387 */ /* 0x000fe80000100a00 */
[----:B------:R1:W-:Y:S04]  /*122a0*/  STL.64 [R1+0x2a8], R50 ;  /* 0x0002a83201007387 */ /* 0x0003e80000100a00 */
[----:B------:R-:W-:Y:S04]  /*122b0*/  STL.64 [R1+0x3b0], R88 ;  /* 0x0003b05801007387 */ /* 0x000fe80000100a00 */
[----:B------:R-:W-:Y:S04]  /*122c0*/  STL.64 [R1+0x3b8], R90 ;  /* 0x0003b85a01007387 */ /* 0x000fe80000100a00 */
[----:B------:R-:W-:Y:S01]  /*122d0*/  STL.64 [R1+0x470], R8 ;  /* 0x0004700801007387 */ /* 0x000fe20000100a00 */
[-C--:B-1----:R-:W-:Y:S03]  /*122e0*/  HMMA.1688.F32.TF32 R48, R212, R148.reuse, R136 ;  /* 0x00000094d430723c */ /* 0x082fe60000081088 */
[----:B------:R1:W-:Y:S05]  /*122f0*/  STL.64 [R1+0x478], R10 ;  /* 0x0004780a01007387 */ /* 0x0003ea0000100a00 */
[----:B------:R-:W-:Y:S08]  /*12300*/  HMMA.1688.F32.TF32 R24, R200, R148, R24 ;  /* 0x00000094c818723c */ /* 0x000ff00000081018 */
[-C--:B-1----:R-:W-:Y:S08]  /*12310*/  HMMA.1688.F32.TF32 R8, R204, R80.reuse, R20 ;  /* 0x00000050cc08723c */ /* 0x082ff00000081014 */
[----:B------:R-:W-:Y:S01]  /*12320*/  HMMA.1688.F32.TF32 R16, R208, R80, R16 ;  /* 0x00000050d010723c */ /* 0x000fe20000081010 */
[----:B------:R-:W-:Y:S04]  /*12330*/  STL.64 [R1+0x510], R48 ;  /* 0x0005103001007387 */ /* 0x000fe80000100a00 */
[----:B------:R-:W-:Y:S04]  /*12340*/  STL.64 [R1+0x518], R50 ;  /* 0x0005183201007387 */ /* 0x000fe80000100a00 */
[----:B------:R1:W-:Y:S07]  /*12350*/  STL.64 [R1+0x5e0], R24 ;  /* 0x0005e01801007387 */ /* 0x0003ee0000100a00 */
[----:B------:R-:W-:-:S02]  /*12360*/  IMAD.MOV.U32 R148, RZ, RZ, R11 ;  /* 0x000000ffff947224 */ /* 0x000fc400078e000b */
[----:B------:R-:W-:Y:S02]  /*12370*/  IMAD.MOV.U32 R154, RZ, RZ, R10 ;  /* 0x000000ffff9a7224 */ /* 0x000fe400078e000a */
[----:B------:R-:W-:Y:S01]  /*12380*/  IMAD.MOV.U32 R159, RZ, RZ, R9 ;  /* 0x000000ffff9f7224 */ /* 0x000fe200078e0009 */
[----:B------:R2:W-:Y:S01]  /*12390*/  STL.64 [R1+0x5e8], R26 ;  /* 0x0005e81a01007387 */ /* 0x0005e20000100a00 */
[----:B------:R-:W-:-:S03]  /*123a0*/  IMAD.MOV.U32 R150, RZ, RZ, R8 ;  /* 0x000000ffff967224 */ /* 0x000fc600078e0008 */
[----:B------:R-:W-:Y:S04]  /*123b0*/  STL [R1+0x135c], R148 ;  /* 0x00135c9401007387 */ /* 0x000fe80000100800 */
[----:B------:R-:W-:Y:S04]  /*123c0*/  STL [R1+0x1358], R154 ;  /* 0x0013589a01007387 */ /* 0x000fe80000100800 */
[----:B------:R-:W-:Y:S04]  /*123d0*/  STL [R1+0x1354], R159 ;  /* 0x0013549f01007387 */ /* 0x000fe80000100800 */
[----:B------:R-:W-:Y:S04]  /*123e0*/  STL [R1+0x1350], R150 ;  /* 0x0013509601007387 */ /* 0x000fe80000100800 */
[----:B-1----:R-:W4:Y:S04]  /*123f0*/  LDL.LU.64 R24, [R1+0x6e0] ;  /* 0x0006e00001187983 */ /* 0x002f280000300a00 */
[----:B------:R-:W-:Y:S04]  /*12400*/  STL.64 [R1+0x120], R16 ;  /* 0x0001201001007387 */ /* 0x000fe80000100a00 */
[----:B------:R-:W-:Y:S04]  /*12410*/  STL.64 [R1+0x128], R18 ;  /* 0x0001281201007387 */ /* 0x000fe80000100a00 */
[----:B--2---:R-:W4:Y:S04]  /*12420*/  LDL.LU.64 R26, [R1+0x6e8] ;  /* 0x0006e800011a7983 */ /* 0x004f280000300a00 */
[----:B------:R-:W4:Y:S01]  /*12430*/  LDSM.16.M88.4 R16, [R3+0x11000] ;  /* 0x011000000310783b */ /* 0x000f220000000200 */
[-C--:B---3--:R-:W-:Y:S11]  /*12440*/  HMMA.1688.F32.TF32 R8, R192, R80.reuse, R12 ;  /* 0x00000050c008723c */ /* 0x088ff6000008100c */
[----:B------:R-:W-:Y:S11]  /*12450*/  @!UPT UIADD3 URZ, URZ, URZ, URZ ;  /* 0x0000003f3f3ff290 */ /* 0x000ff6000fffe03f */
[----:B------:R-:W-:Y:S01]  /*12460*/  @!UPT UIADD3 URZ, URZ, URZ, URZ ;  /* 0x0000003f3f3ff290 */ /* 0x000fe2000fffe03f */
[----:B------:R-:W-:Y:S04]  /*12470*/  STL.64 [R1+0x160], R8 ;  /* 0x0001600801007387 */ /* 0x000fe80000100a00 */
[----:B------:R1:W-:Y:S04]  /*12480*/  STL.64 [R1+0x168], R10 ;  /* 0x0001680a01007387 */ /* 0x0003e80000100a00 */
[----:B------:R-:W2:Y:S04]  /*12490*/  LDL.LU.64 R92, [R1+0x370] ;  /* 0x00037000015c7983 */ /* 0x000ea80000300a00 */
[----:B------:R-:W2:Y:S04]  /*124a0*/  LDL.LU.64 R94, [R1+0x378] ;  /* 0x00037800015e7983 */ /* 0x000ea80000300a00 */
[----:B------:R-:W3:Y:S04]  /*124b0*/  LDL.LU.64 R88, [R1+0x1d0] ;  /* 0x0001d00001587983 */ /* 0x000ee80000300a00 */
[----:B------:R-:W3:Y:S04]  /*124c0*/  LDL.LU.64 R90, [R1+0x1d8] ;  /* 0x0001d800015a7983 */ /* 0x000ee80000300a00 */
[----:B------:R-:W3:Y:S04]  /*124d0*/  LDL.LU.64 R20, [R1] ;  /* 0x0000000001147983 */ /* 0x000ee80000300a00 */
[----:B------:R-:W3:Y:S01]  /*124e0*/  LDL.LU.64 R22, [R1+0x8] ;  /* 0x0000080001167983 */ /* 0x000ee20000300a00 */
[-C--:B------:R-:W-:Y:S08]  /*124f0*/  HMMA.1688.F32.TF32 R12, R196, R80.reuse, R4 ;  /* 0x00000050c40c723c */ /* 0x080ff00000081004 */
[-C--:B-1----:R-:W-:Y:S08]  /*12500*/  HMMA.1688.F32.TF32 R8, R188, R80.reuse, R84 ;  /* 0x00000050bc08723c */ /* 0x082ff00000081054 */
[-C--:B------:R-:W-:Y:S07]  /*12510*/  HMMA.1688.F32.TF32 R4, R160, R80.reuse, R108 ;  /* 0x00000050a004723c */ /* 0x080fee000008106c */
[----:B------:R-:W-:Y:S04]  /*12520*/  STL.64 [R1+0x220], R12 ;  /* 0x0002200c01007387 */ /* 0x000fe80000100a00 */
[----:B------:R-:W-:Y:S04]  /*12530*/  STL.64 [R1+0x228], R14 ;  /* 0x0002280e01007387 */ /* 0x000fe80000100a00 */
[----:B------:R-:W3:Y:S04]  /*12540*/  LDL.LU.64 R48, [R1+0x720] ;  /* 0x0007200001307983 */ /* 0x000ee80000300a00 */
[----:B------:R-:W-:Y:S04]  /*12550*/  STL.64 [R1+0x310], R8 ;  /* 0x0003100801007387 */ /* 0x000fe80000100a00 */
[----:B------:R1:W-:Y:S04]  /*12560*/  STL.64 [R1+0x318], R10 ;  /* 0x0003180a01007387 */ /* 0x0003e80000100a00 */
[----:B------:R-:W3:Y:S04]  /*12570*/  LDL.LU.64 R50, [R1+0x728] ;  /* 0x0007280001327983 */ /* 0x000ee80000300a00 */
[----:B------:R-:W-:Y:S01]  /*12580*/  STL.64 [R1+0x410], R4 ;  /* 0x0004100401007387 */ /* 0x000fe20000100a00 */
[-C--:B-1----:R-:W-:Y:S03]  /*12590*/  HMMA.1688.F32.TF32 R8, R212, R80.reuse, R140 ;  /* 0x00000050d408723c */ /* 0x082fe6000008108c */
[----:B------:R1:W-:Y:S04]  /*125a0*/  STL.64 [R1+0x418], R6 ;  /* 0x0004180601007387 */ /* 0x0003e80000100a00 */
[----:B------:R-:W2:Y:S01]  /*125b0*/  LDSM.16.M88.4 R12, [R3+0x11400] ;  /* 0x01140000030c783b */ /* 0x000ea20000000200 */
[----:B-1----:R-:W-:Y:S03]  /*125c0*/  HMMA.1688.F32.TF32 R4, R200, R80, R28 ;  /* 0x00000050c804723c */ /* 0x002fe6000008101c */
[----:B------:R1:W-:Y:S11]  /*125d0*/  STL.64 [R1+0x1300], R82 ;  /* 0x0013005201007387 */ /* 0x0003f60000100a00 */
[----:B------:R-:W-:Y:S01]  /*125e0*/  @!UPT UIADD3 URZ, URZ, URZ, URZ ;  /* 0x0000003f3f3ff290 */ /* 0x000fe2000fffe03f */
[----:B------:R-:W-:Y:S04]  /*125f0*/  STL.64 [R1+0x4c0], R8 ;  /* 0x0004c00801007387 */ /* 0x000fe80000100a00 */
[----:B------:R-:W-:Y:S01]  /*12600*/  STL.64 [R1+0x4c8], R10 ;  /* 0x0004c80a01007387 */ /* 0x000fe20000100a00 */
[-C--:B----4-:R-:W-:Y:S03]  /*12610*/  HMMA.1688.F32.TF32 R24, R204, R16.reuse, R24 ;  /* 0x00000010cc18723c */ /* 0x090fe60000081018 */
[----:B------:R-:W4:Y:S04]  /*12620*/  LDSM.16.M88.4 R8, [R3+0x11800] ;  /* 0x011800000308783b */ /* 0x000f280000000200 */
[----:B------:R-:W-:Y:S04]  /*12630*/  STL.64 [R1+0x590], R4 ;  /* 0x0005900401007387 */ /* 0x000fe80000100a00 */
[----:B------:R-:W-:Y:S04]  /*12640*/  STL.64 [R1+0x598], R6 ;  /* 0x0005980601007387 */ /* 0x000fe80000100a00 */
[----:B------:R-:W4:Y:S04]  /*12650*/  LDL.LU.64 R28, [R1+0x650] ;  /* 0x00065000011c7983 */ /* 0x000f280000300a00 */
[----:B------:R-:W4:Y:S01]  /*12660*/  LDL.LU.64 R30, [R1+0x658] ;  /* 0x00065800011e7983 */ /* 0x000f220000300a00 */
[----:B------:R-:W-:Y:S03]  /*12670*/  HMMA.1688.F32.TF32 R32, R200, R16, R32 ;  /* 0x00000010c820723c */ /* 0x000fe60000081020 */
[----:B------:R-:W2:Y:S01]  /*12680*/  LDSM.16.M88.4 R4, [R3+0x11c00] ;  /* 0x011c00000304783b */ /* 0x000ea20000000200 */
[----:B-1----:R-:W-:-:S02]  /*12690*/  IMAD.MOV.U32 R83, RZ, RZ, R24 ;  /* 0x000000ffff537224 */ /* 0x002fc400078e0018 */
[----:B------:R-:W-:Y:S02]  /*126a0*/  IMAD.MOV.U32 R82, RZ, RZ, R25 ;  /* 0x000000ffff527224 */ /* 0x000fe400078e0019 */
[----:B------:R-:W-:Y:S01]  /*126b0*/  IMAD.MOV.U32 R81, RZ, RZ, R26 ;  /* 0x000000ffff517224 */ /* 0x000fe200078e001a */
[----:B------:R-:W4:Y:S01]  /*126c0*/  LDL.LU.64 R24, [R1+0x340] ;  /* 0x0003400001187983 */ /* 0x000f220000300a00 */
[----:B------:R-:W-:-:S03]  /*126d0*/  IMAD.MOV.U32 R80, RZ, RZ, R27 ;  /* 0x000000ffff507224 */ /* 0x000fc600078e001b */
[----:B------:R-:W4:Y:S04]  /*126e0*/  LDL.LU.64 R26, [R1+0x348] ;  /* 0x00034800011a7983 */ /* 0x000f280000300a00 */
[----:B------:R-:W-:Y:S01]  /*126f0*/  STL [R1+0x1360], R83 ;  /* 0x0013605301007387 */ /* 0x000fe20000100800 */
[-C--:B--2---:R-:W-:Y:S08]  /*12700*/  HMMA.1688.F32.TF32 R84, R208, R16.reuse, R92 ;  /* 0x00000010d054723c */ /* 0x084ff0000008105c */
[-C--:B---3--:R-:W-:Y:S08]  /*12710*/  HMMA.1688.F32.TF32 R88, R192, R16.reuse, R88 ;  /* 0x00000010c058723c */ /* 0x088ff00000081058 */
[-C--:B------:R-:W-:Y:S07]  /*12720*/  HMMA.1688.F32.TF32 R20, R196, R16.reuse, R20 ;  /* 0x00000010c414723c */ /* 0x080fee0000081014 */
[----:B------:R-:W-:Y:S04]  /*12730*/  STL.64 [R1+0xd0], R84 ;  /* 0x0000d05401007387 */ /* 0x000fe80000100a00 */
[----:B------:R1:W-:Y:S02]  /*12740*/  STL.64 [R1+0xd8], R86 ;  /* 0x0000d85601007387 */ /* 0x0003e40000100a00 */
[-C--:B-1----:R-:W-:Y:S02]  /*12750*/  HMMA.1688.F32.TF32 R84, R188, R16.reuse, R64 ;  /* 0x00000010bc54723c */ /* 0x082fe40000081040 */
[----:B------:R-:W-:Y:S04]  /*12760*/  STL.64 [R1+0x100], R88 ;  /* 0x0001005801007387 */ /* 0x000fe80000100a00 */
[----:B------:R-:W-:Y:S04]  /*12770*/  STL.64 [R1+0x108], R90 ;  /* 0x0001085a01007387 */ /* 0x000fe80000100a00 */
[----:B------:R1:W-:Y:S04]  /*12780*/  STL.64 [R1+0x150], R20 ;  /* 0x0001501401007387 */ /* 0x0003e80000100a00 */
[----:B------:R2:W-:Y:S04]  /*12790*/  STL.64 [R1+0x158], R22 ;  /* 0x0001581601007387 */ /* 0x0005e80000100a00 */
[----:B-1----:R-:W3:Y:S05]  /*127a0*/  LDL.LU.64 R20, [R1+0x780] ;  /* 0x0007800001147983 */ /* 0x002eea0000300a00 */
[----:B------:R-:W-:Y:S04]  /*127b0*/  STL.64 [R1+0x290], R84 ;  /* 0x0002905401007387 */ /* 0x000fe80000100a00 */
[----:B------:R-:W-:Y:S04]  /*127c0*/  STL.64 [R1+0x298], R86 ;  /* 0x0002985601007387 */ /* 0x000fe80000100a00 */
[----:B--2---:R-:W3:Y:S01]  /*127d0*/  LDL.LU.64 R22, [R1+0x788] ;  /* 0x0007880001167983 */ /* 0x004ee20000300a00 */
[-C--:B------:R-:W-:Y:S11]  /*127e0*/  HMMA.1688.F32.TF32 R64, R160, R16.reuse, R112 ;  /* 0x00000010a040723c */ /* 0x080ff60000081070 */
[----:B------:R-:W-:Y:S11]  /*127f0*/  @!UPT UIADD3 URZ, URZ, URZ, URZ ;  /* 0x0000003f3f3ff290 */ /* 0x000ff6000fffe03f */
[----:B------:R-:W-:Y:S01]  /*12800*/  @!UPT UIADD3 URZ, URZ, URZ, URZ ;  /* 0x0000003f3f3ff290 */ /* 0x000fe2000fffe03f */
[----:B------:R-:W-:Y:S04]  /*12810*/  STL.64 [R1+0x3d0], R64 ;  /* 0x0003d04001007387 */ /* 0x000fe80000100a00 */
[----:B------:R1:W-:Y:S02]  /*12820*/  STL.64 [R1+0x3d8], R66 ;  /* 0x0003d84201007387 */ /* 0x0003e40000100a00 */
[----:B-1----:R-:W-:Y:S02]  /*12830*/  HMMA.1688.F32.TF32 R64, R212, R16, R144 ;  /* 0x00000010d440723c */ /* 0x002fe40000081090 */
[----:B------:R-:W-:Y:S06]  /*12840*/  LDSM.16.M88.4 R144, [R3+0x13c00] ;  /* 0x013c00000390783b */ /* 0x000fec0000000200 */
[-C--:B----4-:R-:W-:Y:S11]  /*12850*/  HMMA.1688.F32.TF32 R28, R208, R12.reuse, R28 ;  /* 0x0000000cd01c723c */ /* 0x090ff6000008101c */
[----:B------:R-:W-:Y:S04]  /*12860*/  @!UPT UIADD3 URZ, URZ, URZ, URZ ;  /* 0x0000003f3f3ff290 */ /* 0x000fe8000fffe03f */
[----:B------:R1:W-:Y:S04]  /*12870*/  STL.64 [R1+0x4a0], R64 ;  /* 0x0004a04001007387 */ /* 0x0003e80000100a00 */
[----:B------:R2:W-:Y:S04]  /*12880*/  STL.64 [R1+0x4a8], R66 ;  /* 0x0004a84201007387 */ /* 0x0005e80000100a00 */
[----:B------:R-:W-:Y:S04]  /*12890*/  STL.64 [R1+0x570], R32 ;  /* 0x0005702001007387 */ /* 0x000fe80000100a00 */
[----:B------:R4:W-:Y:S04]  /*128a0*/  STL.64 [R1+0x578], R34 ;  /* 0x0005782201007387 */ /* 0x0009e80000100a00 */
[----:B-1----:R-:W3:Y:S01]  /*128b0*/  LDL.LU.64 R64, [R1+0x670] ;  /* 0x0006700001407983 */ /* 0x002ee20000300a00 */
[-C--:B------:R-:W-:Y:S03]  /*128c0*/  HMMA.1688.F32.TF32 R48, R204, R12.reuse, R48 ;  /* 0x0000000ccc30723c */ /* 0x080fe60000081030 */
[----:B------:R-:W-:Y:S04]  /*128d0*/  STL.64 [R1+0xb0], R28 ;  /* 0x0000b01c01007387 */ /* 0x000fe80000100a00 */
[----:B------:R-:W-:Y:S01]  /*128e0*/  STL.64 [R1+0xb8], R30 ;  /* 0x0000b81e01007387 */ /* 0x000fe20000100a00 */
[-C--:B------:R-:W-:Y:S03]  /*128f0*/  HMMA.1688.F32.TF32 R24, R192, R12.reuse, R24 ;  /* 0x0000000cc018723c */ /* 0x080fe60000081018 */
[----:B--2---:R-:W2:Y:S05]  /*12900*/  LDL.LU.64 R66, [R1+0x678] ;  /* 0x0006780001427983 */ /* 0x004eaa0000300a00 */
[----:B----4-:R-:W-:Y:S08]  /*12910*/  HMMA.1688.F32.TF32 R32, R196, R12, R248 ;  /* 0x0000000cc420723c */ /* 0x010ff000000810f8 */
[----:B------:R-:W-:Y:S01]  /*12920*/  MOV R150, R48 ;  /* 0x0000003000967202 */ /* 0x000fe20000000f00 */
[----:B------:R-:W-:-:S02]  /*12930*/  IMAD.MOV.U32 R151, RZ, RZ, R49 ;  /* 0x000000ffff977224 */ /* 0x000fc400078e0031 */
[----:B------:R-:W-:Y:S02]  /*12940*/  IMAD.MOV.U32 R158, RZ, RZ, R50 ;  /* 0x000000ffff9e7224 */ /* 0x000fe400078e0032 */
[----:B------:R-:W-:Y:S02]  /*12950*/  IMAD.MOV.U32 R155, RZ, RZ, R51 ;  /* 0x000000ffff9b7224 */ /* 0x000fe400078e0033 */
[----:B------:R-:W-:Y:S04]  /*12960*/  STL.64 [R1+0xa0], R24 ;  /* 0x0000a01801007387 */ /* 0x000fe80000100a00 */
[----:B------:R1:W-:Y:S04]  /*12970*/  STL.64 [R1+0xa8], R26 ;  /* 0x0000a81a01007387 */ /* 0x0003e80000100a00 */
[----:B------:R-:W4:Y:S04]  /*12980*/  LDL.LU.64 R48, [R1+0x550] ;  /* 0x0005500001307983 */ /* 0x000f280000300a00 */
[----:B------:R-:W4:Y:S01]  /*12990*/  LDL.LU.64 R50, [R1+0x558] ;  /* 0x0005580001327983 */ /* 0x000f220000300a00 */
[-C--:B-1----:R-:W-:Y:S03]  /*129a0*/  HMMA.1688.F32.TF32 R24, R188, R12.reuse, R60 ;  /* 0x0000000cbc18723c */ /* 0x082fe6000008103c */
[----:B------:R-:W4:Y:S04]  /*129b0*/  LDL.LU.64 R28, [R1+0x7b0] ;  /* 0x0007b000011c7983 */ /* 0x000f280000300a00 */
[----:B------:R-:W-:Y:S01]  /*129c0*/  STL.64 [R1+0xf0], R32 ;  /* 0x0000f02001007387 */ /* 0x000fe20000100a00 */
[-C--:B------:R-:W-:Y:S03]  /*129d0*/  HMMA.1688.F32.TF32 R60, R160, R12.reuse, R116 ;  /* 0x0000000ca03c723c */ /* 0x080fe60000081074 */
[----:B------:R1:W-:Y:S04]  /*129e0*/  STL.64 [R1+0xf8], R34 ;  /* 0x0000f82201007387 */ /* 0x0003e80000100a00 */
[----:B------:R-:W4:Y:S01]  /*129f0*/  LDL.LU.64 R30, [R1+0x7b8] ;  /* 0x0007b800011e7983 */ /* 0x000f220000300a00 */
[-C--:B-1----:R-:W-:Y:S07]  /*12a00*/  HMMA.1688.F32.TF32 R32, R212, R12.reuse, R164 ;  /* 0x0000000cd420723c */ /* 0x082fee00000810a4 */
[----:B------:R-:W-:Y:S04]  /*12a10*/  STL.64 [R1+0x210], R24 ;  /* 0x0002101801007387 */ /* 0x000fe80000100a00 */
[----:B------:R1:W-:Y:S02]  /*12a20*/  STL.64 [R1+0x218], R26 ;  /* 0x0002181a01007387 */ /* 0x0003e40000100a00 */
[----:B-1----:R-:W-:Y:S02]  /*12a30*/  HMMA.1688.F32.TF32 R24, R200, R12, R36 ;  /* 0x0000000cc818723c */ /* 0x002fe40000081024 */
[----:B------:R-:W-:Y:S04]  /*12a40*/  STL.64 [R1+0x370], R60 ;  /* 0x0003703c01007387 */ /* 0x000fe80000100a00 */
[----:B------:R-:W-:Y:S04]  /*12a50*/  STL.64 [R1+0x378], R62 ;  /* 0x0003783e01007387 */ /* 0x000fe80000100a00 */
[----:B------:R-:W-:Y:S04]  /*12a60*/  STL.64 [R1+0x450], R32 ;  /* 0x0004502001007387 */ /* 0x000fe80000100a00 */
[----:B------:R-:W-:Y:S09]  /*12a70*/  STL.64 [R1+0x458], R34 ;  /* 0x0004582201007387 */ /* 0x000ff20000100a00 */
[----:B------:R1:W-:Y:S04]  /*12a80*/  STL.64 [R1+0x500], R24 ;  /* 0x0005001801007387 */ /* 0x0003e80000100a00 */
[----:B------:R1:W-:Y:S01]  /*12a90*/  STL.64 [R1+0x508], R26 ;  /* 0x0005081a01007387 */ /* 0x0003e20000100a00 */
[----:B---3--:R-:W-:Y:S11]  /*12aa0*/  HMMA.1688.F32.TF32 R20, R204, R8, R20 ;  /* 0x00000008cc14723c */ /* 0x008ff60000081014 */
[----:B------:R-:W-:Y:S11]  /*12ab0*/  @!UPT UIADD3 URZ, URZ, URZ, URZ ;  /* 0x0000003f3f3ff290 */ /* 0x000ff6000fffe03f */
[----:B------:R-:W-:Y:S02]  /*12ac0*/  @!UPT UIADD3 URZ, URZ, URZ, URZ ;  /* 0x0000003f3f3ff290 */ /* 0x000fe4000fffe03f */
[----:B------:R-:W-:Y:S02]  /*12ad0*/  IMAD.MOV.U32 R83, RZ, RZ, R20 ;  /* 0x000000ffff537224 */ /* 0x000fe400078e0014 */
[----:B------:R-:W-:Y:S02]  /*12ae0*/  IMAD.MOV.U32 R148, RZ, RZ, R21 ;  /* 0x000000ffff947224 */ /* 0x000fe400078e0015 */
[----:B------:R-:W-:Y:S01]  /*12af0*/  IMAD.MOV.U32 R154, RZ, RZ, R22 ;  /* 0x000000ffff9a7224 */ /* 0x000fe200078e0016 */
[----:B------:R-:W3:Y:S01]  /*12b00*/  LDL.LU.64 R20, [R1+0x700] ;  /* 0x0007000001147983 */ /* 0x000ee20000300a00 */
[----:B------:R-:W-:-:S03]  /*12b10*/  IMAD.MOV.U32 R159, RZ, RZ, R23 ;  /* 0x000000ffff9f7224 */ /* 0x000fc600078e0017 */
[----:B------:R-:W3:Y:S04]  /*12b20*/  LDL.LU.64 R22, [R1+0x708] ;  /* 0x0007080001167983 */ /* 0x000ee80000300a00 */
[----:B-1----:R-:W3:Y:S04]  /*12b30*/  LDL.LU.64 R24, [R1+0x610] ;  /* 0x0006100001187983 */ /* 0x002ee80000300a00 */
[----:B------:R-:W3:Y:S04]  /*12b40*/  LDL.LU.64 R26, [R1+0x618] ;  /* 0x00061800011a7983 */ /* 0x000ee80000300a00 */
[----:B------:R-:W3:Y:S04]  /*12b50*/  LDL.LU.64 R32, [R1+0x1f0] ;  /* 0x0001f00001207983 */ /* 0x000ee80000300a00 */
[----:B------:R-:W3:Y:S04]  /*12b60*/  LDL.LU.64 R34, [R1+0x1f8] ;  /* 0x0001f80001227983 */ /* 0x000ee80000300a00 */
[----:B------:R-:W-:Y:S01]  /*12b70*/  STL.64 [R1+0x12c8], R18 ;  /* 0x0012c81201007387 */ /* 0x000fe20000100a00 */
[-C--:B--2---:R-:W-:Y:S11]  /*12b80*/  HMMA.1688.F32.TF32 R36, R208, R8.reuse, R64 ;  /* 0x00000008d024723c */ /* 0x084ff60000081040 */
[----:B------:R-:W-:Y:S11]  /*12b90*/  @!UPT UIADD3 URZ, URZ, URZ, URZ ;  /* 0x0000003f3f3ff290 */ /* 0x000ff6000fffe03f */
[----:B------:R-:W-:Y:S02]  /*12ba0*/  @!UPT UIADD3 URZ, URZ, URZ, URZ ;  /* 0x0000003f3f3ff290 */ /* 0x000fe4000fffe03f */
[----:B------:R-:W-:Y:S01]  /*12bb0*/  IMAD.MOV.U32 R17, RZ, RZ, R36 ;  /* 0x000000ffff117224 */ /* 0x000fe200078e0024 */
[----:B------:R-:W-:Y:S01]  /*12bc0*/  MOV R16, R37 ;  /* 0x0000002500107202 */ /* 0x000fe20000000f00 */
[----:B------:R-:W-:Y:S02]  /*12bd0*/  IMAD.MOV.U32 R13, RZ, RZ, R38 ;  /* 0x000000ffff0d7224 */ /* 0x000fe400078e0026 */
[----:B------:R-:W-:Y:S02]  /*12be0*/  IMAD.MOV.U32 R12, RZ, RZ, R39 ;  /* 0x000000ffff0c7224 */ /* 0x000fe400078e0027 */
[----:B------:R1:W-:Y:S01]  /*12bf0*/  STL.64 [R1+0x12c0], R16 ;  /* 0x0012c01001007387 */ /* 0x0003e20000100a00 */
[-C--:B----4-:R-:W-:Y:S03]  /*12c00*/  HMMA.1688.F32.TF32 R36, R192, R8.reuse, R48 ;  /* 0x00000008c024723c */ /* 0x090fe60000081030 */
[----:B------:R-:W-:Y:S04]  /*12c10*/  STL.64 [R1+0x12b8], R14 ;  /* 0x0012b80e01007387 */ /* 0x000fe80000100a00 */
[----:B------:R2:W-:Y:S01]  /*12c20*/  STL.64 [R1+0x12b0], R12 ;  /* 0x0012b00c01007387 */ /* 0x0005e20000100a00 */
[-C--:B-1----:R-:W-:Y:S08]  /*12c30*/  HMMA.1688.F32.TF32 R16, R196, R8.reuse, R244 ;  /* 0x00000008c410723c */ /* 0x082ff000000810f4 */
[-C--:B--2---:R-:W-:Y:S07]  /*12c40*/  HMMA.1688.F32.TF32 R12, R188, R8.reuse, R56 ;  /* 0x00000008bc0c723c */ /* 0x084fee0000081038 */
[----:B------:R-:W-:Y:S04]  /*12c50*/  STL.64 [R1+0x40], R36 ;  /* 0x0000402401007387 */ /* 0x000fe80000100a00 */
[----:B------:R1:W-:Y:S04]  /*12c60*/  STL.64 [R1+0x48], R38 ;  /* 0x0000482601007387 */ /* 0x0003e80000100a00 */
[----:B------:R-:W-:Y:S04]  /*12c70*/  STL.64 [R1+0x80], R16 ;  /* 0x0000801001007387 */ /* 0x000fe80000100a00 */
[----:B------:R2:W-:Y:S01]  /*12c80*/  STL.64 [R1+0x88], R18 ;  /* 0x0000881201007387 */ /* 0x0005e20000100a00 */
[-C--:B-1----:R-:W-:Y:S03]  /*12c90*/  HMMA.1688.F32.TF32 R36, R160, R8.reuse, R120 ;  /* 0x00000008a024723c */ /* 0x082fe60000081078 */
[----:B------:R-:W-:Y:S04]  /*12ca0*/  STL.64 [R1+0x140], R12 ;  /* 0x0001400c01007387 */ /* 0x000fe80000100a00 */
[----:B------:R1:W-:Y:S01]  /*12cb0*/  STL.64 [R1+0x148], R14 ;  /* 0x0001480e01007387 */ /* 0x0003e20000100a00 */
[-C--:B--2---:R-:W-:Y:S03]  /*12cc0*/  HMMA.1688.F32.TF32 R16, R212, R8.reuse, R168 ;  /* 0x00000008d410723c */ /* 0x084fe600000810a8 */
[----:B------:R-:W-:Y:S05]  /*12cd0*/  LDSM.16.M88.4 R120, [R3+0x13800] ;  /* 0x013800000378783b */ /* 0x000fea0000000200 */
[----:B-1----:R-:W-:Y:S01]  /*12ce0*/  HMMA.1688.F32.TF32 R12, R200, R8, R40 ;  /* 0x00000008c80c723c */ /* 0x002fe20000081028 */
[----:B------:R-:W-:Y:S06]  /*12cf0*/  LDSM.16.M88.4 R40, [R3+0x12400] ;  /* 0x012400000328783b */ /* 0x000fec0000000200 */
[----:B------:R-:W-:Y:S01]  /*12d00*/  STL.64 [R1+0x2d0], R36 ;  /* 0x0002d02401007387 */ /* 0x000fe20000100a00 */
[-C--:B------:R-:W-:Y:S03]  /*12d10*/  HMMA.1688.F32.TF32 R28, R204, R4.reuse, R28 ;  /* 0x00000004cc1c723c */ /* 0x080fe6000008101c */
[----:B------:R-:W-:Y:S04]  /*12d20*/  STL.64 [R1+0x2d8], R38 ;  /* 0x0002d82601007387 */ /* 0x000fe80000100a00 */
[----:B------:R1:W-:Y:S04]  /*12d30*/  STL.64 [R1+0x1308], R10 ;  /* 0x0013080a01007387 */ /* 0x0003e80000100a00 */
[----:B------:R-:W-:Y:S04]  /*12d40*/  STL.64 [R1+0x3f0], R16 ;  /* 0x0003f01001007387 */ /* 0x000fe80000100a00 */
[----:B------:R-:W-:Y:S04]  /*12d50*/  STL.64 [R1+0x3f8], R18 ;  /* 0x0003f81201007387 */ /* 0x000fe80000100a00 */
[----:B------:R-:W-:Y:S04]  /*12d60*/  STL.64 [R1+0x4b0], R12 ;  /* 0x0004b00c01007387 */ /* 0x000fe80000100a00 */
[----:B------:R2:W-:Y:S01]  /*12d70*/  STL.64 [R1+0x4b8], R14 ;  /* 0x0004b80e01007387 */ /* 0x0005e20000100a00 */
[-C--:B-1----:R-:W-:Y:S03]  /*12d80*/  HMMA.1688.F32.TF32 R8, R188, R4.reuse, R52 ;  /* 0x00000004bc08723c */ /* 0x082fe60000081034 */
[----:B------:R-:W4:Y:S04]  /*12d90*/  LDL.LU.64 R56, [R1+0x820] ;  /* 0x0008200001387983 */ /* 0x000f280000300a00 */
[----:B------:R-:W4:Y:S04]  /*12da0*/  LDL.LU.64 R58, [R1+0x828] ;  /* 0x00082800013a7983 */ /* 0x000f280000300a00 */
[----:B------:R-:W4:Y:S04]  /*12db0*/  LDL.LU.64 R48, [R1+0x790] ;  /* 0x0007900001307983 */ /* 0x000f280000300a00 */
[----:B------:R-:W4:Y:S04]  /*12dc0*/  LDL.LU.64 R50, [R1+0x798] ;  /* 0x0007980001327983 */ /* 0x000f280000300a00 */
[----:B------:R-:W-:Y:S04]  /*12dd0*/  STL.64 [R1+0x1298], R30 ;  /* 0x0012981e01007387 */ /* 0x000fe80000100a00 */
[----:B------:R-:W-:Y:S04]  /*12de0*/  STL.64 [R1+0x1290], R28 ;  /* 0x0012901c01007387 */ /* 0x000fe80000100a00 */
[----:B------:R-:W-:Y:S01]  /*12df0*/  LDSM.16.M88.4 R36, [R3+0x12800] ;  /* 0x012800000324783b */ /* 0x000fe20000000200 */
[-C--:B---3--:R-:W-:Y:S08]  /*12e00*/  HMMA.1688.F32.TF32 R20, R208, R4.reuse, R20 ;  /* 0x00000004d014723c */ /* 0x088ff00000081014 */
[-C--:B------:R-:W-:Y:S08]  /*12e10*/  HMMA.1688.F32.TF32 R24, R192, R4.reuse, R24 ;  /* 0x00000004c018723c */ /* 0x080ff00000081018 */
[-C--:B--2---:R-:W-:Y:S01]  /*12e20*/  HMMA.1688.F32.TF32 R12, R196, R4.reuse, R32 ;  /* 0x00000004c40c723c */ /* 0x084fe20000081020 */
[----:B------:R-:W-:Y:S06]  /*12e30*/  LDSM.16.M88.4 R32, [R3+0x12c00] ;  /* 0x012c00000320783b */ /* 0x000fec0000000200 */
[----:B------:R-:W-:Y:S04]  /*12e40*/  STL.64 [R1+0x12a8], R22 ;  /* 0x0012a81601007387 */ /* 0x000fe80000100a00 */
[----:B------:R-:W-:Y:S04]  /*12e50*/  STL.64 [R1+0x12a0], R20 ;  /* 0x0012a01401007387 */ /* 0x000fe80000100a00 */
[----:B------:R-:W-:Y:S04]  /*12e60*/  STL.64 [R1+0x12d8], R26 ;  /* 0x0012d81a01007387 */ /* 0x000fe80000100a00 */
[----:B------:R-:W-:Y:S04]  /*12e70*/  STL.64 [R1+0x12d0], R24 ;  /* 0x0012d01801007387 */ /* 0x000fe80000100a00 */
[----:B------:R-:W2:Y:S04]  /*12e80*/  LDL.LU.64 R16, [R1+0x6d0] ;  /* 0x0006d00001107983 */ /* 0x000ea80000300a00 */
[----:B------:R1:W-:Y:S04]  /*12e90*/  STL.64 [R1+0x30], R12 ;  /* 0x0000300c01007387 */ /* 0x0003e80000100a00 */
[----:B------:R3:W-:Y:S04]  /*12ea0*/  STL.64 [R1+0x38], R14 ;  /* 0x0000380e01007387 */ /* 0x0007e80000100a00 */
[----:B------:R-:W2:Y:S04]  /*12eb0*/  LDL.LU.64 R18, [R1+0x6d8] ;  /* 0x0006d80001127983 */ /* 0x000ea80000300a00 */
[----:B------:R3:W-:Y:S04]  /*12ec0*/  STL.64 [R1+0xe0], R8 ;  /* 0x0000e00801007387 */ /* 0x0007e80000100a00 */
[----:B------:R3:W-:Y:S04]  /*12ed0*/  STL.64 [R1+0xe8], R10 ;  /* 0x0000e80a01007387 */ /* 0x0007e80000100a00 */
[----:B-1----:R-:W2:Y:S04]  /*12ee0*/  LDL.LU.64 R12, [R1+0x5b0] ;  /* 0x0005b000010c7983 */ /* 0x002ea80000300a00 */
[----:B---3--:R-:W3:Y:S04]  /*12ef0*/  LDL.LU.64 R14, [R1+0x5b8] ;  /* 0x0005b800010e7983 */ /* 0x008ee80000300a00 */
[----:B------:R-:W2:Y:S04]  /*12f00*/  LDL.LU.64 R8, [R1+0x130] ;  /* 0x0001300001087983 */ /* 0x000ea80000300a00 */
[----:B------:R-:W2:Y:S01]  /*12f10*/  LDL.LU.64 R10, [R1+0x138] ;  /* 0x00013800010a7983 */ /* 0x000ea20000300a00 */
[-C--:B------:R-:W-:Y:S03]  /*12f20*/  HMMA.1688.F32.TF32 R20, R200, R4.reuse, R44 ;  /* 0x00000004c814723c */ /* 0x080fe6000008102c */
[----:B------:R-:W4:Y:S05]  /*12f30*/  LDSM.16.M88.4 R44, [R3+0x12000] ;  /* 0x01200000032c783b */ /* 0x000f2a0000000200 */
[-C--:B------:R-:W-:Y:S01]  /*12f40*/  HMMA.1688.F32.TF32 R28, R160, R4.reuse, R124 ;  /* 0x00000004a01c723c */ /* 0x080fe2000008107c */
[----:B------:R-:W-:Y:S07]  /*12f50*/  LDSM.16.M88.4 R124, [R3+0x13400] ;  /* 0x01340000037c783b */ /* 0x000fee0000000200 */
[----:B------:R-:W-:Y:S08]  /*12f60*/  HMMA.1688.F32.TF32 R24, R212, R4, R172 ;  /* 0x00000004d418723c */ /* 0x000ff000000810ac */
[----:B------:R-:W-:-:S02]  /*12f70*/  IMAD.MOV.U32 R157, RZ, RZ, R23 ;  /* 0x000000ffff9d7224 */ /* 0x000fc400078e0017 */
[----:B------:R-:W-:-:S05]  /*12f80*/  IMAD.MOV.U32 R252, RZ, RZ, R22 ;  /* 0x000000fffffc7224 */ /* 0x000fca00078e0016 */
[----:B------:R-:W-:Y:S04]  /*12f90*/  STL.64 [R1+0x280], R28 ;  /* 0x0002801c01007387 */ /* 0x000fe80000100a00 */
[----:B------:R-:W-:Y:S04]  /*12fa0*/  STL.64 [R1+0x288], R30 ;  /* 0x0002881e01007387 */ /* 0x000fe80000100a00 */
[----:B------:R-:W-:Y:S04]  /*12fb0*/  STL.64 [R1+0x3c0], R24 ;  /* 0x0003c01801007387 */ /* 0x000fe80000100a00 */
[----:B------:R-:W-:Y:S04]  /*12fc0*/  STL.64 [R1+0x3c8], R26 ;  /* 0x0003c81a01007387 */ /* 0x000fe80000100a00 */
[----:B------:R-:W-:Y:S04]  /*12fd0*/  STL.64 [R1+0x490], R20 ;  /* 0x0004901401007387 */ /* 0x000fe80000100a00 */
[----:B------:R2:W-:Y:S04]  /*12fe0*/  STL.64 [R1+0x1310], R6 ;  /* 0x0013100601007387 */ /* 0x0005e80000100a00 */
[----:B------:R-:W-:Y:S04]  /*12ff0*/  STL [R1+0x1244], R157 ;  /* 0x0012449d01007387 */ /* 0x000fe80000100800 */
[----:B------:R-:W-:Y:S01]  /*13000*/  STL [R1+0x1240], R252 ;  /* 0x001240fc01007387 */ /* 0x000fe20000100800 */
[-C--:B----4-:R-:W-:Y:S08]  /*13010*/  HMMA.1688.F32.TF32 R60, R204, R44.reuse, R56 ;  /* 0x0000002ccc3c723c */ /* 0x090ff00000081038 */
[-C--:B------:R-:W-:Y:S11]  /*13020*/  HMMA.1688.F32.TF32 R48, R208, R44.reuse, R48 ;  /* 0x0000002cd030723c */ /* 0x080ff60000081030 */
[----:B------:R-:W-:Y:S04]  /*13030*/  @!UPT UIADD3 URZ, URZ, URZ, URZ ;  /* 0x0000003f3f3ff290 */ /* 0x000fe8000fffe03f */
[----:B------:R-:W-:Y:S04]  /*13040*/  STL.64 [R1+0x12e8], R62 ;  /* 0x0012e83e01007387 */ /* 0x000fe80000100a00 */
[----:B------:R1:W-:Y:S04]  /*13050*/  STL.64 [R1+0x12e0], R60 ;  /* 0x0012e03c01007387 */ /* 0x0003e80000100a00 */
[----:B------:R-:W3:Y:S04]  /*13060*/  LDL.LU.64 R88, [R1+0x880] ;  /* 0x0008800001587983 */ /* 0x000ee80000300a00 */
        /* <DEDUP_REMOVED lines=9> */
[----:B------:R-:W-:Y:S04]  /*13100*/  STL.64 [R1+0x12f8], R50 ;  /* 0x0012f83201007387 */ /* 0x000fe80000100a00 */
[----:B------:R1:W-:Y:S04]  /*13110*/  STL.64 [R1+0x12f0], R48 ;  /* 0x0012f03001007387 */ /* 0x0003e80000100a00 */
[----:B------:R-:W3:Y:S04]  /*13120*/  LDL.LU.64 R92, [R1+0x890] ;  /* 0x00089000015c7983 */ /* 0x000ee80000300a00 */
[----:B------:R-:W3:Y:S01]  /*13130*/  LDL.LU.64 R94, [R1+0x898] ;  /* 0x00089800015e7983 */ /* 0x000ee20000300a00 */
[-C--:B--2---:R-:W-:Y:S11]  /*13140*/  HMMA.1688.F32.TF32 R4, R188, R44.reuse, R8 ;  /* 0x0000002cbc04723c */ /* 0x084ff60000081008 */
[----:B------:R-:W-:Y:S11]  /*13150*/  @!UPT UIADD3 URZ, URZ, URZ, URZ ;  /* 0x0000003f3f3ff290 */ /* 0x000ff6000fffe03f */
[----:B------:R-:W-:Y:S01]  /*13160*/  @!UPT UIADD3 URZ, URZ, URZ, URZ ;  /* 0x0000003f3f3ff290 */ /* 0x000fe2000fffe03f */
[----:B------:R-:W-:Y:S04]  /*13170*/  STL.64 [R1+0x70], R4 ;  /* 0x0000700401007387 */ /* 0x000fe80000100a00 */
[----:B------:R2:W-:Y:S04]  /*13180*/  STL.64 [R1+0x78], R6 ;  /* 0x0000780601007387 */ /* 0x0005e80000100a00 */
[----:B-1----:R-:W4:Y:S04]  /*13190*/  LDL.LU.64 R60, [R1+0x810] ;  /* 0x00081000013c7983 */ /* 0x002f280000300a00 */
[----:B------:R-:W4:Y:S04]  /*131a0*/  LDL.LU.64 R62, [R1+0x818] ;  /* 0x00081800013e7983 */ /* 0x000f280000300a00 */
[----:B------:R-:W4:Y:S01]  /*131b0*/  LDL.LU.64 R48, [R1+0x770] ;  /* 0x0007700001307983 */ /* 0x000f220000300a00 */
[-C--:B--2---:R-:W-:Y:S03]  /*131c0*/  HMMA.1688.F32.TF32 R4, R160, R44.reuse, R128 ;  /* 0x0000002ca004723c */ /* 0x084fe60000081080 */
[----:B------:R-:W4:Y:S04]  /*131d0*/  LDL.LU.64 R50, [R1+0x778] ;  /* 0x0007780001327983 */ /* 0x000f280000300a00 */
[----:B------:R-:W2:Y:S04]  /*131e0*/  LDL.LU.64 R28, [R1+0x660] ;  /* 0x00066000011c7983 */ /* 0x000ea80000300a00 */
[----:B------:R-:W2:Y:S04]  /*131f0*/  LDL.LU.64 R30, [R1+0x668] ;  /* 0x00066800011e7983 */ /* 0x000ea80000300a00 */
[----:B------:R-:W2:Y:S04]  /*13200*/  LDL.LU.64 R24, [R1+0x320] ;  /* 0x0003200001187983 */ /* 0x000ea80000300a00 */
[----:B------:R-:W2:Y:S01]  /*13210*/  LDL.LU.64 R26, [R1+0x328] ;  /* 0x00032800011a7983 */ /* 0x000ea20000300a00 */
[-C--:B------:R-:W-:Y:S03]  /*13220*/  HMMA.1688.F32.TF32 R52, R192, R44.reuse, R16 ;  /* 0x0000002cc034723c */ /* 0x080fe60000081010 */
[----:B------:R-:W4:Y:S04]  /*13230*/  LDL.LU.64 R20, [R1+0x8e0] ;  /* 0x0008e00001147983 */ /* 0x000f280000300a00 */
[----:B------:R-:W4:Y:S01]  /*13240*/  LDL.LU.64 R22, [R1+0x8e8] ;  /* 0x0008e80001167983 */ /* 0x000f220000300a00 */
[-C--:B---3--:R-:W-:Y:S03]  /*13250*/  HMMA.1688.F32.TF32 R56, R196, R44.reuse, R12 ;  /* 0x0000002cc438723c */ /* 0x088fe6000008100c */
[----:B------:R-:W3:Y:S04]  /*13260*/  LDL.LU.64 R16, [R1+0x840] ;  /* 0x0008400001107983 */ /* 0x000ee80000300a00 */
[----:B------:R-:W3:Y:S04]  /*13270*/  LDL.LU.64 R18, [R1+0x848] ;  /* 0x0008480001127983 */ /* 0x000ee80000300a00 */
[----:B------:R1:W-:Y:S04]  /*13280*/  STL.64 [R1+0x250], R4 ;  /* 0x0002500401007387 */ /* 0x0003e80000100a00 */
[----:B------:R1:W-:Y:S04]  /*13290*/  STL.64 [R1+0x258], R6 ;  /* 0x0002580601007387 */ /* 0x0003e80000100a00 */
[----:B------:R-:W3:Y:S04]  /*132a0*/  LDL.LU.64 R12, [R1+0x7a0] ;  /* 0x0007a000010c7983 */ /* 0x000ee80000300a00 */
[----:B------:R-:W3:Y:S04]  /*132b0*/  LDL.LU.64 R14, [R1+0x7a8] ;  /* 0x0007a800010e7983 */ /* 0x000ee80000300a00 */
[----:B------:R-:W3:Y:S04]  /*132c0*/  LDL.LU.64 R8, [R1+0x6f0] ;  /* 0x0006f00001087983 */ /* 0x000ee80000300a00 */
[----:B------:R-:W3:Y:S04]  /*132d0*/  LDL.LU.64 R10, [R1+0x6f8] ;  /* 0x0006f800010a7983 */ /* 0x000ee80000300a00 */
[----:B-1----:R-:W3:Y:S04]  /*132e0*/  LDL.LU.64 R4, [R1+0x600] ;  /* 0x0006000001047983 */ /* 0x002ee80000300a00 */
[----:B------:R-:W3:Y:S01]  /*132f0*/  LDL.LU.64 R6, [R1+0x608] ;  /* 0x0006080001067983 */ /* 0x000ee20000300a00 */
[-C--:B------:R-:W-:Y:S03]  /*13300*/  HMMA.1688.F32.TF32 R104, R212, R44.reuse, R176 ;  /* 0x0000002cd468723c */ /* 0x080fe600000810b0 */
[----:B------:R-:W1:Y:S05]  /*13310*/  LDSM.16.M88.4 R128, [R3+0x13000] ;  /* 0x013000000380783b */ /* 0x000e6a0000000200 */
[----:B------:R-:W-:Y:S11]  /*13320*/  HMMA.1688.F32.TF32 R68, R200, R44, R68 ;  /* 0x0000002cc844723c */ /* 0x000ff60000081044 */
[----:B------:R-:W-:Y:S04]  /*13330*/  @!UPT UIADD3 URZ, URZ, URZ, URZ ;  /* 0x0000003f3f3ff290 */ /* 0x000fe8000fffe03f */
[----:B------:R-:W-:Y:S04]  /*13340*/  STL.64 [R1+0x3a0], R104 ;  /* 0x0003a06801007387 */ /* 0x000fe80000100a00 */
[----:B------:R1:W-:Y:S04]  /*13350*/  STL.64 [R1+0x3a8], R106 ;  /* 0x0003a86a01007387 */ /* 0x0003e80000100a00 */
[----:B------:R-:W-:Y:S04]  /*13360*/  STL.64 [R1+0x460], R68 ;  /* 0x0004604401007387 */ /* 0x000fe80000100a00 */
[----:B------:R1:W-:Y:S02]  /*13370*/  STL.64 [R1+0x468], R70 ;  /* 0x0004684601007387 */ /* 0x0003e40000100a00 */
[-C--:B-1----:R-:W-:Y:S08]  /*13380*/  HMMA.1688.F32.TF32 R104, R212, R40.reuse, R220 ;  /* 0x00000028d468723c */ /* 0x082ff000000810dc */
[-C--:B------:R-:W-:Y:S08]  /*13390*/  HMMA.1688.F32.TF32 R96, R188, R40.reuse, R96 ;  /* 0x00000028bc60723c */ /* 0x080ff00000081060 */
[-C--:B------:R-:W-:Y:S08]  /*133a0*/  HMMA.1688.F32.TF32 R68, R192, R40.reuse, R100 ;  /* 0x00000028c044723c */ /* 0x080ff00000081064 */
[-C--:B------:R-:W-:Y:S07]  /*133b0*/  HMMA.1688.F32.TF32 R100, R160, R40.reuse, R224 ;  /* 0x00000028a064723c */ /* 0x080fee00000810e0 */
[----:B------:R-:W-:Y:S04]  /*133c0*/  STL.64 [R1+0x20], R96 ;  /* 0x0000206001007387 */ /* 0x000fe80000100a00 */
[----:B------:R1:W-:Y:S02]  /*133d0*/  STL.64 [R1+0x28], R98 ;  /* 0x0000286201007387 */ /* 0x0003e40000100a00 */
[----:B-1----:R-:W-:Y:S10]  /*133e0*/  HMMA.1688.F32.TF32 R96, R200, R40, R72 ;  /* 0x00000028c860723c */ /* 0x002ff40000081048 */
[----:B------:R-:W-:Y:S04]  /*133f0*/  STL.64 [R1+0x200], R100 ;  /* 0x0002006401007387 */ /* 0x000fe80000100a00 */
[----:B------:R1:W-:Y:S04]  /*13400*/  STL.64 [R1+0x208], R102 ;  /* 0x0002086601007387 */ /* 0x0003e80000100a00 */
[----:B------:R-:W-:Y:S04]  /*13410*/  STL.64 [R1+0x360], R104 ;  /* 0x0003606801007387 */ /* 0x000fe80000100a00 */
[----:B------:R-:W-:Y:S01]  /*13420*/  STL.64 [R1+0x368], R106 ;  /* 0x0003686a01007387 */ /* 0x000fe20000100a00 */
[-C--:B-1----:R-:W-:Y:S03]  /*13430*/  HMMA.1688.F32.TF32 R100, R204, R36.reuse, R92 ;  /* 0x00000024cc64723c */ /* 0x082fe6000008105c */
[----:B------:R-:W-:Y:S04]  /*13440*/  STL.64 [R1+0x440], R96 ;  /* 0x0004406001007387 */ /* 0x000fe80000100a00 */
[----:B------:R1:W-:Y:S01]  /*13450*/  STL.64 [R1+0x448], R98 ;  /* 0x0004486201007387 */ /* 0x0003e20000100a00 */
[-C--:B--2---:R-:W-:Y:S08]  /*13460*/  HMMA.1688.F32.TF32 R24, R188, R36.reuse, R24 ;  /* 0x00000024bc18723c */ /* 0x084ff00000081018 */
[-C--:B----4-:R-:W-:Y:S08]  /*13470*/  HMMA.1688.F32.TF32 R92, R192, R36.reuse, R48 ;  /* 0x00000024c05c723c */ /* 0x090ff00000081030 */
[-C--:B------:R-:W-:Y:S07]  /*13480*/  HMMA.1688.F32.TF32 R48, R160, R36.reuse, R236 ;  /* 0x00000024a030723c */ /* 0x080fee00000810ec */
[----:B------:R-:W-:Y:S01]  /*13490*/  STL.64 [R1+0x10], R24 ;  /* 0x0000101801007387 */ /* 0x000fe20000100a00 */
[-C--:B-1----:R-:W-:Y:S03]  /*134a0*/  HMMA.1688.F32.TF32 R96, R196, R36.reuse, R28 ;  /* 0x00000024c460723c */ /* 0x082fe6000008101c */
[----:B------:R1:W-:Y:S05]  /*134b0*/  STL.64 [R1+0x18], R26 ;  /* 0x0000181a01007387 */ /* 0x0003ea0000100a00 */
[-C--:B------:R-:W-:Y:S08]  /*134c0*/  HMMA.1688.F32.TF32 R28, R212, R36.reuse, R228 ;  /* 0x00000024d41c723c */ /* 0x080ff000000810e4 */
[----:B-1----:R-:W-:Y:S08]  /*134d0*/  HMMA.1688.F32.TF32 R24, R200, R36, R76 ;  /* 0x00000024c818723c */ /* 0x002ff0000008104c */
[-C--:B---3--:R-:W-:Y:S08]  /*134e0*/  HMMA.1688.F32.TF32 R108, R196, R32.reuse, R8 ;  /* 0x00000020c46c723c */ /* 0x088ff00000081008 */
[-C--:B------:R-:W-:Y:S08]  /*134f0*/  HMMA.1688.F32.TF32 R8, R160, R32.reuse, R240 ;  /* 0x00000020a008723c */ /* 0x080ff000000810f0 */
[-C--:B------:R-:W-:Y:S01]  /*13500*/  HMMA.1688.F32.TF32 R112, R188, R32.reuse, R4 ;  /* 0x00000020bc70723c */ /* 0x080fe20000081004 */
[----:B------:R1:W-:Y:S04]  /*13510*/  STL.64 [R1+0x170], R48 ;  /* 0x0001703001007387 */ /* 0x0003e80000100a00 */
[----:B------:R-:W-:Y:S03]  /*13520*/  LDS R240, [R0+0x2000] ;  /* 0x0020000000f07984 */ /* 0x000fe60000000800 */
[----:B------:R-:W-:Y:S01]  /*13530*/  HMMA.1688.F32.TF32 R4, R212, R32, R232 ;  /* 0x00000020d404723c */ /* 0x000fe200000810e8 */
[----:B------:R2:W-:Y:S04]  /*13540*/  STL.64 [R1+0x178], R50 ;  /* 0x0001783201007387 */ /* 0x0005e80000100a00 */
[----:B------:R-:W-:Y:S04]  /*13550*/  STL.64 [R1+0x330], R28 ;  /* 0x0003301c01007387 */ /* 0x000fe80000100a00 */
[----:B------:R-:W-:Y:S04]  /*13560*/  STL.64 [R1+0x338], R30 ;  /* 0x0003381e01007387 */ /* 0x000fe80000100a00 */
[----:B------:R-:W-:Y:S01]  /*13570*/  STL.64 [R1+0x430], R24 ;  /* 0x0004301801007387 */ /* 0x000fe20000100a00 */
[----:B------:R-:W-:Y:S03]  /*13580*/  HMMA.1688.F32.TF32 R72, R208, R36, R60 ;  /* 0x00000024d048723c */ /* 0x000fe6000008103c */
[----:B------:R-:W-:Y:S04]  /*13590*/  STL.64 [R1+0x438], R26 ;  /* 0x0004381a01007387 */ /* 0x000fe80000100a00 */
[----:B------:R-:W-:Y:S04]  /*135a0*/  STL.64 [R1+0x130], R8 ;  /* 0x0001300801007387 */ /* 0x000fe80000100a00 */
[----:B------:R-:W-:Y:S04]  /*135b0*/  STL.64 [R1+0x138], R10 ;  /* 0x0001380a01007387 */ /* 0x000fe80000100a00 */
[----:B------:R3:W-:Y:S01]  /*135c0*/  STL.64 [R1+0x300], R4 ;  /* 0x0003000401007387 */ /* 0x0007e20000100a00 */
[----:B------:R-:W-:Y:S03]  /*135d0*/  HMMA.1688.F32.TF32 R104, R192, R32, R12 ;  /* 0x00000020c068723c */ /* 0x000fe6000008100c */
[----:B------:R-:W4:Y:S04]  /*135e0*/  LDL.LU.64 R60, [R1+0x920] ;  /* 0x00092000013c7983 */ /* 0x000f280000300a00 */
[----:B------:R-:W4:Y:S04]  /*135f0*/  LDL.LU.64 R62, [R1+0x928] ;  /* 0x00092800013e7983 */ /* 0x000f280000300a00 */
[----:B-1----:R-:W4:Y:S04]  /*13600*/  LDL.LU.64 R48, [R1+0x910] ;  /* 0x0009100001307983 */ /* 0x002f280000300a00 */
[----:B--2---:R-:W2:Y:S04]  /*13610*/  LDL.LU.64 R50, [R1+0x918] ;  /* 0x0009180001327983 */ /* 0x004ea80000300a00 */
[----:B------:R-:W2:Y:S04]  /*13620*/  LDL.LU.64 R12, [R1+0x900] ;  /* 0x00090000010c7983 */ /* 0x000ea80000300a00 */
[----:B------:R-:W2:Y:S01]  /*13630*/  LDL.LU.64 R14, [R1+0x908] ;  /* 0x00090800010e7983 */ /* 0x000ea20000300a00 */
[----:B------:R-:W-:-:S02]  /*13640*/  IMAD.MOV.U32 R157, RZ, RZ, R6 ;  /* 0x000000ffff9d7224 */ /* 0x000fc400078e0006 */
[----:B------:R-:W-:Y:S01]  /*13650*/  IMAD.MOV.U32 R252, RZ, RZ, R7 ;  /* 0x000000fffffc7224 */ /* 0x000fe200078e0007 */
[-C--:B------:R-:W-:Y:S01]  /*13660*/  HMMA.1688.F32.TF32 R116, R204, R32.reuse, R20 ;  /* 0x00000020cc74723c */ /* 0x080fe20000081014 */
[----:B------:R-:W-:Y:S04]  /*13670*/  LDS R242, [R0+0x3000] ;  /* 0x0030000000f27984 */ /* 0x000fe80000000800 */
[----:B------:R-:W-:Y:S03]  /*13680*/  LDS R241, [R2+0x2000] ;  /* 0x0020000002f17984 */ /* 0x000fe60000000800 */
[----:B---3--:R-:W-:Y:S01]  /*13690*/  HMMA.1688.F32.TF32 R4, R200, R32, R216 ;  /* 0x00000020c804723c */ /* 0x008fe200000810d8 */
[----:B------:R-:W-:Y:S04]  /*136a0*/  STL [R1+0x1254], R157 ;  /* 0x0012549d01007387 */ /* 0x000fe80000100800 */
[----:B------:R-:W-:Y:S04]  /*136b0*/  STL [R1+0x1250], R252 ;  /* 0x001250fc01007387 */ /* 0x000fe80000100800 */
[----:B------:R-:W3:Y:S04]  /*136c0*/  LDL.LU.64 R28, [R1+0x8f0] ;  /* 0x0008f000011c7983 */ /* 0x000ee80000300a00 */
[----:B------:R-:W3:Y:S04]  /*136d0*/  LDL.LU.64 R30, [R1+0x8f8] ;  /* 0x0008f800011e7983 */ /* 0x000ee80000300a00 */
[----:B------:R-:W3:Y:S04]  /*136e0*/  LDL.LU.64 R24, [R1+0x8d0] ;  /* 0x0008d00001187983 */ /* 0x000ee80000300a00 */
[----:B------:R-:W3:Y:S04]  /*136f0*/  LDL.LU.64 R26, [R1+0x8d8] ;  /* 0x0008d800011a7983 */ /* 0x000ee80000300a00 */
[----:B------:R-:W3:Y:S01]  /*13700*/  LDL.LU.64 R8, [R1+0x8c0] ;  /* 0x0008c00001087983 */ /* 0x000ee20000300a00 */
[----:B------:R-:W-:-:S03]  /*13710*/  IMAD.MOV.U32 R156, RZ, RZ, R4 ;  /* 0x000000ffff9c7224 */ /* 0x000fc600078e0004 */
[----:B------:R-:W3:Y:S01]  /*13720*/  LDL.LU.64 R10, [R1+0x8c8] ;  /* 0x0008c800010a7983 */ /* 0x000ee20000300a00 */
[----:B------:R-:W-:Y:S01]  /*13730*/  IMAD.MOV.U32 R153, RZ, RZ, R5 ;  /* 0x000000ffff997224 */ /* 0x000fe200078e0005 */
[----:B------:R-:W-:Y:S02]  /*13740*/  MOV R152, R6 ;  /* 0x0000000600987202 */ /* 0x000fe40000000f00 */
[----:B------:R-:W3:Y:S01]  /*13750*/  LDL.LU.64 R20, [R1+0x8b0] ;  /* 0x0008b00001147983 */ /* 0x000ee20000300a00 */
[----:B------:R-:W-:-:S03]  /*13760*/  IMAD.MOV.U32 R149, RZ, RZ, R7 ;  /* 0x000000ffff957224 */ /* 0x000fc600078e0007 */
[----:B------:R-:W3:Y:S04]  /*13770*/  LDL.LU.64 R22, [R1+0x8b8] ;  /* 0x0008b80001167983 */ /* 0x000ee80000300a00 */
[----:B------:R-:W3:Y:S04]  /*13780*/  LDL.LU.64 R4, [R1+0x8a0] ;  /* 0x0008a00001047983 */ /* 0x000ee80000300a00 */
[----:B------:R-:W3:Y:S01]  /*13790*/  LDL.LU.64 R6, [R1+0x8a8] ;  /* 0x0008a80001067983 */ /* 0x000ee20000300a00 */
[----:B------:R-:W-:Y:S03]  /*137a0*/  HMMA.1688.F32.TF32 R76, R208, R32, R16 ;  /* 0x00000020d04c723c */ /* 0x000fe60000081010 */
[----:B------:R-:W3:Y:S04]  /*137b0*/  LDL.LU.64 R16, [R1+0x870] ;  /* 0x0008700001107983 */ /* 0x000ee80000300a00 */
[----:B------:R-:W3:Y:S04]  /*137c0*/  LDL.LU.64 R18, [R1+0x878] ;  /* 0x0008780001127983 */ /* 0x000ee80000300a00 */
[----:B------:R-:W3:Y:S04]  /*137d0*/  LDL.LU.64 R180, [R1+0x860] ;  /* 0x0008600001b47983 */ /* 0x000ee80000300a00 */
[----:B------:R-:W3:Y:S04]  /*137e0*/  LDL.LU.64 R182, [R1+0x868] ;  /* 0x0008680001b67983 */ /* 0x000ee80000300a00 */
[----:B------:R-:W-:Y:S04]  /*137f0*/  STL [R1+0x125c], R149 ;  /* 0x00125c9501007387 */ /* 0x000fe80000100800 */
[----:B------:R-:W-:Y:S04]  /*13800*/  STL [R1+0x1258], R152 ;  /* 0x0012589801007387 */ /* 0x000fe80000100800 */
[----:B------:R-:W-:Y:S04]  /*13810*/  STL [R1+0x124c], R153 ;  /* 0x00124c9901007387 */ /* 0x000fe80000100800 */
[----:B------:R-:W-:Y:S04]  /*13820*/  STL [R1+0x1248], R156 ;  /* 0x0012489c01007387 */ /* 0x000fe80000100800 */
[----:B------:R-:W3:Y:S04]  /*13830*/  LDL.LU.64 R184, [R1+0x850] ;  /* 0x0008500001b87983 */ /* 0x000ee80000300a00 */
[----:B------:R-:W3:Y:S01]  /*13840*/  LDL.LU.64 R186, [R1+0x858] ;  /* 0x0008580001ba7983 */ /* 0x000ee20000300a00 */
[-C--:B------:R-:W-:Y:S03]  /*13850*/  HMMA.1688.F32.TF32 R88, R204, R40.reuse, R88 ;  /* 0x00000028cc58723c */ /* 0x080fe60000081058 */
[----:B------:R-:W1:Y:S05]  /*13860*/  LDS R243, [R2+0x3000] ;  /* 0x0030000002f37984 */ /* 0x000e6a0000000800 */
[----:B------:R-:W-:Y:S08]  /*13870*/  HMMA.1688.F32.TF32 R64, R208, R40, R64 ;  /* 0x00000028d040723c */ /* 0x000ff00000081040 */
[C---:B----4-:R-:W-:Y:S01]  /*13880*/  HMMA.1688.F32.TF32 R140, R204.reuse, R128, R60 ;  /* 0x00000080cc8c723c */ /* 0x050fe2000008103c */
[----:B------:R-:W4:Y:S04]  /*13890*/  LDL.LU.64 R60, [R1+0x830] ;  /* 0x00083000013c7983 */ /* 0x000f280000300a00 */
[----:B------:R-:W4:Y:S03]  /*138a0*/  LDL.LU.64 R62, [R1+0x838] ;  /* 0x00083800013e7983 */ /* 0x000f260000300a00 */
[C---:B--2---:R-:W-:Y:S01]  /*138b0*/  HMMA.1688.F32.TF32 R136, R204.reuse, R124, R48 ;  /* 0x0000007ccc88723c */ /* 0x044fe20000081030 */
[----:B------:R-:W2:Y:S04]  /*138c0*/  LDL.LU.64 R48, [R1+0x800] ;  /* 0x0008000001307983 */ /* 0x000ea80000300a00 */
[----:B------:R-:W2:Y:S03]  /*138d0*/  LDL.LU.64 R50, [R1+0x808] ;  /* 0x0008080001327983 */ /* 0x000ea60000300a00 */
[C---:B------:R-:W-:Y:S01]  /*138e0*/  HMMA.1688.F32.TF32 R132, R204.reuse, R120, R12 ;  /* 0x00000078cc84723c */ /* 0x040fe2000008100c */
[----:B------:R-:W2:Y:S04]  /*138f0*/  LDL.LU.64 R12, [R1+0x7f0] ;  /* 0x0007f000010c7983 */ /* 0x000ea80000300a00 */
[----:B------:R-:W2:Y:S03]  /*13900*/  LDL.LU.64 R14, [R1+0x7f8] ;  /* 0x0007f800010e7983 */ /* 0x000ea60000300a00 */
[----:B---3--:R-:W-:Y:S01]  /*13910*/  HMMA.1688.F32.TF32 R204, R204, R144, R28 ;  /* 0x00000090cccc723c */ /* 0x008fe2000008101c */
[----:B------:R-:W3:Y:S04]  /*13920*/  LDL.LU.64 R28, [R1+0x7e0] ;  /* 0x0007e000011c7983 */ /* 0x000ee80000300a00 */
[----:B------:R-:W3:Y:S03]  /*13930*/  LDL.LU.64 R30, [R1+0x7e8] ;  /* 0x0007e800011e7983 */ /* 0x000ee60000300a00 */
[C---:B------:R-:W-:Y:S08]  /*13940*/  HMMA.1688.F32.TF32 R164, R208.reuse, R128, R24 ;  /* 0x00000080d0a4723c */ /* 0x040ff00000081018 */
[C---:B------:R-:W-:Y:S01]  /*13950*/  HMMA.1688.F32.TF32 R168, R208.reuse, R124, R8 ;  /* 0x0000007cd0a8723c */ /* 0x040fe20000081008 */
[----:B------:R-:W3:Y:S04]  /*13960*/  LDL.LU.64 R8, [R1+0x7d0] ;  /* 0x0007d00001087983 */ /* 0x000ee80000300a00 */
[----:B------:R-:W3:Y:S03]  /*13970*/  LDL.LU.64 R10, [R1+0x7d8] ;  /* 0x0007d800010a7983 */ /* 0x000ee60000300a00 */
[C---:B------:R-:W-:Y:S01]  /*13980*/  HMMA.1688.F32.TF32 R172, R208.reuse, R120, R20 ;  /* 0x00000078d0ac723c */ /* 0x040fe20000081014 */
[----:B------:R-:W4:Y:S04]  /*13990*/  LDL.LU.64 R24, [R1+0x760] ;  /* 0x0007600001187983 */ /* 0x000f280000300a00 */
[----:B------:R-:W4:Y:S03]  /*139a0*/  LDL.LU.64 R26, [R1+0x768] ;  /* 0x00076800011a7983 */ /* 0x000f260000300a00 */
[----:B------:R-:W-:Y:S01]  /*139b0*/  HMMA.1688.F32.TF32 R208, R208, R144, R4 ;  /* 0x00000090d0d0723c */ /* 0x000fe20000081004 */
[----:B------:R-:W4:Y:S04]  /*139c0*/  LDL.LU.64 R4, [R1+0x750] ;  /* 0x0007500001047983 */ /* 0x000f280000300a00 */
[----:B------:R-:W4:Y:S03]  /*139d0*/  LDL.LU.64 R6, [R1+0x758] ;  /* 0x0007580001067983 */ /* 0x000f260000300a00 */
[----:B------:R-:W-:Y:S01]  /*139e0*/  HMMA.1688.F32.TF32 R176, R192, R128, R16 ;  /* 0x00000080c0b0723c */ /* 0x000fe20000081010 */
[----:B------:R-:W4:Y:S04]  /*139f0*/  LDL.LU.64 R20, [R1+0x740] ;  /* 0x0007400001147983 */ /* 0x000f280000300a00 */
[----:B------:R-:W4:Y:S04]  /*13a00*/  LDL.LU.64 R22, [R1+0x748] ;  /* 0x0007480001167983 */ /* 0x000f280000300a00 */
[----:B------:R-:W4:Y:S04]  /*13a10*/  LDL.LU.64 R16, [R1+0x730] ;  /* 0x0007300001107983 */ /* 0x000f280000300a00 */
[----:B------:R-:W4:Y:S01]  /*13a20*/  LDL.LU.64 R18, [R1+0x738] ;  /* 0x0007380001127983 */ /* 0x000f220000300a00 */
[C---:B--2---:R-:W-:Y:S03]  /*13a30*/  HMMA.1688.F32.TF32 R220, R196.reuse, R124, R12 ;  /* 0x0000007cc4dc723c */ /* 0x044fe6000008100c */
[----:B------:R-:W2:Y:S04]  /*13a40*/  LDL.LU.64 R12, [R1+0x6c0] ;  /* 0x0006c000010c7983 */ /* 0x000ea80000300a00 */
[----:B------:R-:W2:Y:S01]  /*13a50*/  LDL.LU.64 R14, [R1+0x6c8] ;  /* 0x0006c800010e7983 */ /* 0x000ea20000300a00 */
[----:B---3--:R-:W-:Y:S03]  /*13a60*/  HMMA.1688.F32.TF32 R228, R196, R144, R8 ;  /* 0x00000090c4e4723c */ /* 0x008fe60000081008 */
[----:B------:R-:W3:Y:S04]  /*13a70*/  LDL.LU.64 R8, [R1+0x6b0] ;  /* 0x0006b00001087983 */ /* 0x000ee80000300a00 */
[----:B------:R-:W3:Y:S01]  /*13a80*/  LDL.LU.64 R10, [R1+0x6b8] ;  /* 0x0006b800010a7983 */ /* 0x000ee20000300a00 */
[-C--:B----4-:R-:W-:Y:S03]  /*13a90*/  HMMA.1688.F32.TF32 R232, R188, R124.reuse, R4 ;  /* 0x0000007cbce8723c */ /* 0x090fe60000081004 */
[----:B------:R-:W4:Y:S04]  /*13aa0*/  LDL.LU.64 R4, [R1+0x6a0] ;  /* 0x0006a00001047983 */ /* 0x000f280000300a00 */
[----:B------:R-:W4:Y:S01]  /*13ab0*/  LDL.LU.64 R6, [R1+0x6a8] ;  /* 0x0006a80001067983 */ /* 0x000f220000300a00 */
[C---:B------:R-:W-:Y:S08]  /*13ac0*/  HMMA.1688.F32.TF32 R180, R192.reuse, R124, R180 ;  /* 0x0000007cc0b4723c */ /* 0x040ff000000810b4 */
[C---:B------:R-:W-:Y:S08]  /*13ad0*/  HMMA.1688.F32.TF32 R184, R192.reuse, R120, R184 ;  /* 0x00000078c0b8723c */ /* 0x040ff000000810b8 */
[----:B------:R-:W-:Y:S08]  /*13ae0*/  HMMA.1688.F32.TF32 R216, R192, R144, R60 ;  /* 0x00000090c0d8723c */ /* 0x000ff0000008103c */
[C---:B------:R-:W-:Y:S08]  /*13af0*/  HMMA.1688.F32.TF32 R84, R196.reuse, R40, R84 ;  /* 0x00000028c454723c */ /* 0x040ff00000081054 */
[C---:B------:R-:W-:Y:S08]  /*13b00*/  HMMA.1688.F32.TF32 R192, R196.reuse, R128, R48 ;  /* 0x00000080c4c0723c */ /* 0x040ff00000081030 */
[----:B------:R-:W-:Y:S08]  /*13b10*/  HMMA.1688.F32.TF32 R224, R196, R120, R28 ;  /* 0x00000078c4e0723c */ /* 0x000ff0000008101c */
[C---:B------:R-:W-:Y:S01]  /*13b20*/  HMMA.1688.F32.TF32 R196, R188.reuse, R128, R24 ;  /* 0x00000080bcc4723c */ /* 0x040fe20000081018 */
[----:B------:R-:W4:Y:S04]  /*13b30*/  LDL.LU.64 R24, [R1+0x690] ;  /* 0x0006900001187983 */ /* 0x000f280000300a00 */
[----:B------:R-:W4:Y:S03]  /*13b40*/  LDL.LU.64 R26, [R1+0x698] ;  /* 0x00069800011a7983 */ /* 0x000f260000300a00 */
[C---:B------:R-:W-:Y:S01]  /*13b50*/  HMMA.1688.F32.TF32 R236, R188.reuse, R120, R20 ;  /* 0x00000078bcec723c */ /* 0x040fe20000081014 */
[----:B------:R-:W4:Y:S04]  /*13b60*/  LDL.LU.64 R20, [R1+0x5f0] ;  /* 0x0005f00001147983 */ /* 0x000f280000300a00 */
[----:B------:R-:W4:Y:S03]  /*13b70*/  LDL.LU.64 R22, [R1+0x5f8] ;  /* 0x0005f80001167983 */ /* 0x000f260000300a00 */
[----:B------:R-:W-:Y:S01]  /*13b80*/  HMMA.1688.F32.TF32 R188, R188, R144, R16 ;  /* 0x00000090bcbc723c */ /* 0x000fe20000081010 */
[----:B------:R-:W4:Y:S04]  /*13b90*/  LDL.LU.64 R16, [R1+0x5d0] ;  /* 0x0005d00001107983 */ /* 0x000f280000300a00 */
[----:B------:R-:W4:Y:S03]  /*13ba0*/  LDL.LU.64 R18, [R1+0x5d8] ;  /* 0x0005d80001127983 */ /* 0x000f260000300a00 */
[C---:B--2---:R-:W-:Y:S11]  /*13bb0*/  HMMA.1688.F32.TF32 R12, R160.reuse, R128, R12 ;  /* 0x00000080a00c723c */ /* 0x044ff6000008100c */
[----:B------:R-:W-:Y:S11]  /*13bc0*/  @!UPT UIADD3 URZ, URZ, URZ, URZ ;  /* 0x0000003f3f3ff290 */ /* 0x000ff6000fffe03f */
[----:B------:R-:W-:Y:S01]  /*13bd0*/  @!UPT UIADD3 URZ, URZ, URZ, URZ ;  /* 0x0000003f3f3ff290 */ /* 0x000fe2000fffe03f */
[----:B------:R2:W-:Y:S04]  /*13be0*/  STL.64 [R1], R12 ;  /* 0x0000000c01007387 */ /* 0x0005e80000100a00 */
[----:B------:R1:W-:Y:S04]  /*13bf0*/  STL.64 [R1+0x8], R14 ;  /* 0x0000080e01007387 */ /* 0x0003e80000100a00 */
[----:B--2---:R-:W2:Y:S04]  /*13c00*/  LDL.LU.64 R12, [R1+0x5c0] ;  /* 0x0005c000010c7983 */ /* 0x004ea80000300a00 */
[----:B-1----:R-:W2:Y:S01]  /*13c10*/  LDL.LU.64 R14, [R1+0x5c8] ;  /* 0x0005c800010e7983 */ /* 0x002ea20000300a00 */
[C---:B---3--:R-:W-:Y:S03]  /*13c20*/  HMMA.1688.F32.TF32 R248, R160.reuse, R124, R8 ;  /* 0x0000007ca0f8723c */ /* 0x048fe60000081008 */
[----:B------:R-:W3:Y:S04]  /*13c30*/  LDL.LU.64 R8, [R1+0x4e0] ;  /* 0x0004e00001087983 */ /* 0x000ee80000300a00 */
[----:B------:R-:W3:Y:S01]  /*13c40*/  LDL.LU.64 R10, [R1+0x4e8] ;  /* 0x0004e800010a7983 */ /* 0x000ee20000300a00 */
[----:B----4-:R-:W-:Y:S03]  /*13c50*/  HMMA.1688.F32.TF32 R244, R160, R120, R4 ;  /* 0x00000078a0f4723c */ /* 0x010fe60000081004 */
[----:B------:R-:W4:Y:S04]  /*13c60*/  LDL.LU.64 R4, [R1+0x240] ;  /* 0x0002400001047983 */ /* 0x000f280000300a00 */
[----:B------:R-:W4:Y:S01]  /*13c70*/  LDL.LU.64 R6, [R1+0x248] ;  /* 0x0002480001067983 */ /* 0x000f220000300a00 */
[----:B------:R-:W-:Y:S01]  /*13c80*/  IMAD.MOV.U32 R28, RZ, RZ, R83 ;  /* 0x000000ffff1c7224 */ /* 0x000fe200078e0053 */
[----:B------:R-:W-:Y:S01]  /*13c90*/  MOV R30, R154 ;  /* 0x0000009a001e7202 */ /* 0x000fe20000000f00 */
[----:B------:R-:W-:-:S02]  /*13ca0*/  IMAD.MOV.U32 R29, RZ, RZ, R148 ;  /* 0x000000ffff1d7224 */ /* 0x000fc400078e0094 */
[----:B------:R-:W-:Y:S01]  /*13cb0*/  IMAD.MOV.U32 R31, RZ, RZ, R159 ;  /* 0x000000ffff1f7224 */ /* 0x000fe200078e009f */
[C---:B------:R-:W-:Y:S08]  /*13cc0*/  HMMA.1688.F32.TF32 R20, R212.reuse, R128, R20 ;  /* 0x00000080d414723c */ /* 0x040ff00000081014 */
[----:B------:R-:W-:Y:S11]  /*13cd0*/  HMMA.1688.F32.TF32 R16, R212, R124, R16 ;  /* 0x0000007cd410723c */ /* 0x000ff60000081010 */
[----:B------:R-:W-:Y:S05]  /*13ce0*/  @!UPT UIADD3 URZ, URZ, URZ, URZ ;  /* 0x0000003f3f3ff290 */ /* 0x000fea000fffe03f */
[----:B------:R-:W-:Y:S02]  /*13cf0*/  IMAD.MOV.U32 R156, RZ, RZ, R23 ;  /* 0x000000ffff9c7224 */ /* 0x000fe400078e0017 */
[----:B------:R-:W-:Y:S02]  /*13d00*/  IMAD.MOV.U32 R153, RZ, RZ, R22 ;  /* 0x000000ffff997224 */ /* 0x000fe400078e0016 */
[----:B------:R-:W-:Y:S02]  /*13d10*/  IMAD.MOV.U32 R252, RZ, RZ, R21 ;  /* 0x000000fffffc7224 */ /* 0x000fe400078e0015 */
[----:B------:R-:W-:Y:S01]  /*13d20*/  IMAD.MOV.U32 R157, RZ, RZ, R20 ;  /* 0x000000ffff9d7224 */ /* 0x000fe200078e0014 */
[----:B------:R-:W-:Y:S01]  /*13d30*/  STL [R1+0x126c], R156 ;  /* 0x00126c9c01007387 */ /* 0x000fe20000100800 */
[----:B------:R-:W-:-:S03]  /*13d40*/  IMAD.MOV.U32 R152, RZ, RZ, R19 ;  /* 0x000000ffff987224 */ /* 0x000fc600078e0013 */
[----:B------:R-:W-:Y:S01]  /*13d50*/  STL [R1+0x1268], R153 ;  /* 0x0012689901007387 */ /* 0x000fe20000100800 */
[----:B------:R-:W-:-:S03]  /*13d60*/  IMAD.MOV.U32 R149, RZ, RZ, R18 ;  /* 0x000000ffff957224 */ /* 0x000fc600078e0012 */
[----:B------:R-:W-:Y:S04]  /*13d70*/  STL [R1+0x1264], R252 ;  /* 0x001264fc01007387 */ /* 0x000fe80000100800 */
[----:B------:R1:W-:Y:S04]  /*13d80*/  STL [R1+0x1260], R157 ;  /* 0x0012609d01007387 */ /* 0x0003e80000100800 */
[----:B------:R-:W-:Y:S04]  /*13d90*/  STL.64 [R1+0x1d0], R16 ;  /* 0x0001d01001007387 */ /* 0x000fe80000100a00 */
[----:B------:R-:W-:Y:S04]  /*13da0*/  STL [R1+0x1274], R152 ;  /* 0x0012749801007387 */ /* 0x000fe80000100800 */
[----:B------:R-:W-:Y:S01]  /*13db0*/  STL [R1+0x1270], R149 ;  /* 0x0012709501007387 */ /* 0x000fe20000100800 */
[----:B------:R-:W-:Y:S01]  /*13dc0*/  IMAD.MOV.U32 R20, RZ, RZ, R150 ;  /* 0x000000ffff147224 */ /* 0x000fe200078e0096 */
[C---:B--2---:R-:W-:Y:S08]  /*13dd0*/  HMMA.1688.F32.TF32 R12, R212.reuse, R120, R12 ;  /* 0x00000078d40c723c */ /* 0x044ff0000008100c */
[----:B---3--:R-:W-:Y:S08]  /*13de0*/  HMMA.1688.F32.TF32 R212, R212, R144, R8 ;  /* 0x00000090d4d4723c */ /* 0x008ff00000081008 */
[----:B----4-:R-:W-:Y:S08]  /*13df0*/  HMMA.1688.F32.TF32 R4, R200, R128, R4 ;  /* 0x00000080c804723c */ /* 0x010ff00000081004 */
[----:B-1----:R-:W-:Y:S01]  /*13e00*/  IMAD.MOV.U32 R157, RZ, RZ, R15 ;  /* 0x000000ffff9d7224 */ /* 0x002fe200078e000f */
[----:B------:R-:W-:Y:S01]  /*13e10*/  MOV R153, R13 ;  /* 0x0000000d00997202 */ /* 0x000fe20000000f00 */
[----:B------:R-:W-:-:S02]  /*13e20*/  IMAD.MOV.U32 R252, RZ, RZ, R14 ;  /* 0x000000fffffc7224 */ /* 0x000fc400078e000e */
[----:B------:R-:W-:Y:S01]  /*13e30*/  IMAD.MOV.U32 R156, RZ, RZ, R12 ;  /* 0x000000ffff9c7224 */ /* 0x000fe200078e000c */
[----:B------:R-:W-:Y:S04]  /*13e40*/  STL [R1+0x1284], R157 ;  /* 0x0012849d01007387 */ /* 0x000fe80000100800 */
[----:B------:R-:W-:Y:S04]  /*13e50*/  STL [R1+0x1280], R252 ;  /* 0x001280fc01007387 */ /* 0x000fe80000100800 */
[----:B------:R-:W-:Y:S04]  /*13e60*/  STL [R1+0x127c], R153 ;  /* 0x00127c9901007387 */ /* 0x000fe80000100800 */
[----:B------:R-:W-:Y:S04]  /*13e70*/  STL [R1+0x1278], R156 ;  /* 0x0012789c01007387 */ /* 0x000fe80000100800 */
[----:B------:R1:W-:Y:S04]  /*13e80*/  STL.64 [R1+0x11f8], R214 ;  /* 0x0011f8d601007387 */ /* 0x0003e80000100a00 */
[----:B------:R2:W-:Y:S04]  /*13e90*/  STL.64 [R1+0x11f0], R212 ;  /* 0x0011f0d401007387 */ /* 0x0005e80000100a00 */
[----:B------:R-:W3:Y:S04]  /*13ea0*/  LDL.LU R83, [R1+0x1360] ;  /* 0x0013600001537983 */ /* 0x000ee80000300800 */
[----:B------:R-:W4:Y:S01]  /*13eb0*/  LDL.LU R148, [R1+0x135c] ;  /* 0x00135c0001947983 */ /* 0x000f220000300800 */
[----:B-1----:R-:W-:-:S02]  /*13ec0*/  IMAD.MOV.U32 R215, RZ, RZ, R4 ;  /* 0x000000ffffd77224 */ /* 0x002fc400078e0004 */
[----:B------:R-:W-:Y:S01]  /*13ed0*/  IMAD.MOV.U32 R214, RZ, RZ, R5 ;  /* 0x000000ffffd67224 */ /* 0x000fe200078e0005 */
[----:B------:R-:W3:Y:S01]  /*13ee0*/  LDL.LU R154, [R1+0x1358] ;  /* 0x00135800019a7983 */ /* 0x000ee20000300800 */
[----:B--2---:R-:W-:Y:S02]  /*13ef0*/  IMAD.MOV.U32 R213, RZ, RZ, R6 ;  /* 0x000000ffffd57224 */ /* 0x004fe400078e0006 */
[----:B------:R-:W-:Y:S01]  /*13f00*/  IMAD.MOV.U32 R212, RZ, RZ, R7 ;  /* 0x000000ffffd47224 */ /* 0x000fe200078e0007 */
[----:B------:R-:W2:Y:S04]  /*13f10*/  LDL.LU R159, [R1+0x1354] ;  /* 0x00135400019f7983 */ /* 0x000ea80000300800 */
[----:B------:R-:W2:Y:S04]  /*13f20*/  LDL.LU.64 R4, [R1+0x1e0] ;  /* 0x0001e00001047983 */ /* 0x000ea80000300a00 */
[----:B------:R-:W2:Y:S04]  /*13f30*/  LDL.LU.64 R6, [R1+0x1e8] ;  /* 0x0001e80001067983 */ /* 0x000ea80000300a00 */
[----:B------:R-:W2:Y:S01]  /*13f40*/  LDL.LU R150, [R1+0x1350] ;  /* 0x0013500001967983 */ /* 0x000ea20000300800 */
[----:B------:R-:W-:-:S02]  /*13f50*/  IMAD.MOV.U32 R21, RZ, RZ, R151 ;  /* 0x000000ffff157224 */ /* 0x000fc400078e0097 */
[----:B------:R-:W-:Y:S01]  /*13f60*/  IMAD.MOV.U32 R22, RZ, RZ, R158 ;  /* 0x000000ffff167224 */ /* 0x000fe200078e009e */
[----:B------:R-:W3:Y:S01]  /*13f70*/  LDL.LU R151, [R1+0x134c] ;  /* 0x00134c0001977983 */ /* 0x000ee20000300800 */
[----:B------:R-:W-:-:S03]  /*13f80*/  IMAD.MOV.U32 R23, RZ, RZ, R155 ;  /* 0x000000ffff177224 */ /* 0x000fc600078e009b */
[----:B------:R-:W4:Y:S04]  /*13f90*/  LDL.LU R158, [R1+0x1348] ;  /* 0x00134800019e7983 */ /* 0x000f280000300800 */
[----:B------:R-:W4:Y:S04]  /*13fa0*/  LDL.LU R155, [R1+0x1344] ;  /* 0x00134400019b7983 */ /* 0x000f280000300800 */
[----:B------:R-:W4:Y:S04]  /*13fb0*/  LDL.LU R48, [R1+0x2f0] ;  /* 0x0002f00001307983 */ /* 0x000f280000300800 */
[----:B------:R-:W4:Y:S04]  /*13fc0*/  LDL.LU R49, [R1+0x2f4] ;  /* 0x0002f40001317983 */ /* 0x000f280000300800 */
[----:B------:R-:W4:Y:S04]  /*13fd0*/  LDL.LU R50, [R1+0x2f8] ;  /* 0x0002f80001327983 */ /* 0x000f280000300800 */
[----:B------:R-:W4:Y:S01]  /*13fe0*/  LDL.LU R51, [R1+0x2fc] ;  /* 0x0002fc0001337983 */ /* 0x000f220000300800 */
[----:B--2---:R-:W-:-:S03]  /*13ff0*/  IMAD.MOV.U32 R16, RZ, RZ, R150 ;  /* 0x000000ffff107224 */ /* 0x004fc600078e0096 */
[----:B------:R-:W2:Y:S01]  /*14000*/  LDL.LU R150, [R1+0x1340] ;  /* 0x0013400001967983 */ /* 0x000ea20000300800 */
[----:B------:R-:W-:Y:S02]  /*14010*/  IMAD.MOV.U32 R17, RZ, RZ, R159 ;  /* 0x000000ffff117224 */ /* 0x000fe400078e009f */
[----:B---3--:R-:W-:Y:S01]  /*14020*/  IMAD.MOV.U32 R18, RZ, RZ, R154 ;  /* 0x000000ffff127224 */ /* 0x008fe200078e009a */
[----:B------:R-:W3:Y:S04]  /*14030*/  LDL.LU R159, [R1+0x133c] ;  /* 0x00133c00019f7983 */ /* 0x000ee80000300800 */
[----:B------:R-:W3:Y:S04]  /*14040*/  LDL.LU R154, [R1+0x1338] ;  /* 0x00133800019a7983 */ /* 0x000ee80000300800 */
[----:B------:R-:W3:Y:S01]  /*14050*/  LDL.LU.64 R8, [R1+0x1b0] ;  /* 0x0001b00001087983 */ /* 0x000ee20000300a00 */
[----:B------:R-:W-:Y:S03]  /*14060*/  HMMA.1688.F32.TF32 R160, R160, R144, R24 ;  /* 0x00000090a0a0723c */ /* 0x000fe60000081018 */
[----:B------:R-:W3:Y:S04]  /*14070*/  LDL.LU.64 R10, [R1+0x1b8] ;  /* 0x0001b800010a7983 */ /* 0x000ee80000300a00 */
[----:B----4-:R-:W-:-:S02]  /*14080*/  IMAD.MOV.U32 R24, RZ, RZ, R155 ;  /* 0x000000ffff187224 */ /* 0x010fc400078e009b */
[----:B------:R-:W4:Y:S01]  /*14090*/  LDL.LU R155, [R1+0x1334] ;  /* 0x00133400019b7983 */ /* 0x000f220000300800 */
[----:B------:R-:W-:-:S03]  /*140a0*/  IMAD.MOV.U32 R25, RZ, RZ, R158 ;  /* 0x000000ffff197224 */ /* 0x000fc600078e009e */
[----:B------:R-:W4:Y:S01]  /*140b0*/  LDL.LU R158, [R1+0x1330] ;  /* 0x00133000019e7983 */ /* 0x000f220000300800 */
[----:B------:R-:W-:Y:S01]  /*140c0*/  IMAD.MOV.U32 R27, RZ, RZ, R151 ;  /* 0x000000ffff1b7224 */ /* 0x000fe200078e0097 */
[----:B------:R-:W-:Y:S01]  /*140d0*/  MOV R15, R80 ;  /* 0x00000050000f7202 */ /* 0x000fe20000000f00 */
[----:B------:R-:W-:Y:S02]  /*140e0*/  IMAD.MOV.U32 R14, RZ, RZ, R81 ;  /* 0x000000ffff0e7224 */ /* 0x000fe400078e0051 */
[----:B------:R-:W-:Y:S02]  /*140f0*/  IMAD.MOV.U32 R12, RZ, RZ, R83 ;  /* 0x000000ffff0c7224 */ /* 0x000fe400078e0053 */
[----:B------:R-:W-:Y:S02]  /*14100*/  IMAD.MOV.U32 R13, RZ, RZ, R82 ;  /* 0x000000ffff0d7224 */ /* 0x000fe400078e0052 */
[----:B--2---:R-:W-:Y:S02]  /*14110*/  IMAD.MOV.U32 R26, RZ, RZ, R150 ;  /* 0x000000ffff1a7224 */ /* 0x004fe400078e0096 */
[----:B------:R-:W2:Y:S04]  /*14120*/  LDL.LU R150, [R1+0x132c] ;  /* 0x00132c0001967983 */ /* 0x000ea80000300800 */
[----:B------:R-:W2:Y:S04]  /*14130*/  LDL.LU R151, [R1+0x1328] ;  /* 0x0013280001977983 */ /* 0x000ea80000300800 */
[----:B------:R-:W2:Y:S04]  /*14140*/  LDL.LU.64 R80, [R1+0x190] ;  /* 0x0001900001507983 */ /* 0x000ea80000300a00 */
[----:B------:R-:W2:Y:S01]  /*14150*/  LDL.LU.64 R82, [R1+0x198] ;  /* 0x0001980001527983 */ /* 0x000ea20000300a00 */
[----:B------:R-:W-:Y:S01]  /*14160*/  HMMA.1688.F32.TF32 R4, R200, R124, R4 ;  /* 0x0000007cc804723c */ /* 0x000fe20000081004 */
[----:B---3--:R-:W-:-:S02]  /*14170*/  MOV R60, R154 ;  /* 0x0000009a003c7202 */ /* 0x008fc40000000f00 */
[----:B------:R-:W3:Y:S05]  /*14180*/  LDL.LU R154, [R1+0x1324] ;  /* 0x00132400019a7983 */ /* 0x000eea0000300800 */
[----:B------:R-:W-:Y:S01]  /*14190*/  HMMA.1688.F32.TF32 R8, R200, R120, R8 ;  /* 0x00000078c808723c */ /* 0x000fe20000081008 */
[----:B----4-:R-:W-:Y:S02]  /*141a0*/  IMAD.MOV.U32 R61, RZ, RZ, R155 ;  /* 0x000000ffff3d7224 */ /* 0x010fe400078e009b */
[----:B------:R-:W3:Y:S01]  /*141b0*/  LDL.LU R155, [R1+0x1320] ;  /* 0x00132000019b7983 */ /* 0x000ee20000300800 */
[----:B------:R-:W-:Y:S02]  /*141c0*/  IMAD.MOV.U32 R62, RZ, RZ, R158 ;  /* 0x000000ffff3e7224 */ /* 0x000fe400078e009e */
[----:B------:R-:W-:Y:S01]  /*141d0*/  IMAD.MOV.U32 R63, RZ, RZ, R159 ;  /* 0x000000ffff3f7224 */ /* 0x000fe200078e009f */
[----:B------:R-:W4:Y:S04]  /*141e0*/  LDL.LU R158, [R1+0x131c] ;  /* 0x00131c00019e7983 */ /* 0x000f280000300800 */
[----:B------:R-:W4:Y:S04]  /*141f0*/  LDL.LU R159, [R1+0x1318] ;  /* 0x00131800019f7983 */ /* 0x000f280000300800 */
[----:B------:R-:W-:Y:S01]  /*14200*/  STL [R1+0x128c], R214 ;  /* 0x00128cd601007387 */ /* 0x000fe20000100800 */
[----:B------:R-:W-:-:S02]  /*14210*/  IMAD.MOV.U32 R152, RZ, RZ, R6 ;  /* 0x000000ffff987224 */ /* 0x000fc400078e0006 */
[----:B------:R-:W-:Y:S01]  /*14220*/  IMAD.MOV.U32 R149, RZ, RZ, R7 ;  /* 0x000000ffff957224 */ /* 0x000fe200078e0007 */
[----:B------:R1:W-:Y:S04]  /*14230*/  STL [R1+0x1288], R215 ;  /* 0x001288d701007387 */ /* 0x0003e80000100800 */
[----:B------:R-:W3:Y:S01]  /*14240*/  LDL.LU.64 R6, [R1+0x1310] ;  /* 0x0013100001067983 */ /* 0x000ee20000300a00 */
[----:B------:R-:W-:Y:S02]  /*14250*/  IMAD.MOV.U32 R157, RZ, RZ, R10 ;  /* 0x000000ffff9d7224 */ /* 0x000fe400078e000a */
[----:B------:R-:W-:Y:S02]  /*14260*/  IMAD.MOV.U32 R252, RZ, RZ, R11 ;  /* 0x000000fffffc7224 */ /* 0x000fe400078e000b */
[----:B------:R-:W3:Y:S01]  /*14270*/  LDL.LU.64 R10, [R1+0x1308] ;  /* 0x00130800010a7983 */ /* 0x000ee20000300a00 */
[----:B--2---:R-:W-:Y:S03]  /*14280*/  HMMA.1688.F32.TF32 R200, R200, R144, R80 ;  /* 0x00000090c8c8723c */ /* 0x004fe60000081050 */
[----:B------:R-:W2:Y:S01]  /*14290*/  LDL.LU.64 R82, [R1+0x1300] ;  /* 0x0013000001527983 */ /* 0x000ea20000300a00 */
[----:B------:R-:W-:-:S04]  /*142a0*/  IMAD.MOV.U32 R19, RZ, RZ, R148 ;  /* 0x000000ffff137224 */ /* 0x000fc800078e0094 */
[C---:B----4-:R-:W-:Y:S08]  /*142b0*/  HMMA.1688.F32.TF32 R48, R240.reuse, R158, R48 ;  /* 0x0000009ef030723c */ /* 0x050ff00000081030 */
[C---:B---3--:R-:W-:Y:S08]  /*142c0*/  HMMA.1688.F32.TF32 R60, R240.reuse, R154, R60 ;  /* 0x0000009af03c723c */ /* 0x048ff0000008103c */
[----:B------:R-:W-:Y:S01]  /*142d0*/  HMMA.1688.F32.TF32 R24, R240, R150, R24 ;  /* 0x00000096f018723c */ /* 0x000fe20000081018 */
[----:B------:R-:W-:-:S02]  /*142e0*/  IMAD.MOV.U32 R153, RZ, RZ, R4 ;  /* 0x000000ffff997224 */ /* 0x000fc400078e0004 */
[----:B------:R-:W-:Y:S01]  /*142f0*/  IMAD.MOV.U32 R156, RZ, RZ, R5 ;  /* 0x000000ffff9c7224 */ /* 0x000fe200078e0005 */
[----:B-1----:R-:W-:Y:S01]  /*14300*/  MOV R215, R9 ;  /* 0x0000000900d77202 */ /* 0x002fe20000000f00 */
[----:B------:R-:W-:-:S03]  /*14310*/  IMAD.MOV.U32 R214, RZ, RZ, R8 ;  /* 0x000000ffffd67224 */ /* 0x000fc600078e0008 */
[----:B------:R-:W-:Y:S01]  /*14320*/  IMAD.MOV.U32 R4, RZ, RZ, R51 ;  /* 0x000000ffff047224 */ /* 0x000fe200078e0033 */
[----:B------:R-:W-:Y:S01]  /*14330*/  MOV R5, R50 ;  /* 0x0000003200057202 */ /* 0x000fe20000000f00 */
[----:B------:R-:W-:Y:S01]  /*14340*/  IMAD.MOV.U32 R8, RZ, RZ, R49 ;  /* 0x000000ffff087224 */ /* 0x000fe200078e0031 */
[----:B------:R-:W3:Y:S01]  /*14350*/  LDL.LU.64 R50, [R1+0x12f8] ;  /* 0x0012f80001327983 */ /* 0x000ee20000300a00 */
[----:B------:R-:W-:-:S03]  /*14360*/  IMAD.MOV.U32 R9, RZ, RZ, R48 ;  /* 0x000000ffff097224 */ /* 0x000fc600078e0030 */
[----:B------:R-:W3:Y:S04]  /*14370*/  LDL.LU.64 R48, [R1+0x12f0] ;  /* 0x0012f00001307983 */ /* 0x000ee80000300a00 */
[----:B------:R-:W-:Y:S04]  /*14380*/  STL [R1+0x11ec], R4 ;  /* 0x0011ec0401007387 */ /* 0x000fe80000100800 */
[----:B------:R-:W-:Y:S04]  /*14390*/  STL [R1+0x11e8], R5 ;  /* 0x0011e80501007387 */ /* 0x000fe80000100800 */
[----:B------:R-:W-:Y:S04]  /*143a0*/  STL [R1+0x11e4], R8 ;  /* 0x0011e40801007387 */ /* 0x000fe80000100800 */
[----:B------:R-:W-:Y:S04]  /*143b0*/  STL [R1+0x11e0], R9 ;  /* 0x0011e00901007387 */ /* 0x000fe80000100800 */
[----:B------:R-:W-:Y:S04]  /*143c0*/  STL.64 [R1+0x270], R60 ;  /* 0x0002703c01007387 */ /* 0x000fe80000100a00 */
[----:B------:R1:W-:Y:S04]  /*143d0*/  STL.64 [R1+0x278], R62 ;  /* 0x0002783e01007387 */ /* 0x0003e80000100a00 */
[----:B-1----:R-:W4:Y:S04]  /*143e0*/  LDL.LU.64 R62, [R1+0x12e8] ;  /* 0x0012e800013e7983 */ /* 0x002f280000300a00 */
[----:B------:R-:W4:Y:S04]  /*143f0*/  LDL.LU.64 R60, [R1+0x12e0] ;  /* 0x0012e000013c7983 */ /* 0x000f280000300a00 */
[----:B------:R-:W-:Y:S04]  /*14400*/  STL.64 [R1+0x4e0], R24 ;  /* 0x0004e01801007387 */ /* 0x000fe80000100a00 */
[----:B------:R1:W-:Y:S04]  /*14410*/  STL.64 [R1+0x4e8], R26 ;  /* 0x0004e81a01007387 */ /* 0x0003e80000100a00 */
[----:B-1----:R-:W3:Y:S04]  /*14420*/  LDL.LU.64 R26, [R1+0x12d8] ;  /* 0x0012d800011a7983 */ /* 0x002ee80000300a00 */
[----:B------:R-:W3:Y:S01]  /*14430*/  LDL.LU.64 R24, [R1+0x12d0] ;  /* 0x0012d00001187983 */ /* 0x000ee20000300a00 */
[C---:B--2---:R-:W-:Y:S11]  /*14440*/  HMMA.1688.F32.TF32 R16, R240.reuse, R82, R16 ;  /* 0x00000052f010723c */ /* 0x044ff60000081010 */
[----:B------:R-:W-:Y:S11]  /*14450*/  @!UPT UIADD3 URZ, URZ, URZ, URZ ;  /* 0x0000003f3f3ff290 */ /* 0x000ff6000fffe03f */
[----:B------:R-:W-:Y:S01]  /*14460*/  @!UPT UIADD3 URZ, URZ, URZ, URZ ;  /* 0x0000003f3f3ff290 */ /* 0x000fe2000fffe03f */
[----:B------:R-:W-:Y:S04]  /*14470*/  STL.64 [R1+0x5b0], R16 ;  /* 0x0005b01001007387 */ /* 0x000fe80000100a00 */
[----:B------:R1:W-:Y:S04]  /*14480*/  STL.64 [R1+0x5b8], R18 ;  /* 0x0005b81201007387 */ /* 0x0003e80000100a00 */
[----:B-1----:R-:W2:Y:S04]  /*14490*/  LDL.LU.64 R18, [R1+0x12c8] ;  /* 0x0012c80001127983 */ /* 0x002ea80000300a00 */
[----:B------:R-:W3:Y:S01]  /*144a0*/  LDL.LU.64 R16, [R1+0x12c0] ;  /* 0x0012c00001107983 */ /* 0x000ee20000300a00 */
[C---:B--2---:R-:W-:Y:S11]  /*144b0*/  HMMA.1688.F32.TF32 R12, R240.reuse, R18, R12 ;  /* 0x00000012f00c723c */ /* 0x044ff6000008100c */
[----:B------:R-:W-:Y:S11]  /*144c0*/  @!UPT UIADD3 URZ, URZ, URZ, URZ ;  /* 0x0000003f3f3ff290 */ /* 0x000ff6000fffe03f */
[----:B------:R-:W-:Y:S01]  /*144d0*/  @!UPT UIADD3 URZ, URZ, URZ, URZ ;  /* 0x0000003f3f3ff290 */ /* 0x000fe2000fffe03f */
[----:B------:R-:W-:Y:S04]  /*144e0*/  STL.64 [R1+0x670], R12 ;  /* 0x0006700c01007387 */ /* 0x000fe80000100a00 */
[----:B------:R1:W-:Y:S04]  /*144f0*/  STL.64 [R1+0x678], R14 ;  /* 0x0006780e01007387 */ /* 0x0003e80000100a00 */
[----:B-1----:R-:W2:Y:S01]  /*14500*/  LDL.LU.64 R14, [R1+0x12b8] ;  /* 0x0012b800010e7983 */ /* 0x002ea20000300a00 */
[C---:B------:R-:W-:Y:S03]  /*14510*/  HMMA.1688.F32.TF32 R28, R240.reuse, R10, R28 ;  /* 0x0000000af01c723c */ /* 0x040fe6000008101c */
[----:B------:R-:W3:Y:S05]  /*14520*/  LDL.LU.64 R12, [R1+0x12b0] ;  /* 0x0012b000010c7983 */ /* 0x000eea0000300a00 */
[C---:B--2---:R-:W-:Y:S11]  /*14530*/  HMMA.1688.F32.TF32 R20, R240.reuse, R14, R20 ;  /* 0x0000000ef014723c */ /* 0x044ff60000081014 */
[----:B------:R-:W-:Y:S11]  /*14540*/  @!UPT UIADD3 URZ, URZ, URZ, URZ ;  /* 0x0000003f3f3ff290 */ /* 0x000ff6000fffe03f */
[----:B------:R-:W-:Y:S01]  /*14550*/  @!UPT UIADD3 URZ, URZ, URZ, URZ ;  /* 0x0000003f3f3ff290 */ /* 0x000fe2000fffe03f */
[----:B------:R-:W-:Y:S04]  /*14560*/  STL.64 [R1+0x6c0], R20 ;  /* 0x0006c01401007387 */ /* 0x000fe80000100a00 */
[----:B------:R1:W-:Y:S04]  /*14570*/  STL.64 [R1+0x6c8], R22 ;  /* 0x0006c81601007387 */ /* 0x0003e80000100a00 */
[----:B-1----:R-:W2:Y:S04]  /*14580*/  LDL.LU.64 R22, [R1+0x12a8] ;  /* 0x0012a80001167983 */ /* 0x002ea80000300a00 */
[----:B------:R-:W2:Y:S04]  /*14590*/  LDL.LU.64 R20, [R1+0x12a0] ;  /* 0x0012a00001147983 */ /* 0x000ea80000300a00 */
[----:B------:R-:W-:Y:S04]  /*145a0*/  STL.64 [R1+0x720], R28 ;  /* 0x0007201c01007387 */ /* 0x000fe80000100a00 */
[----:B------:R1:W-:Y:S04]  /*145b0*/  STL.64 [R1+0x728], R30 ;  /* 0x0007281e01007387 */ /* 0x0003e80000100a00 */
[----:B-1----:R-:W2:Y:S04]  /*145c0*/  LDL.LU.64 R30, [R1+0x1298] ;  /* 0x00129800011e7983 */ /* 0x002ea80000300a00 */
[----:B------:R-:W2:Y:S01]  /*145d0*/  LDL.LU.64 R28, [R1+0x1290] ;  /* 0x00129000011c7983 */ /* 0x000ea20000300a00 */
[C---:B----4-:R-:W-:Y:S08]  /*145e0*/  HMMA.1688.F32.TF32 R60, R240.reuse, R46, R60 ;  /* 0x0000002ef03c723c */ /* 0x050ff0000008103c */
[C---:B--2---:R-:W-:Y:S11]  /*145f0*/  HMMA.1688.F32.TF32 R28, R240.reuse, R6, R28 ;  /* 0x00000006f01c723c */ /* 0x044ff6000008101c */
[----:B------:R-:W-:Y:S11]  /*14600*/  @!UPT UIADD3 URZ, URZ, URZ, URZ ;  /* 0x0000003f3f3ff290 */ /* 0x000ff6000fffe03f */
[----:B------:R-:W-:Y:S01]  /*14610*/  @!UPT UIADD3 URZ, URZ, URZ, URZ ;  /* 0x0000003f3f3ff290 */ /* 0x000fe2000fffe03f */
[----:B------:R-:W-:Y:S04]  /*14620*/  STL.64 [R1+0x750], R28 ;  /* 0x0007501c01007387 */ /* 0x000fe80000100a00 */
[----:B------:R1:W-:Y:S02]  /*14630*/  STL.64 [R1+0x758], R30 ;  /* 0x0007581e01007387 */ /* 0x0003e40000100a00 */
[C---:B-1----:R-:W-:Y:S02]  /*14640*/  HMMA.1688.F32.TF32 R28, R240.reuse, R42, R88 ;  /* 0x0000002af01c723c */ /* 0x042fe40000081058 */
[----:B------:R-:W2:Y:S04]  /*14650*/  LDL.LU R88, [R1+0xb0] ;  /* 0x0000b00001587983 */ /* 0x000ea80000300800 */
[----:B------:R-:W-:Y:S04]  /*14660*/  STL.64 [R1+0x7c0], R60 ;  /* 0x0007c03c01007387 */ /* 0x000fe80000100a00 */
[----:B------:R-:W-:Y:S11]  /*14670*/  STL.64 [R1+0x7c8], R62 ;  /* 0x0007c83e01007387 */ /* 0x000ff60000100a00 */
[----:B------:R-:W-:Y:S02]  /*14680*/  @!UPT UIADD3 URZ, URZ, URZ, URZ ;  /* 0x0000003f3f3ff290 */ /* 0x000fe4000fffe03f */
[----:B------:R-:W-:Y:S04]  /*14690*/  STL.64 [R1+0x820], R28 ;  /* 0x0008201c01007387 */ /* 0x000fe80000100a00 */
[----:B------:R1:W-:Y:S04]  /*146a0*/  STL.64 [R1+0x828], R30 ;  /* 0x0008281e01007387 */ /* 0x0003e80000100a00 */
[----:B------:R-:W2:Y:S04]  /*146b0*/  LDL.LU R89, [R1+0xb4] ;  /* 0x0000b40001597983 */ /* 0x000ea80000300800 */
[----:B------:R-:W2:Y:S01]  /*146c0*/  LDL.LU R90, [R1+0xb8] ;  /* 0x0000b800015a7983 */ /* 0x000ea20000300800 */
[C---:B-1----:R-:W-:Y:S03]  /*146d0*/  HMMA.1688.F32.TF32 R28, R240.reuse, R38, R100 ;  /* 0x00000026f01c723c */ /* 0x042fe60000081064 */
[----:B------:R-:W2:Y:S04]  /*146e0*/  LDL.LU R91, [R1+0xbc] ;  /* 0x0000bc00015b7983 */ /* 0x000ea80000300800 */
[----:B------:R-:W4:Y:S11]  /*146f0*/  LDL.LU R100, [R1+0xd0] ;  /* 0x0000d00001647983 */ /* 0x000f360000300800 */
[----:B------:R-:W-:Y:S05]  /*14700*/  @!UPT UIADD3 URZ, URZ, URZ, URZ ;  /* 0x0000003f3f3ff290 */ /* 0x000fea000fffe03f */
[----:B------:R-:W-:Y:S04]  /*14710*/  STL.64 [R1+0x830], R28 ;  /* 0x0008301c01007387 */ /* 0x000fe80000100a00 */
[----:B------:R1:W-:Y:S04]  /*14720*/  STL.64 [R1+0x838], R30 ;  /* 0x0008381e01007387 */ /* 0x0003e80000100a00 */
[----:B------:R-:W4:Y:S04]  /*14730*/  LDL.LU R101, [R1+0xd4] ;  /* 0x0000d40001657983 */ /* 0x000f280000300800 */
[----:B------:R-:W4:Y:S01]  /*14740*/  LDL.LU R102, [R1+0xd8] ;  /* 0x0000d80001667983 */ /* 0x000f220000300800 */
[C---:B-1----:R-:W-:Y:S03]  /*14750*/  HMMA.1688.F32.TF32 R28, R240.reuse, R34, R116 ;  /* 0x00000022f01c723c */ /* 0x042fe60000081074 */
[----:B------:R-:W4:Y:S04]  /*14760*/  LDL.LU R103, [R1+0xdc] ;  /* 0x0000dc0001677983 */ /* 0x000f280000300800 */
        /* <DEDUP_REMOVED lines=22> */
[----:B-1----:R-:W-:Y:S03]  /*148d0*/  HMMA.1688.F32.TF32 R28, R240, R122, R132 ;  /* 0x0000007af01c723c */ /* 0x002fe60000081084 */
[----:B------:R-:W4:Y:S04]  /*148e0*/  LDL.LU R139, [R1+0x26c] ;  /* 0x00026c00018b7983 */ /* 0x000f280000300800 */
[----:B------:R-:W4:Y:S11]  /*148f0*/  LDL.LU R132, [R1+0x2e0] ;  /* 0x0002e00001847983 */ /* 0x000f360000300800 */
[----:B------:R-:W-:Y:S05]  /*14900*/  @!UPT UIADD3 URZ, URZ, URZ, URZ ;  /* 0x0000003f3f3ff290 */ /* 0x000fea000fffe03f */
[----:B------:R-:W-:Y:S04]  /*14910*/  STL.64 [R1+0x8a0], R28 ;  /* 0x0008a01c01007387 */ /* 0x000fe80000100a00 */
[----:B------:R-:W-:Y:S04]  /*14920*/  STL.64 [R1+0x8a8], R30 ;  /* 0x0008a81e01007387 */ /* 0x000fe80000100a00 */
[----:B------:R-:W4:Y:S04]  /*14930*/  LDL.LU R133, [R1+0x2e4] ;  /* 0x0002e40001857983 */ /* 0x000f280000300800 */
[----:B------:R-:W4:Y:S04]  /*14940*/  LDL.LU R134, [R1+0x2e8] ;  /* 0x0002e80001867983 */ /* 0x000f280000300800 */
[----:B------:R-:W4:Y:S01]  /*14950*/  LDL.LU R135, [R1+0x2ec] ;  /* 0x0002ec0001877983 */ /* 0x000f220000300800 */
[----:B------:R-:W-:-:S02]  /*14960*/  IMAD.MOV.U32 R148, RZ, RZ, R200 ;  /* 0x000000ffff947224 */ /* 0x000fc400078e00c8 */
[----:B------:R-:W-:Y:S01]  /*14970*/  IMAD.MOV.U32 R81, RZ, RZ, R201 ;  /* 0x000000ffff517224 */ /* 0x000fe200078e00c9 */
[----:B------:R-:W-:Y:S01]  /*14980*/  LDS R200, [R0+0x2080] ;  /* 0x0020800000c87984 */ /* 0x000fe20000000800 */
[----:B------:R-:W-:Y:S02]  /*14990*/  IMAD.MOV.U32 R80, RZ, RZ, R202 ;  /* 0x000000ffff507224 */ /* 0x000fe400078e00ca */
[----:B------:R-:W-:Y:S01]  /*149a0*/  IMAD.MOV.U32 R3, RZ, RZ, R203 ;  /* 0x000000ffff037224 */ /* 0x000fe200078e00cb */
[----:B------:R-:W-:Y:S04]  /*149b0*/  LDS R202, [R0+0x3080] ;  /* 0x0030800000ca7984 */ /* 0x000fe80000000800 */
[----:B------:R-:W-:Y:S04]  /*149c0*/  LDS R201, [R2+0x2080] ;  /* 0x0020800002c97984 */ /* 0x000fe80000000800 */
[----:B------:R-:W1:Y:S01]  /*149d0*/  LDS R203, [R2+0x3080] ;  /* 0x0030800002cb7984 */ /* 0x000e620000000800 */
[----:B---3--:R-:W-:-:S02]  /*149e0*/  IMAD.MOV.U32 R60, RZ, RZ, R17 ;  /* 0x000000ffff3c7224 */ /* 0x008fc400078e0011 */
[----:B------:R-:W-:Y:S01]  /*149f0*/  IMAD.MOV.U32 R61, RZ, RZ, R16 ;  /* 0x000000ffff3d7224 */ /* 0x000fe200078e0010 */
[----:B------:R-:W-:Y:S01]  /*14a00*/  HMMA.1688.F32.TF32 R204, R240, R146, R204 ;  /* 0x00000092f0cc723c */ /* 0x000fe200000810cc */
[----:B------:R-:W-:Y:S01]  /*14a10*/  IMAD.MOV.U32 R62, RZ, RZ, R13 ;  /* 0x000000ffff3e7224 */ /* 0x000fe200078e000d */
[----:B------:R-:W-:Y:S01]  /*14a20*/  LDS R28, [R0+0x2100] ;  /* 0x00210000001c7984 */ /* 0x000fe20000000800 */
[----:B------:R-:W-:-:S03]  /*14a30*/  IMAD.MOV.U32 R63, RZ, RZ, R12 ;  /* 0x000000ffff3f7224 */ /* 0x000fc600078e000c */
[----:B------:R-:W-:Y:S04]  /*14a40*/  LDS R30, [R0+0x3100] ;  /* 0x00310000001e7984 */ /* 0x000fe80000000800 */
[----:B------:R-:W-:Y:S04]  /*14a50*/  LDS R29, [R2+0x2100] ;  /* 0x00210000021d7984 */ /* 0x000fe80000000800 */
[----:B------:R-:W3:Y:S09]  /*14a60*/  LDS R31, [R2+0x3100] ;  /* 0x00310000021f7984 */ /* 0x000ef20000000800 */
[----:B------:R-:W-:Y:S04]  /*14a70*/  STL.64 [R1+0x890], R204 ;  /* 0x000890cc01007387 */ /* 0x000fe80000100a00 */
[----:B------:R-:W-:Y:S01]  /*14a80*/  STL.64 [R1+0x898], R206 ;  /* 0x000898ce01007387 */ /* 0x000fe20000100a00 */
[C---:B-1----:R-:W-:Y:S08]  /*14a90*/  HMMA.1688.F32.TF32 R20, R200.reuse, R6, R20 ;  /* 0x00000006c814723c */ /* 0x042ff00000081014 */
[C---:B--2---:R-:W-:Y:S11]  /*14aa0*/  HMMA.1688.F32.TF32 R88, R200.reuse, R14, R88 ;  /* 0x0000000ec858723c */ /* 0x044ff60000081058 */
[----:B------:R-:W-:Y:S11]  /*14ab0*/  @!UPT UIADD3 URZ, URZ, URZ, URZ ;  /* 0x0000003f3f3ff290 */ /* 0x000ff6000fffe03f */
[----:B------:R-:W-:Y:S02]  /*14ac0*/  @!UPT UIADD3 URZ, URZ, URZ, URZ ;  /* 0x0000003f3f3ff290 */ /* 0x000fe4000fffe03f */
[----:B------:R-:W-:Y:S02]  /*14ad0*/  IMAD.MOV.U32 R45, RZ, RZ, R88 ;  /* 0x000000ffff2d7224 */ /* 0x000fe400078e0058 */
[----:B------:R-:W-:Y:S02]  /*14ae0*/  IMAD.MOV.U32 R44, RZ, RZ, R89 ;  /* 0x000000ffff2c7224 */ /* 0x000fe400078e0059 */
[----:B------:R-:W-:Y:S02]  /*14af0*/  IMAD.MOV.U32 R41, RZ, RZ, R90 ;  /* 0x000000ffff297224 */ /* 0x000fe400078e005a */
[----:B------:R-:W-:Y:S02]  /*14b00*/  IMAD.MOV.U32 R40, RZ, RZ, R91 ;  /* 0x000000ffff287224 */ /* 0x000fe400078e005b */
[C---:B------:R-:W-:Y:S08]  /*14b10*/  HMMA.1688.F32.TF32 R88, R200.reuse, R10, R60 ;  /* 0x0000000ac858723c */ /* 0x040ff0000008103c */
[C---:B----4-:R-:W-:Y:S08]  /*14b20*/  HMMA.1688.F32.TF32 R100, R200.reuse, R18, R100 ;  /* 0x00000012c864723c */ /* 0x050ff00000081064 */
[C---:B------:R-:W-:Y:S08]  /*14b30*/  HMMA.1688.F32.TF32 R116, R200.reuse, R82, R116 ;  /* 0x00000052c874723c */ /* 0x040ff00000081074 */
[C---:B------:R-:W-:Y:S08]  /*14b40*/  HMMA.1688.F32.TF32 R60, R200.reuse, R46, R48 ;  /* 0x0000002ec83c723c */ /* 0x040ff00000081030 */
[C---:B------:R-:W-:Y:S08]  /*14b50*/  HMMA.1688.F32.TF32 R48, R200.reuse, R42, R64 ;  /* 0x0000002ac830723c */ /* 0x040ff00000081040 */
[C---:B------:R-:W-:Y:S11]  /*14b60*/  HMMA.1688.F32.TF32 R132, R200.reuse, R158, R132 ;  /* 0x0000009ec884723c */ /* 0x040ff60000081084 */
[----:B------:R-:W-:Y:S11]  /*14b70*/  @!UPT UIADD3 URZ, URZ, URZ, URZ ;  /* 0x0000003f3f3ff290 */ /* 0x000ff6000fffe03f */
[----:B------:R-:W-:Y:S02]  /*14b80*/  @!UPT UIADD3 URZ, URZ, URZ, URZ ;  /* 0x0000003f3f3ff290 */ /* 0x000fe4000fffe03f */
[----:B------:R-:W-:Y:S01]  /*14b90*/  IMAD.MOV.U32 R17, RZ, RZ, R132 ;  /* 0x000000ffff117224 */ /* 0x000fe200078e0084 */
[----:B------:R-:W-:Y:S01]  /*14ba0*/  MOV R12, R135 ;  /* 0x00000087000c7202 */ /* 0x000fe20000000f00 */
[----:B------:R-:W-:Y:S02]  /*14bb0*/  IMAD.MOV.U32 R16, RZ, RZ, R133 ;  /* 0x000000ffff107224 */ /* 0x000fe400078e0085 */
[----:B------:R-:W-:Y:S02]  /*14bc0*/  IMAD.MOV.U32 R13, RZ, RZ, R134 ;  /* 0x000000ffff0d7224 */ /* 0x000fe400078e0086 */
[C---:B------:R-:W-:Y:S11]  /*14bd0*/  HMMA.1688.F32.TF32 R132, R200.reuse, R154, R136 ;  /* 0x0000009ac884723c */ /* 0x040ff60000081088 */
[----:B------:R-:W-:Y:S11]  /*14be0*/  @!UPT UIADD3 URZ, URZ, URZ, URZ ;  /* 0x0000003f3f3ff290 */ /* 0x000ff6000fffe03f */
[----:B------:R-:W-:Y:S02]  /*14bf0*/  @!UPT UIADD3 URZ, URZ, URZ, URZ ;  /* 0x0000003f3f3ff290 */ /* 0x000fe4000fffe03f */
[----:B------:R-:W-:Y:S02]  /*14c00*/  IMAD.MOV.U32 R243, RZ, RZ, R132 ;  /* 0x000000fffff37224 */ /* 0x000fe400078e0084 */
[----:B------:R-:W-:Y:S02]  /*14c10*/  IMAD.MOV.U32 R242, RZ, RZ, R133 ;  /* 0x000000fffff27224 */ /* 0x000fe400078e0085 */
[----:B------:R-:W-:Y:S02]  /*14c20*/  IMAD.MOV.U32 R241, RZ, RZ, R134 ;  /* 0x000000fffff17224 */ /* 0x000fe400078e0086 */
[----:B------:R-:W-:Y:S02]  /*14c30*/  IMAD.MOV.U32 R240, RZ, RZ, R135 ;  /* 0x000000fffff07224 */ /* 0x000fe400078e0087 */
[C---:B------:R-:W-:Y:S01]  /*14c40*/  HMMA.1688.F32.TF32 R132, R200.reuse, R150, R140 ;  /* 0x00000096c884723c */ /* 0x040fe2000008108c */
[----:B------:R-:W-:Y:S04]  /*14c50*/  STL.64 [R1+0x1208], R242 ;  /* 0x001208f201007387 */ /* 0x000fe80000100a00 */
[----:B------:R-:W-:Y:S11]  /*14c60*/  STL.64 [R1+0x1200], R240 ;  /* 0x001200f001007387 */ /* 0x000ff60000100a00 */
[----:B------:R-:W-:Y:S07]  /*14c70*/  @!UPT UIADD3 URZ, URZ, URZ, URZ ;  /* 0x0000003f3f3ff290 */ /* 0x000fee000fffe03f */
[----:B------:R-:W-:Y:S04]  /*14c80*/  STL.64 [R1+0x1a0], R132 ;  /* 0x0001a08401007387 */ /* 0x000fe80000100a00 */
[----:B------:R-:W-:Y:S04]  /*14c90*/  STL.64 [R1+0x1a8], R134 ;  /* 0x0001a88601007387 */ /* 0x000fe80000100a00 */
[----:B------:R-:W-:Y:S04]  /*14ca0*/  STL.64 [R1+0x240], R116 ;  /* 0x0002407401007387 */ /* 0x000fe80000100a00 */
[----:B------:R-:W-:Y:S04]  /*14cb0*/  STL.64 [R1+0x248], R118 ;  /* 0x0002487601007387 */ /* 0x000fe80000100a00 */
[----:B------:R-:W-:Y:S04]  /*14cc0*/  STL.64 [R1+0x4f0], R100 ;  /* 0x0004f06401007387 */ /* 0x000fe80000100a00 */
[----:B------:R-:W-:Y:S04]  /*14cd0*/  STL.64 [R1+0x4f8], R102 ;  /* 0x0004f86601007387 */ /* 0x000fe80000100a00 */
[----:B------:R-:W-:Y:S04]  /*14ce0*/  STL [R1+0x11a4], R40 ;  /* 0x0011a42801007387 */ /* 0x000fe80000100800 */
[----:B------:R-:W-:Y:S04]  /*14cf0*/  STL [R1+0x11a0], R44 ;  /* 0x0011a02c01007387 */ /* 0x000fe80000100800 */
[----:B------:R-:W-:Y:S04]  /*14d00*/  STL [R1+0x119c], R45 ;  /* 0x00119c2d01007387 */ /* 0x000fe80000100800 */
[----:B------:R-:W-:Y:S04]  /*14d10*/  STL [R1+0x1198], R41 ;  /* 0x0011982901007387 */ /* 0x000fe80000100800 */
[----:B------:R-:W-:Y:S04]  /*14d20*/  STL.64 [R1+0x650], R88 ;  /* 0x0006505801007387 */ /* 0x000fe80000100a00 */
[----:B------:R-:W-:Y:S04]  /*14d30*/  STL.64 [R1+0x658], R90 ;  /* 0x0006585a01007387 */ /* 0x000fe80000100a00 */
        /* <DEDUP_REMOVED lines=8> */
[----:B------:R-:W2:Y:S04]  /*14dc0*/  LDL.LU R100, [R1+0x100] ;  /* 0x0001000001647983 */ /* 0x000ea80000300800 */
[----:B------:R-:W2:Y:S04]  /*14dd0*/  LDL.LU R101, [R1+0x104] ;  /* 0x0001040001657983 */ /* 0x000ea80000300800 */
[----:B------:R-:W2:Y:S04]  /*14de0*/  LDL.LU R102, [R1+0x108] ;  /* 0x0001080001667983 */ /* 0x000ea80000300800 */
[----:B------:R-:W2:Y:S04]  /*14df0*/  LDL.LU R103, [R1+0x10c] ;  /* 0x00010c0001677983 */ /* 0x000ea80000300800 */
[----:B------:R-:W4:Y:S04]  /*14e00*/  LDL.LU R132, [R1+0x390] ;  /* 0x0003900001847983 */ /* 0x000f280000300800 */
[----:B------:R-:W4:Y:S04]  /*14e10*/  LDL.LU R133, [R1+0x394] ;  /* 0x0003940001857983 */ /* 0x000f280000300800 */
[----:B------:R-:W4:Y:S04]  /*14e20*/  LDL.LU R134, [R1+0x398] ;  /* 0x0003980001867983 */ /* 0x000f280000300800 */
[----:B------:R-:W4:Y:S04]  /*14e30*/  LDL.LU R135, [R1+0x39c] ;  /* 0x00039c0001877983 */ /* 0x000f280000300800 */
[----:B------:R-:W2:Y:S04]  /*14e40*/  LDL.LU R116, [R1+0x160] ;  /* 0x0001600001747983 */ /* 0x000ea80000300800 */
        /* <DEDUP_REMOVED lines=10> */
[----:B------:R-:W2:Y:S01]  /*14ef0*/  LDL.LU R143, [R1+0x23c] ;  /* 0x00023c00018f7983 */ /* 0x000ea20000300800 */
[----:B------:R-:W-:Y:S01]  /*14f00*/  MOV R120, R20 ;  /* 0x0000001400787202 */ /* 0x000fe20000000f00 */
[----:B------:R-:W-:-:S02]  /*14f10*/  IMAD.MOV.U32 R121, RZ, RZ, R21 ;  /* 0x000000ffff797224 */ /* 0x000fc400078e0015 */
[----:B------:R-:W2:Y:S01]  /*14f20*/  LDL.LU R88, [R1+0xa0] ;  /* 0x0000a00001587983 */ /* 0x000ea20000300800 */
[C---:B-1----:R-:W-:Y:S03]  /*14f30*/  HMMA.1688.F32.TF32 R20, R200.reuse, R34, R76 ;  /* 0x00000022c814723c */ /* 0x042fe6000008104c */
[----:B------:R-:W2:Y:S04]  /*14f40*/  LDL.LU R89, [R1+0xa4] ;  /* 0x0000a40001597983 */ /* 0x000ea80000300800 */
[----:B------:R-:W2:Y:S04]  /*14f50*/  LDL.LU R90, [R1+0xa8] ;  /* 0x0000a800015a7983 */ /* 0x000ea80000300800 */
[----:B------:R-:W2:Y:S04]  /*14f60*/  LDL.LU R91, [R1+0xac] ;  /* 0x0000ac00015b7983 */ /* 0x000ea80000300800 */
[----:B------:R-:W-:Y:S04]  /*14f70*/  STL [R1+0x1160], R121 ;  /* 0x0011607901007387 */ /* 0x000fe80000100800 */
[----:B------:R-:W-:Y:S04]  /*14f80*/  STL [R1+0x115c], R120 ;  /* 0x00115c7801007387 */ /* 0x000fe80000100800 */
[----:B------:R-:W2:Y:S04]  /*14f90*/  LDL.LU R60, [R1+0x40] ;  /* 0x00004000013c7983 */ /* 0x000ea80000300800 */
[----:B------:R-:W-:Y:S04]  /*14fa0*/  STL.64 [R1+0x7e0], R20 ;  /* 0x0007e01401007387 */ /* 0x000fe80000100a00 */
[----:B------:R1:W-:Y:S04]  /*14fb0*/  STL.64 [R1+0x7e8], R22 ;  /* 0x0007e81601007387 */ /* 0x0003e80000100a00 */
[----:B------:R-:W2:Y:S04]  /*14fc0*/  LDL.LU R61, [R1+0x44] ;  /* 0x00004400013d7983 */ /* 0x000ea80000300800 */
[----:B------:R-:W2:Y:S04]  /*14fd0*/  LDL.LU R62, [R1+0x48] ;  /* 0x00004800013e7983 */ /* 0x000ea80000300800 */
[----:B------:R-:W2:Y:S01]  /*14fe0*/  LDL.LU R63, [R1+0x4c] ;  /* 0x00004c00013f7983 */ /* 0x000ea20000300800 */
[C---:B------:R-:W-:Y:S08]  /*14ff0*/  HMMA.1688.F32.TF32 R48, R200.reuse, R130, R164 ;  /* 0x00000082c830723c */ /* 0x040ff000000810a4 */
[C---:B-1----:R-:W-:Y:S08]  /*15000*/  HMMA.1688.F32.TF32 R20, R200.reuse, R126, R168 ;  /* 0x0000007ec814723c */ /* 0x042ff000000810a8 */
[C---:B------:R-:W-:Y:S07]  /*15010*/  HMMA.1688.F32.TF32 R64, R200.reuse, R122, R172 ;  /* 0x0000007ac840723c */ /* 0x040fee00000810ac */
[----:B------:R-:W-:Y:S04]  /*15020*/  STL.64 [R1+0x870], R48 ;  /* 0x0008703001007387 */ /* 0x000fe80000100a00 */
[----:B------:R1:W-:Y:S02]  /*15030*/  STL.64 [R1+0x878], R50 ;  /* 0x0008783201007387 */ /* 0x0003e40000100a00 */
[----:B-1----:R-:W-:Y:S02]  /*15040*/  HMMA.1688.F32.TF32 R48, R200, R146, R208 ;  /* 0x00000092c830723c */ /* 0x002fe400000810d0 */
[----:B------:R-:W-:Y:S04]  /*15050*/  STL.64 [R1+0x860], R20 ;  /* 0x0008601401007387 */ /* 0x000fe80000100a00 */
[----:B------:R-:W-:Y:S04]  /*15060*/  STL.64 [R1+0x868], R22 ;  /* 0x0008681601007387 */ /* 0x000fe80000100a00 */
[----:B------:R-:W-:Y:S04]  /*15070*/  STL.64 [R1+0x850], R64 ;  /* 0x0008504001007387 */ /* 0x000fe80000100a00 */
[----:B------:R-:W-:Y:S01]  /*15080*/  STL.64 [R1+0x858], R66 ;  /* 0x0008584201007387 */ /* 0x000fe20000100a00 */
[C---:B---3--:R-:W-:Y:S03]  /*15090*/  HMMA.1688.F32.TF32 R24, R28.reuse, R6, R24 ;  /* 0x000000061c18723c */ /* 0x048fe60000081018 */
[----:B------:R-:W-:Y:S04]  /*150a0*/  LDS R20, [R0+0x2180] ;  /* 0x0021800000147984 */ /* 0x000fe80000000800 */
[----:B------:R-:W-:Y:S04]  /*150b0*/  LDS R22, [R0+0x3180] ;  /* 0x0031800000167984 */ /* 0x000fe80000000800 */
[----:B------:R-:W-:Y:S04]  /*150c0*/  STL.64 [R1+0x840], R48 ;  /* 0x0008403001007387 */ /* 0x000fe80000100a00 */
[----:B------:R4:W-:Y:S01]  /*150d0*/  STL.64 [R1+0x848], R50 ;  /* 0x0008483201007387 */ /* 0x0009e20000100a00 */
[C---:B------:R-:W-:Y:S03]  /*150e0*/  HMMA.1688.F32.TF32 R52, R28.reuse, R46, R52 ;  /* 0x0000002e1c34723c */ /* 0x040fe60000081034 */
[----:B------:R-:W-:Y:S04]  /*150f0*/  LDS R21, [R2+0x2180] ;  /* 0x0021800002157984 */ /* 0x000fe80000000800 */
[----:B------:R-:W1:Y:S01]  /*15100*/  LDS R23, [R2+0x3180] ;  /* 0x0031800002177984 */ /* 0x000e620000000800 */
[C---:B----4-:R-:W-:Y:S11]  /*15110*/  HMMA.1688.F32.TF32 R48, R28.reuse, R158, R132 ;  /* 0x0000009e1c30723c */ /* 0x050ff60000081084 */
[----:B------:R-:W-:Y:S11]  /*15120*/  @!UPT UIADD3 URZ, URZ, URZ, URZ ;  /* 0x0000003f3f3ff290 */ /* 0x000ff6000fffe03f */
[----:B------:R-:W-:Y:S02]  /*15130*/  @!UPT UIADD3 URZ, URZ, URZ, URZ ;  /* 0x0000003f3f3ff290 */ /* 0x000fe4000fffe03f */
[----:B------:R-:W-:Y:S02]  /*15140*/  IMAD.MOV.U32 R211, RZ, RZ, R48 ;  /* 0x000000ffffd37224 */ /* 0x000fe400078e0030 */
[----:B------:R-:W-:Y:S02]  /*15150*/  IMAD.MOV.U32 R210, RZ, RZ, R49 ;  /* 0x000000ffffd27224 */ /* 0x000fe400078e0031 */
[----:B------:R-:W-:Y:S02]  /*15160*/  IMAD.MOV.U32 R209, RZ, RZ, R50 ;  /* 0x000000ffffd17224 */ /* 0x000fe400078e0032 */
[----:B------:R-:W-:Y:S02]  /*15170*/  IMAD.MOV.U32 R208, RZ, RZ, R51 ;  /* 0x000000ffffd07224 */ /* 0x000fe400078e0033 */
[C---:B--2---:R-:W-:Y:S01]  /*15180*/  HMMA.1688.F32.TF32 R48, R28.reuse, R154, R136 ;  /* 0x0000009a1c30723c */ /* 0x044fe20000081088 */
[----:B------:R-:W-:Y:S11]  /*15190*/  STL.64 [R1+0x1218], R210 ;  /* 0x001218d201007387 */ /* 0x000ff60000100a00 */
[----:B------:R-:W-:Y:S11]  /*151a0*/  @!UPT UIADD3 URZ, URZ, URZ, URZ ;  /* 0x0000003f3f3ff290 */ /* 0x000ff6000fffe03f */
[----:B------:R-:W-:Y:S01]  /*151b0*/  @!UPT UIADD3 URZ, URZ, URZ, URZ ;  /* 0x0000003f3f3ff290 */ /* 0x000fe2000fffe03f */
[----:B------:R-:W-:Y:S01]  /*151c0*/  IMAD.MOV.U32 R4, RZ, RZ, R48 ;  /* 0x000000ffff047224 */ /* 0x000fe200078e0030 */
[----:B------:R-:W-:Y:S01]  /*151d0*/  MOV R9, R51 ;  /* 0x0000003300097202 */ /* 0x000fe20000000f00 */
[----:B------:R-:W-:Y:S02]  /*151e0*/  IMAD.MOV.U32 R5, RZ, RZ, R49 ;  /* 0x000000ffff057224 */ /* 0x000fe400078e0031 */
[----:B------:R-:W-:Y:S02]  /*151f0*/  IMAD.MOV.U32 R8, RZ, RZ, R50 ;  /* 0x000000ffff087224 */ /* 0x000fe400078e0032 */
[C---:B------:R-:W-:Y:S01]  /*15200*/  HMMA.1688.F32.TF32 R48, R28.reuse, R150, R140 ;  /* 0x000000961c30723c */ /* 0x040fe2000008108c */
[----:B------:R-:W-:Y:S11]  /*15210*/  STL.64 [R1+0x1210], R208 ;  /* 0x001210d001007387 */ /* 0x000ff60000100a00 */
[----:B------:R-:W-:Y:S11]  /*15220*/  @!UPT UIADD3 URZ, URZ, URZ, URZ ;  /* 0x0000003f3f3ff290 */ /* 0x000ff6000fffe03f */
[----:B------:R-:W-:Y:S04]  /*15230*/  STL.64 [R1+0x50], R48 ;  /* 0x0000503001007387 */ /* 0x000fe80000100a00 */
[----:B------:R2:W-:Y:S02]  /*15240*/  STL.64 [R1+0x58], R50 ;  /* 0x0000583201007387 */ /* 0x0005e40000100a00 */
[C---:B--2---:R-:W-:Y:S08]  /*15250*/  HMMA.1688.F32.TF32 R48, R28.reuse, R14, R88 ;  /* 0x0000000e1c30723c */ /* 0x044ff00000081058 */
[C---:B------:R-:W-:Y:S08]  /*15260*/  HMMA.1688.F32.TF32 R72, R28.reuse, R82, R116 ;  /* 0x000000521c48723c */ /* 0x040ff00000081074 */
[----:B------:R-:W-:Y:S08]  /*15270*/  HMMA.1688.F32.TF32 R64, R28, R18, R100 ;  /* 0x000000121c40723c */ /* 0x000ff00000081064 */
[----:B------:R-:W-:-:S02]  /*15280*/  IMAD.MOV.U32 R40, RZ, RZ, R48 ;  /* 0x000000ffff287224 */ /* 0x000fc400078e0030 */
[----:B------:R-:W-:Y:S02]  /*15290*/  IMAD.MOV.U32 R44, RZ, RZ, R49 ;  /* 0x000000ffff2c7224 */ /* 0x000fe400078e0031 */
[----:B------:R-:W-:Y:S02]  /*152a0*/  IMAD.MOV.U32 R45, RZ, RZ, R50 ;  /* 0x000000ffff2d7224 */ /* 0x000fe400078e0032 */
[----:B------:R-:W-:Y:S02]  /*152b0*/  IMAD.MOV.U32 R41, RZ, RZ, R51 ;  /* 0x000000ffff297224 */ /* 0x000fe400078e0033 */
[C---:B------:R-:W-:Y:S01]  /*152c0*/  HMMA.1688.F32.TF32 R48, R28.reuse, R10, R60 ;  /* 0x0000000a1c30723c */ /* 0x040fe2000008103c */
[----:B------:R-:W-:Y:S04]  /*152d0*/  STL.64 [R1+0x110], R72 ;  /* 0x0001104801007387 */ /* 0x000fe80000100a00 */
[----:B------:R-:W-:Y:S04]  /*152e0*/  STL.64 [R1+0x118], R74 ;  /* 0x0001184a01007387 */ /* 0x000fe80000100a00 */
[----:B------:R-:W-:Y:S04]  /*152f0*/  STL.64 [R1+0x180], R64 ;  /* 0x0001804001007387 */ /* 0x000fe80000100a00 */
[----:B------:R-:W-:Y:S04]  /*15300*/  STL.64 [R1+0x188], R66 ;  /* 0x0001884201007387 */ /* 0x000fe80000100a00 */
[----:B------:R-:W-:Y:S04]  /*15310*/  STL [R1+0x11ac], R45 ;  /* 0x0011ac2d01007387 */ /* 0x000fe80000100800 */
[----:B------:R-:W-:Y:S04]  /*15320*/  STL [R1+0x11a8], R41 ;  /* 0x0011a82901007387 */ /* 0x000fe80000100800 */
[----:B------:R-:W-:Y:S04]  /*15330*/  STL.64 [R1+0x2e0], R48 ;  /* 0x0002e03001007387 */ /* 0x000fe80000100a00 */
[----:B------:R2:W-:Y:S04]  /*15340*/  STL.64 [R1+0x2e8], R50 ;  /* 0x0002e83201007387 */ /* 0x0005e80000100a00 */
[----:B------:R-:W-:Y:S04]  /*15350*/  STL.64 [R1+0x5a0], R24 ;  /* 0x0005a01801007387 */ /* 0x000fe80000100a00 */
[----:B------:R3:W-:Y:S01]  /*15360*/  STL.64 [R1+0x5a8], R26 ;  /* 0x0005a81a01007387 */ /* 0x0007e20000100a00 */
[C---:B--2---:R-:W-:Y:S08]  /*15370*/  HMMA.1688.F32.TF32 R48, R28.reuse, R42, R68 ;  /* 0x0000002a1c30723c */ /* 0x044ff00000081044 */
[C---:B---3--:R-:W-:Y:S01]  /*15380*/  HMMA.1688.F32.TF32 R24, R28.reuse, R38, R92 ;  /* 0x000000261c18723c */ /* 0x048fe2000008105c */
[----:B------:R-:W-:Y:S04]  /*15390*/  STL.64 [R1+0x660], R52 ;  /* 0x0006603401007387 */ /* 0x000fe80000100a00 */
[----:B------:R-:W-:Y:S10]  /*153a0*/  STL.64 [R1+0x668], R54 ;  /* 0x0006683601007387 */ /* 0x000ff40000100a00 */
[----:B------:R-:W-:Y:S04]  /*153b0*/  STL.64 [R1+0x6b0], R48 ;  /* 0x0006b03001007387 */ /* 0x000fe80000100a00 */
[----:B------:R2:W-:Y:S04]  /*153c0*/  STL.64 [R1+0x6b8], R50 ;  /* 0x0006b83201007387 */ /* 0x0005e80000100a00 */
[----:B------:R3:W-:Y:S04]  /*153d0*/  STL [R1+0x71c], R27 ;  /* 0x00071c1b01007387 */ /* 0x0007e80000100800 */
[----:B------:R-:W4:Y:S04]  /*153e0*/  LDL.LU R88, [R1+0x30] ;  /* 0x0000300001587983 */ /* 0x000f280000300800 */
[----:B------:R-:W4:Y:S04]  /*153f0*/  LDL.LU R89, [R1+0x34] ;  /* 0x0000340001597983 */ /* 0x000f280000300800 */
[----:B------:R-:W4:Y:S04]  /*15400*/  LDL.LU R90, [R1+0x38] ;  /* 0x00003800015a7983 */ /* 0x000f280000300800 */
[----:B------:R-:W4:Y:S04]  /*15410*/  LDL.LU R91, [R1+0x3c] ;  /* 0x00003c00015b7983 */ /* 0x000f280000300800 */
[----:B------:R-:W1:Y:S04]  /*15420*/  LDL.LU R136, [R1+0x220] ;  /* 0x0002200001887983 */ /* 0x000e680000300800 */
[----:B------:R-:W1:Y:S04]  /*15430*/  LDL.LU R137, [R1+0x224] ;  /* 0x0002240001897983 */ /* 0x000e680000300800 */
[----:B------:R-:W1:Y:S04]  /*15440*/  LDL.LU R138, [R1+0x228] ;  /* 0x00022800018a7983 */ /* 0x000e680000300800 */
[----:B------:R-:W1:Y:S04]  /*15450*/  LDL.LU R139, [R1+0x22c] ;  /* 0x00022c00018b7983 */ /* 0x000e680000300800 */
[----:B------:R-:W4:Y:S04]  /*15460*/  LDL.LU R204, [R1+0x3e0] ;  /* 0x0003e00001cc7983 */ /* 0x000f280000300800 */
        /* <DEDUP_REMOVED lines=22> */
[----:B------:R-:W4:Y:S01]  /*155d0*/  LDL.LU R103, [R1+0x8c] ;  /* 0x00008c0001677983 */ /* 0x000f220000300800 */
[----:B--2---:R-:W-:Y:S01]  /*155e0*/  HMMA.1688.F32.TF32 R48, R28, R34, R104 ;  /* 0x000000221c30723c */ /* 0x004fe20000081068 */
[----:B------:R-:W-:-:S02]  /*155f0*/  IMAD.MOV.U32 R120, RZ, RZ, R26 ;  /* 0x000000ffff787224 */ /* 0x000fc400078e001a */
[----:B------:R-:W-:Y:S02]  /*15600*/  IMAD.MOV.U32 R125, RZ, RZ, R25 ;  /* 0x000000ffff7d7224 */ /* 0x000fe400078e0019 */
[----:B------:R-:W-:Y:S01]  /*15610*/  IMAD.MOV.U32 R124, RZ, RZ, R24 ;  /* 0x000000ffff7c7224 */ /* 0x000fe200078e0018 */
[----:B------:R-:W-:Y:S02]  /*15620*/  STL [R1+0x116c], R120 ;  /* 0x00116c7801007387 */ /* 0x000fe40000100800 */
[C---:B------:R-:W-:Y:S02]  /*15630*/  HMMA.1688.F32.TF32 R52, R28.reuse, R130, R176 ;  /* 0x000000821c34723c */ /* 0x040fe400000810b0 */
[----:B------:R-:W-:Y:S04]  /*15640*/  STL [R1+0x1168], R125 ;  /* 0x0011687d01007387 */ /* 0x000fe80000100800 */
[----:B------:R-:W-:Y:S02]  /*15650*/  STL [R1+0x1164], R124 ;  /* 0x0011647c01007387 */ /* 0x000fe40000100800 */
[C---:B---3--:R-:W-:Y:S07]  /*15660*/  HMMA.1688.F32.TF32 R24, R28.reuse, R126, R180 ;  /* 0x0000007e1c18723c */ /* 0x048fee00000810b4 */
[----:B------:R-:W-:Y:S04]  /*15670*/  STL.64 [R1+0x740], R48 ;  /* 0x0007403001007387 */ /* 0x000fe80000100a00 */
[----:B------:R2:W-:Y:S02]  /*15680*/  STL.64 [R1+0x748], R50 ;  /* 0x0007483201007387 */ /* 0x0005e40000100a00 */
[C---:B--2---:R-:W-:Y:S08]  /*15690*/  HMMA.1688.F32.TF32 R48, R28.reuse, R122, R184 ;  /* 0x0000007a1c30723c */ /* 0x044ff000000810b8 */
[----:B------:R-:W-:Y:S01]  /*156a0*/  HMMA.1688.F32.TF32 R28, R28, R146, R216 ;  /* 0x000000921c1c723c */ /* 0x000fe200000810d8 */
[----:B------:R-:W-:Y:S04]  /*156b0*/  STL.64 [R1+0x810], R52 ;  /* 0x0008103401007387 */ /* 0x000fe80000100a00 */
[----:B------:R1:W-:Y:S04]  /*156c0*/  STL.64 [R1+0x818], R54 ;  /* 0x0008183601007387 */ /* 0x0003e80000100a00 */
[----:B------:R-:W-:Y:S04]  /*156d0*/  STL.64 [R1+0x800], R24 ;  /* 0x0008001801007387 */ /* 0x000fe80000100a00 */
[----:B------:R-:W-:Y:S04]  /*156e0*/  STL.64 [R1+0x808], R26 ;  /* 0x0008081a01007387 */ /* 0x000fe80000100a00 */
[----:B------:R-:W-:Y:S04]  /*156f0*/  STL.64 [R1+0x7f0], R48 ;  /* 0x0007f03001007387 */ /* 0x000fe80000100a00 */
[----:B------:R2:W-:Y:S04]  /*15700*/  STL.64 [R1+0x7f8], R50 ;  /* 0x0007f83201007387 */ /* 0x0005e80000100a00 */
[----:B------:R-:W-:Y:S04]  /*15710*/  STL.64 [R1+0x7d0], R28 ;  /* 0x0007d01c01007387 */ /* 0x000fe80000100a00 */
[----:B------:R3:W-:Y:S04]  /*15720*/  STL.64 [R1+0x7d8], R30 ;  /* 0x0007d81e01007387 */ /* 0x0007e80000100a00 */
[----:B------:R-:W-:Y:S04]  /*15730*/  LDS R24, [R0+0x2200] ;  /* 0x0022000000187984 */ /* 0x000fe80000000800 */
[----:B------:R-:W-:Y:S04]  /*15740*/  LDS R26, [R0+0x3200] ;  /* 0x00320000001a7984 */ /* 0x000fe80000000800 */
[----:B------:R-:W-:Y:S04]  /*15750*/  LDS R25, [R2+0x2200] ;  /* 0x0022000002197984 */ /* 0x000fe80000000800 */
[----:B------:R-:W1:Y:S02]  /*15760*/  LDS R27, [R2+0x3200] ;  /* 0x00320000021b7984 */ /* 0x000e640000000800 */
[C---:B-1----:R-:W-:Y:S08]  /*15770*/  HMMA.1688.F32.TF32 R52, R20.reuse, R82, R136 ;  /* 0x000000521434723c */ /* 0x042ff00000081088 */
[C---:B----4-:R-:W-:Y:S08]  /*15780*/  HMMA.1688.F32.TF32 R216, R20.reuse, R158, R204 ;  /* 0x0000009e14d8723c */ /* 0x050ff000000810cc */
[C---:B------:R-:W-:Y:S08]  /*15790*/  HMMA.1688.F32.TF32 R60, R20.reuse, R154, R60 ;  /* 0x0000009a143c723c */ /* 0x040ff0000008103c */
[C---:B--2---:R-:W-:Y:S08]  /*157a0*/  HMMA.1688.F32.TF32 R48, R20.reuse, R150, R132 ;  /* 0x000000961430723c */ /* 0x044ff00000081084 */
[----:B---3--:R-:W-:Y:S01]  /*157b0*/  HMMA.1688.F32.TF32 R28, R20, R18, R140 ;  /* 0x00000012141c723c */ /* 0x008fe2000008108c */
[----:B------:R-:W-:Y:S04]  /*157c0*/  STL.64 [R1+0x11b8], R218 ;  /* 0x0011b8da01007387 */ /* 0x000fe80000100a00 */
[----:B------:R-:W-:Y:S04]  /*157d0*/  STL.64 [R1+0x11b0], R216 ;  /* 0x0011b0d801007387 */ /* 0x000fe80000100a00 */
[----:B------:R-:W-:Y:S04]  /*157e0*/  STL.64 [R1+0x11c8], R62 ;  /* 0x0011c83e01007387 */ /* 0x000fe80000100a00 */
[----:B------:R-:W-:Y:S04]  /*157f0*/  STL.64 [R1+0x11c0], R60 ;  /* 0x0011c03c01007387 */ /* 0x000fe80000100a00 */
[----:B------:R-:W-:Y:S04]  /*15800*/  STL.64 [R1+0x11d8], R50 ;  /* 0x0011d83201007387 */ /* 0x000fe80000100a00 */
[----:B------:R-:W-:Y:S04]  /*15810*/  STL.64 [R1+0x11d0], R48 ;  /* 0x0011d03001007387 */ /* 0x000fe80000100a00 */
[----:B------:R-:W-:Y:S01]  /*15820*/  STL.64 [R1+0x1228], R54 ;  /* 0x0012283601007387 */ /* 0x000fe20000100a00 */
[----:B------:R-:W-:Y:S01]  /*15830*/  IMAD.MOV.U32 R45, RZ, RZ, R28 ;  /* 0x000000ffff2d7224 */ /* 0x000fe200078e001c */
[----:B------:R-:W-:-:S02]  /*15840*/  MOV R41, R29 ;  /* 0x0000001d00297202 */ /* 0x000fc40000000f00 */
[----:B------:R-:W-:Y:S04]  /*15850*/  STL.64 [R1+0x1220], R52 ;  /* 0x0012203401007387 */ /* 0x000fe80000100a00 */
[----:B------:R1:W-:Y:S02]  /*15860*/  STL.64 [R1+0x98], R30 ;  /* 0x0000981e01007387 */ /* 0x0003e40000100a00 */
[C---:B-1----:R-:W-:Y:S11]  /*15870*/  HMMA.1688.F32.TF32 R28, R20.reuse, R14, R116 ;  /* 0x0000000e141c723c */ /* 0x042ff60000081074 */
[----:B------:R-:W-:Y:S11]  /*15880*/  @!UPT UIADD3 URZ, URZ, URZ, URZ ;  /* 0x0000003f3f3ff290 */ /* 0x000ff6000fffe03f */
[----:B------:R-:W-:Y:S02]  /*15890*/  @!UPT UIADD3 URZ, URZ, URZ, URZ ;  /* 0x0000003f3f3ff290 */ /* 0x000fe4000fffe03f */
[----:B------:R-:W-:Y:S02]  /*158a0*/  IMAD.MOV.U32 R37, RZ, RZ, R28 ;  /* 0x000000ffff257224 */ /* 0x000fe400078e001c */
[----:B------:R-:W-:Y:S02]  /*158b0*/  IMAD.MOV.U32 R36, RZ, RZ, R29 ;  /* 0x000000ffff247224 */ /* 0x000fe400078e001d */
[----:B------:R-:W-:Y:S02]  /*158c0*/  IMAD.MOV.U32 R33, RZ, RZ, R30 ;  /* 0x000000ffff217224 */ /* 0x000fe400078e001e */
[----:B------:R-:W-:Y:S02]  /*158d0*/  IMAD.MOV.U32 R32, RZ, RZ, R31 ;  /* 0x000000ffff207224 */ /* 0x000fe400078e001f */
[C---:B------:R-:W-:Y:S08]  /*158e0*/  HMMA.1688.F32.TF32 R28, R20.reuse, R10, R100 ;  /* 0x0000000a141c723c */ /* 0x040ff00000081064 */
[C---:B------:R-:W-:Y:S08]  /*158f0*/  HMMA.1688.F32.TF32 R52, R20.reuse, R6, R88 ;  /* 0x000000061434723c */ /* 0x040ff00000081058 */
[C---:B------:R-:W-:Y:S07]  /*15900*/  HMMA.1688.F32.TF32 R48, R20.reuse, R46, R56 ;  /* 0x0000002e1430723c */ /* 0x040fee0000081038 */
[----:B------:R-:W-:Y:S04]  /*15910*/  STL.64 [R1+0xb0], R28 ;  /* 0x0000b01c01007387 */ /* 0x000fe80000100a00 */
[----:B------:R1:W-:Y:S02]  /*15920*/  STL.64 [R1+0xb8], R30 ;  /* 0x0000b81e01007387 */ /* 0x0003e40000100a00 */
[----:B-1----:R-:W-:Y:S02]  /*15930*/  HMMA.1688.F32.TF32 R28, R20, R42, R84 ;  /* 0x0000002a141c723c */ /* 0x002fe40000081054 */
[----:B------:R-:W-:Y:S04]  /*15940*/  STL.64 [R1+0xf0], R52 ;  /* 0x0000f03401007387 */ /* 0x000fe80000100a00 */
[----:B------:R-:W-:Y:S04]  /*15950*/  STL.64 [R1+0xf8], R54 ;  /* 0x0000f83601007387 */ /* 0x000fe80000100a00 */
[----:B------:R-:W-:Y:S04]  /*15960*/  STL.64 [R1+0x390], R48 ;  /* 0x0003903001007387 */ /* 0x000fe80000100a00 */
[----:B------:R-:W-:Y:S09]  /*15970*/  STL.64 [R1+0x398], R50 ;  /* 0x0003983201007387 */ /* 0x000ff20000100a00 */
[----:B------:R1:W-:Y:S01]  /*15980*/  STL [R1+0x5c0], R28 ;  /* 0x0005c01c01007387 */ /* 0x0003e20000100800 */
[----:B------:R-:W-:-:S02]  /*15990*/  IMAD.MOV.U32 R120, RZ, RZ, R29 ;  /* 0x000000ffff787224 */ /* 0x000fc400078e001d */
[----:B------:R-:W-:Y:S02]  /*159a0*/  IMAD.MOV.U32 R125, RZ, RZ, R30 ;  /* 0x000000ffff7d7224 */ /* 0x000fe400078e001e */
[----:B------:R-:W-:Y:S02]  /*159b0*/  IMAD.MOV.U32 R124, RZ, RZ, R31 ;  /* 0x000000ffff7c7224 */ /* 0x000fe400078e001f */
[----:B-1----:R-:W-:Y:S01]  /*159c0*/  HMMA.1688.F32.TF32 R28, R20, R38, R96 ;  /* 0x00000026141c723c */ /* 0x002fe20000081060 */
[----:B------:R-:W-:Y:S04]  /*159d0*/  STL [R1+0x1178], R120 ;  /* 0x0011787801007387 */ /* 0x000fe80000100800 */
[----:B------:R-:W-:Y:S04]  /*159e0*/  STL [R1+0x1174], R125 ;  /* 0x0011747d01007387 */ /* 0x000fe80000100800 */
[----:B------:R-:W-:Y:S11]  /*159f0*/  STL [R1+0x1170], R124 ;  /* 0x0011707c01007387 */ /* 0x000ff60000100800 */
[----:B------:R-:W-:Y:S03]  /*15a00*/  @!UPT UIADD3 URZ, URZ, URZ, URZ ;  /* 0x0000003f3f3ff290 */ /* 0x000fe6000fffe03f */
[----:B------:R1:W-:Y:S04]  /*15a10*/  STL.64 [R1+0x638], R30 ;  /* 0x0006381e01007387 */ /* 0x0003e80000100a00 */
[----:B------:R-:W2:Y:S04]  /*15a20*/  LDL.LU R140, [R1+0x20] ;  /* 0x00002000018c7983 */ /* 0x000ea80000300800 */
[----:B------:R-:W2:Y:S04]  /*15a30*/  LDL.LU R141, [R1+0x24] ;  /* 0x00002400018d7983 */ /* 0x000ea80000300800 */
[----:B------:R-:W2:Y:S04]  /*15a40*/  LDL.LU R142, [R1+0x28] ;  /* 0x00002800018e7983 */ /* 0x000ea80000300800 */
[----:B------:R-:W2:Y:S04]  /*15a50*/  LDL.LU R143, [R1+0x2c] ;  /* 0x00002c00018f7983 */ /* 0x000ea80000300800 */
[----:B------:R-:W3:Y:S04]  /*15a60*/  LDL.LU R136, [R1+0x70] ;  /* 0x0000700001887983 */ /* 0x000ee80000300800 */
[----:B------:R-:W3:Y:S04]  /*15a70*/  LDL.LU R137, [R1+0x74] ;  /* 0x0000740001897983 */ /* 0x000ee80000300800 */
[----:B------:R-:W3:Y:S04]  /*15a80*/  LDL.LU R138, [R1+0x78] ;  /* 0x00007800018a7983 */ /* 0x000ee80000300800 */
[----:B------:R-:W3:Y:S04]  /*15a90*/  LDL.LU R139, [R1+0x7c] ;  /* 0x00007c00018b7983 */ /* 0x000ee80000300800 */
        /* <DEDUP_REMOVED lines=21> */
[----:B------:R-:W-:-:S03]  /*15bf0*/  IMAD.MOV.U32 R128, RZ, RZ, R28 ;  /* 0x000000ffff807224 */ /* 0x000fc600078e001c */
[----:B------:R-:W4:Y:S01]  /*15c00*/  LDL.LU R89, [R1+0x484] ;  /* 0x0004840001597983 */ /* 0x000f220000300800 */
[----:B------:R-:W-:-:S03]  /*15c10*/  MOV R129, R29 ;  /* 0x0000001d00817202 */ /* 0x000fc60000000f00 */
[----:B------:R-:W4:Y:S01]  /*15c20*/  LDL.LU R90, [R1+0x488] ;  /* 0x00048800015a7983 */ /* 0x000f220000300800 */
[C---:B-1----:R-:W-:Y:S03]  /*15c30*/  HMMA.1688.F32.TF32 R28, R20.reuse, R34, R108 ;  /* 0x00000022141c723c */ /* 0x042fe6000008106c */
        /* <DEDUP_REMOVED lines=9> */
[----:B------:R-:W-:Y:S04]  /*15cd0*/  STL [R1+0x1190], R129 ;  /* 0x0011908101007387 */ /* 0x000fe80000100800 */
[----:B------:R-:W-:Y:S04]  /*15ce0*/  STL [R1+0x118c], R128 ;  /* 0x00118c8001007387 */ /* 0x000fe80000100800 */
[----:B------:R1:W-:Y:S04]  /*15cf0*/  STL.64 [R1+0x698], R30 ;  /* 0x0006981e01007387 */ /* 0x0003e80000100a00 */
[----:B------:R-:W4:Y:S04]  /*15d00*/  LDL.LU R116, [R1+0x10] ;  /* 0x0000100001747983 */ /* 0x000f280000300800 */
[----:B------:R-:W4:Y:S04]  /*15d10*/  LDL.LU R117, [R1+0x14] ;  /* 0x0000140001757983 */ /* 0x000f280000300800 */
[----:B------:R-:W4:Y:S04]  /*15d20*/  LDL.LU R118, [R1+0x18] ;  /* 0x0000180001767983 */ /* 0x000f280000300800 */
[----:B------:R-:W4:Y:S01]  /*15d30*/  LDL.LU R119, [R1+0x1c] ;  /* 0x00001c0001777983 */ /* 0x000f220000300800 */
[----:B------:R-:W-:Y:S01]  /*15d40*/  HMMA.1688.F32.TF32 R52, R20, R130, R192 ;  /* 0x000000821434723c */ /* 0x000fe200000810c0 */
[----:B------:R-:W-:-:S02]  /*15d50*/  IMAD.MOV.U32 R144, RZ, RZ, R28 ;  /* 0x000000ffff907224 */ /* 0x000fc400078e001c */
[----:B------:R-:W-:-:S05]  /*15d60*/  IMAD.MOV.U32 R145, RZ, RZ, R29 ;  /* 0x000000ffff917224 */ /* 0x000fca00078e001d */
[C---:B------:R-:W-:Y:S08]  /*15d70*/  HMMA.1688.F32.TF32 R48, R20.reuse, R126, R220 ;  /* 0x0000007e1430723c */ /* 0x040ff000000810dc */
[C---:B-1----:R-:W-:Y:S08]  /*15d80*/  HMMA.1688.F32.TF32 R28, R20.reuse, R122, R224 ;  /* 0x0000007a141c723c */ /* 0x042ff000000810e0 */
[----:B------:R-:W-:Y:S01]  /*15d90*/  HMMA.1688.F32.TF32 R20, R20, R146, R228 ;  /* 0x000000921414723c */ /* 0x000fe200000810e4 */
[----:B------:R-:W-:Y:S04]  /*15da0*/  STL [R1+0x1150], R145 ;  /* 0x0011509101007387 */ /* 0x000fe80000100800 */
[----:B------:R-:W-:Y:S04]  /*15db0*/  STL [R1+0x114c], R144 ;  /* 0x00114c9001007387 */ /* 0x000fe80000100800 */
[----:B------:R-:W-:Y:S04]  /*15dc0*/  STL.64 [R1+0x7a0], R52 ;  /* 0x0007a03401007387 */ /* 0x000fe80000100a00 */
[----:B------:R-:W-:Y:S04]  /*15dd0*/  STL.64 [R1+0x7a8], R54 ;  /* 0x0007a83601007387 */ /* 0x000fe80000100a00 */
[----:B------:R-:W-:Y:S04]  /*15de0*/  STL.64 [R1+0x790], R48 ;  /* 0x0007903001007387 */ /* 0x000fe80000100a00 */
[----:B------:R-:W-:Y:S04]  /*15df0*/  STL.64 [R1+0x798], R50 ;  /* 0x0007983201007387 */ /* 0x000fe80000100a00 */
[----:B------:R-:W4:Y:S04]  /*15e00*/  LDL.LU R100, [R1+0x520] ;  /* 0x0005200001647983 */ /* 0x000f280000300800 */
[----:B------:R-:W-:Y:S04]  /*15e10*/  STL.64 [R1+0x780], R28 ;  /* 0x0007801c01007387 */ /* 0x000fe80000100a00 */
[----:B------:R-:W-:Y:S04]  /*15e20*/  STL.64 [R1+0x788], R30 ;  /* 0x0007881e01007387 */ /* 0x000fe80000100a00 */
[----:B------:R-:W-:Y:S04]  /*15e30*/  STL.64 [R1+0x760], R20 ;  /* 0x0007601401007387 */ /* 0x000fe80000100a00 */
[----:B------:R2:W-:Y:S04]  /*15e40*/  STL.64 [R1+0x768], R22 ;  /* 0x0007681601007387 */ /* 0x0005e80000100a00 */
[----:B------:R-:W4:Y:S04]  /*15e50*/  LDL.LU R101, [R1+0x524] ;  /* 0x0005240001657983 */ /* 0x000f280000300800 */
[----:B------:R-:W4:Y:S04]  /*15e60*/  LDL.LU R102, [R1+0x528] ;  /* 0x0005280001667983 */ /* 0x000f280000300800 */
[----:B------:R-:W4:Y:S04]  /*15e70*/  LDL.LU R103, [R1+0x52c] ;  /* 0x00052c0001677983 */ /* 0x000f280000300800 */
[----:B------:R-:W-:Y:S04]  /*15e80*/  LDS R28, [R0+0x2280] ;  /* 0x00228000001c7984 */ /* 0x000fe80000000800 */
[----:B------:R-:W-:Y:S04]  /*15e90*/  LDS R30, [R0+0x3280] ;  /* 0x00328000001e7984 */ /* 0x000fe80000000800 */
[----:B------:R-:W-:Y:S04]  /*15ea0*/  LDS R29, [R2+0x2280] ;  /* 0x00228000021d7984 */ /* 0x000fe80000000800 */
[----:B------:R-:W1:Y:S01]  /*15eb0*/  LDS R31, [R2+0x3280] ;  /* 0x00328000021f7984 */ /* 0x000e620000000800 */
[C---:B--2---:R-:W-:Y:S08]  /*15ec0*/  HMMA.1688.F32.TF32 R20, R24.reuse, R42, R140 ;  /* 0x0000002a1814723c */ /* 0x044ff0000008108c */
[C---:B---3--:R-:W-:Y:S08]  /*15ed0*/  HMMA.1688.F32.TF32 R48, R24.reuse, R46, R136 ;  /* 0x0000002e1830723c */ /* 0x048ff00000081088 */
[----:B----4-:R-:W-:Y:S08]  /*15ee0*/  HMMA.1688.F32.TF32 R52, R24, R6, R132 ;  /* 0x000000061834723c */ /* 0x010ff00000081084 */
[----:B------:R-:W-:-:S02]  /*15ef0*/  IMAD.MOV.U32 R125, RZ, RZ, R20 ;  /* 0x000000ffff7d7224 */ /* 0x000fc400078e0014 */
[----:B------:R-:W-:Y:S01]  /*15f00*/  IMAD.MOV.U32 R124, RZ, RZ, R21 ;  /* 0x000000ffff7c7224 */ /* 0x000fe200078e0015 */
[C---:B------:R-:W-:Y:S11]  /*15f10*/  HMMA.1688.F32.TF32 R88, R24.reuse, R158, R88 ;  /* 0x0000009e1858723c */ /* 0x040ff60000081058 */
[----:B------:R-:W-:Y:S11]  /*15f20*/  @!UPT UIADD3 URZ, URZ, URZ, URZ ;  /* 0x0000003f3f3ff290 */ /* 0x000ff6000fffe03f */
[----:B------:R-:W-:Y:S01]  /*15f30*/  @!UPT UIADD3 URZ, URZ, URZ, URZ ;  /* 0x0000003f3f3ff290 */ /* 0x000fe2000fffe03f */
[----:B------:R-:W-:Y:S04]  /*15f40*/  STL.64 [R1+0x1238], R90 ;  /* 0x0012385a01007387 */ /* 0x000fe80000100a00 */
[----:B------:R-:W-:Y:S04]  /*15f50*/  STL.64 [R1+0x1230], R88 ;  /* 0x0012305801007387 */ /* 0x000fe80000100a00 */
[----:B------:R-:W-:Y:S04]  /*15f60*/  STL.64 [R1+0x60], R52 ;  /* 0x0000603401007387 */ /* 0x000fe80000100a00 */
[----:B------:R-:W-:Y:S04]  /*15f70*/  STL.64 [R1+0x68], R54 ;  /* 0x0000683601007387 */ /* 0x000fe80000100a00 */
[----:B------:R-:W-:Y:S04]  /*15f80*/  STL.64 [R1+0x70], R48 ;  /* 0x0000703001007387 */ /* 0x000fe80000100a00 */
[----:B------:R-:W-:Y:S04]  /*15f90*/  STL.64 [R1+0x78], R50 ;  /* 0x0000783201007387 */ /* 0x000fe80000100a00 */
[----:B------:R2:W-:Y:S02]  /*15fa0*/  STL.64 [R1+0x168], R22 ;  /* 0x0001681601007387 */ /* 0x0005e40000100a00 */
[C---:B--2---:R-:W-:Y:S08]  /*15fb0*/  HMMA.1688.F32.TF32 R20, R24.reuse, R34, R112 ;  /* 0x000000221814723c */ /* 0x044ff00000081070 */
[----:B------:R-:W-:Y:S01]  /*15fc0*/  HMMA.1688.F32.TF32 R48, R24, R38, R116 ;  /* 0x000000261830723c */ /* 0x000fe20000081074 */
[----:B------:R-:W-:Y:S04]  /*15fd0*/  STL [R1+0x1194], R124 ;  /* 0x0011947c01007387 */ /* 0x000fe80000100800 */
[----:B------:R-:W-:Y:S11]  /*15fe0*/  STL [R1+0x1188], R125 ;  /* 0x0011887d01007387 */ /* 0x000ff60000100800 */
[----:B------:R-:W-:-:S02]  /*15ff0*/  IMAD.MOV.U32 R145, RZ, RZ, R22 ;  /* 0x000000ffff917224 */ /* 0x000fc400078e0016 */
[----:B------:R-:W-:-:S05]  /*16000*/  IMAD.MOV.U32 R144, RZ, RZ, R23 ;  /* 0x000000ffff907224 */ /* 0x000fca00078e0017 */
[----:B------:R-:W-:Y:S04]  /*16010*/  STL.64 [R1+0x260], R48 ;  /* 0x0002603001007387 */ /* 0x000fe80000100a00 */
[----:B------:R-:W-:Y:S04]  /*16020*/  STL.64 [R1+0x268], R50 ;  /* 0x0002683201007387 */ /* 0x000fe80000100a00 */
[----:B------:R2:W-:Y:S02]  /*16030*/  STL.64 [R1+0x580], R20 ;  /* 0x0005801401007387 */ /* 0x0005e40000100a00 */
[C---:B--2---:R-:W-:Y:S02]  /*16040*/  HMMA.1688.F32.TF32 R20, R24.reuse, R130, R196 ;  /* 0x000000821814723c */ /* 0x044fe400000810c4 */
[----:B------:R-:W-:Y:S04]  /*16050*/  STL [R1+0x1158], R145 ;  /* 0x0011589101007387 */ /* 0x000fe80000100800 */
[----:B------:R-:W-:Y:S02]  /*16060*/  STL [R1+0x1154], R144 ;  /* 0x0011549001007387 */ /* 0x000fe40000100800 */
[C---:B------:R-:W-:Y:S08]  /*16070*/  HMMA.1688.F32.TF32 R52, R24.reuse, R126, R232 ;  /* 0x0000007e1834723c */ /* 0x040ff000000810e8 */
[C---:B------:R-:W-:Y:S07]  /*16080*/  HMMA.1688.F32.TF32 R48, R24.reuse, R122, R236 ;  /* 0x0000007a1830723c */ /* 0x040fee00000810ec */
[----:B------:R-:W-:Y:S04]  /*16090*/  STL.64 [R1+0x700], R20 ;  /* 0x0007001401007387 */ /* 0x000fe80000100a00 */
[----:B------:R2:W-:Y:S02]  /*160a0*/  STL.64 [R1+0x708], R22 ;  /* 0x0007081601007387 */ /* 0x0005e40000100a00 */
[----:B--2---:R-:W-:Y:S02]  /*160b0*/  HMMA.1688.F32.TF32 R20, R24, R146, R188 ;  /* 0x000000921814723c */ /* 0x004fe400000810bc */
[----:B------:R-:W-:Y:S04]  /*160c0*/  STL.64 [R1+0x6f0], R52 ;  /* 0x0006f03401007387 */ /* 0x000fe80000100a00 */
[----:B------:R-:W-:Y:S04]  /*160d0*/  STL.64 [R1+0x6f8], R54 ;  /* 0x0006f83601007387 */ /* 0x000fe80000100a00 */
[----:B------:R2:W-:Y:S01]  /*160e0*/  STL.64 [R1+0x6e0], R48 ;  /* 0x0006e03001007387 */ /* 0x0005e20000100a00 */
[----:B-1----:R-:W-:Y:S03]  /*160f0*/  HMMA.1688.F32.TF32 R140, R28, R158, R100 ;  /* 0x0000009e1c8c723c */ /* 0x002fe60000081064 */
[----:B------:R1:W-:Y:S09]  /*16100*/  STL.64 [R1+0x6e8], R50 ;  /* 0x0006e83201007387 */ /* 0x0003f20000100a00 */
[----:B------:R-:W-:Y:S04]  /*16110*/  STL.64 [R1+0x6d0], R20 ;  /* 0x0006d01401007387 */ /* 0x000fe80000100a00 */
[----:B------:R-:W-:Y:S04]  /*16120*/  STL.64 [R1+0x6d8], R22 ;  /* 0x0006d81601007387 */ /* 0x000fe80000100a00 */
[----:B------:R-:W3:Y:S04]  /*16130*/  LDL.LU R100, [R1+0x3a0] ;  /* 0x0003a00001647983 */ /* 0x000ee80000300800 */
[----:B------:R-:W3:Y:S04]  /*16140*/  LDL.LU R101, [R1+0x3a4] ;  /* 0x0003a40001657983 */ /* 0x000ee80000300800 */
[----:B------:R-:W3:Y:S04]  /*16150*/  LDL.LU R102, [R1+0x3a8] ;  /* 0x0003a80001667983 */ /* 0x000ee80000300800 */
[----:B------:R-:W3:Y:S01]  /*16160*/  LDL.LU R103, [R1+0x3ac] ;  /* 0x0003ac0001677983 */ /* 0x000ee20000300800 */
[C---:B------:R-:W-:Y:S03]  /*16170*/  HMMA.1688.F32.TF32 R228, R24.reuse, R10, R204 ;  /* 0x0000000a18e4723c */ /* 0x040fe600000810cc */
[----:B------:R-:W4:Y:S04]  /*16180*/  LDL.LU R116, [R1+0x3c0] ;  /* 0x0003c00001747983 */ /* 0x000f280000300800 */
[----:B------:R-:W4:Y:S04]  /*16190*/  LDL.LU R117, [R1+0x3c4] ;  /* 0x0003c40001757983 */ /* 0x000f280000300800 */
[----:B------:R-:W4:Y:S04]  /*161a0*/  LDL.LU R118, [R1+0x3c8] ;  /* 0x0003c80001767983 */ /* 0x000f280000300800 */
[----:B------:R-:W4:Y:S04]  /*161b0*/  LDL.LU R119, [R1+0x3cc] ;  /* 0x0003cc0001777983 */ /* 0x000f280000300800 */
[----:B------:R-:W3:Y:S04]  /*161c0*/  LDL.LU R204, [R1+0x3f0] ;  /* 0x0003f00001cc7983 */ /* 0x000ee80000300800 */
[----:B------:R-:W3:Y:S04]  /*161d0*/  LDL.LU R205, [R1+0x3f4] ;  /* 0x0003f40001cd7983 */ /* 0x000ee80000300800 */
[----:B------:R-:W3:Y:S01]  /*161e0*/  LDL.LU R206, [R1+0x3f8] ;  /* 0x0003f80001ce7983 */ /* 0x000ee20000300800 */
[C---:B------:R-:W-:Y:S03]  /*161f0*/  HMMA.1688.F32.TF32 R56, R24.reuse, R18, R64 ;  /* 0x000000121838723c */ /* 0x040fe60000081040 */
[----:B------:R-:W3:Y:S04]  /*16200*/  LDL.LU R207, [R1+0x3fc] ;  /* 0x0003fc0001cf7983 */ /* 0x000ee80000300800 */
[----:B------:R-:W3:Y:S01]  /*16210*/  LDL.LU R132, [R1+0x4a0] ;  /* 0x0004a00001847983 */ /* 0x000ee20000300800 */
[C---:B------:R-:W-:Y:S03]  /*16220*/  HMMA.1688.F32.TF32 R64, R24.reuse, R14, R240 ;  /* 0x0000000e1840723c */ /* 0x040fe600000810f0 */
[----:B------:R-:W3:Y:S04]  /*16230*/  LDL.LU R133, [R1+0x4a4] ;  /* 0x0004a40001857983 */ /* 0x000ee80000300800 */
[----:B------:R-:W3:Y:S04]  /*16240*/  LDL.LU R134, [R1+0x4a8] ;  /* 0x0004a80001867983 */ /* 0x000ee80000300800 */
[----:B------:R-:W3:Y:S01]  /*16250*/  LDL.LU R135, [R1+0x4ac] ;  /* 0x0004ac0001877983 */ /* 0x000ee20000300800 */
[C---:B------:R-:W-:Y:S03]  /*16260*/  HMMA.1688.F32.TF32 R104, R24.reuse, R82, R72 ;  /* 0x000000521868723c */ /* 0x040fe60000081048 */
[----:B------:R-:W3:Y:S04]  /*16270*/  LDL.LU R240, [R1+0x4c0] ;  /* 0x0004c00001f07983 */ /* 0x000ee80000300800 */
        /* <DEDUP_REMOVED lines=24> */
[----:B--2---:R-:W2:Y:S04]  /*16400*/  LDL.LU R48, [R1+0x370] ;  /* 0x0003700001307983 */ /* 0x004ea80000300800 */
[----:B------:R-:W2:Y:S04]  /*16410*/  LDL.LU R49, [R1+0x374] ;  /* 0x0003740001317983 */ /* 0x000ea80000300800 */
[----:B-1----:R-:W2:Y:S04]  /*16420*/  LDL.LU R50, [R1+0x378] ;  /* 0x0003780001327983 */ /* 0x002ea80000300800 */
[----:B------:R-:W2:Y:S04]  /*16430*/  LDL.LU R51, [R1+0x37c] ;  /* 0x00037c0001337983 */ /* 0x000ea80000300800 */
[----:B------:R-:W3:Y:S04]  /*16440*/  LDL.LU R52, [R1+0x3d0] ;  /* 0x0003d00001347983 */ /* 0x000ee80000300800 */
[----:B------:R-:W3:Y:S04]  /*16450*/  LDL.LU R53, [R1+0x3d4] ;  /* 0x0003d40001357983 */ /* 0x000ee80000300800 */
[----:B------:R-:W4:Y:S04]  /*16460*/  LDL.LU R54, [R1+0x3d8] ;  /* 0x0003d80001367983 */ /* 0x000f280000300800 */
[----:B------:R-:W4:Y:S01]  /*16470*/  LDL.LU R55, [R1+0x3dc] ;  /* 0x0003dc0001377983 */ /* 0x000f220000300800 */
[----:B------:R-:W-:Y:S03]  /*16480*/  HMMA.1688.F32.TF32 R92, R24, R154, R164 ;  /* 0x0000009a185c723c */ /* 0x000fe600000810a4 */
        /* <DEDUP_REMOVED lines=20> */
[----:B------:R-:W4:Y:S04]  /*165d0*/  LDL.LU R176, [R1] ;  /* 0x0000000001b07983 */ /* 0x000f280000300800 */
        /* <DEDUP_REMOVED lines=15> */
[----:B------:R-:W-:Y:S04]  /*166d0*/  LDS R24, [R0+0x2300] ;  /* 0x0023000000187984 */ /* 0x000fe80000000800 */
[----:B------:R-:W-:Y:S04]  /*166e0*/  LDS R26, [R0+0x3300] ;  /* 0x00330000001a7984 */ /* 0x000fe80000000800 */
[----:B------:R-:W-:Y:S04]  /*166f0*/  LDS R25, [R2+0x2300] ;  /* 0x0023000002197984 */ /* 0x000fe80000000800 */
[----:B------:R-:W1:Y:S04]  /*16700*/  LDS R27, [R2+0x3300] ;  /* 0x00330000021b7984 */ /* 0x000e680000000800 */
[----:B------:R-:W-:Y:S04]  /*16710*/  LDS R20, [R0+0x2380] ;  /* 0x0023800000147984 */ /* 0x000fe80000000800 */
[----:B------:R-:W-:Y:S04]  /*16720*/  LDS R22, [R0+0x3380] ;  /* 0x0033800000167984 */ /* 0x000fe80000000800 */
[----:B------:R-:W-:Y:S04]  /*16730*/  LDS R21, [R2+0x2380] ;  /* 0x0023800002157984 */ /* 0x000fe80000000800 */
[----:B------:R-:W1:Y:S01]  /*16740*/  LDS R23, [R2+0x3380] ;  /* 0x0033800002177984 */ /* 0x000e620000000800 */
[C---:B--2---:R-:W-:Y:S08]  /*16750*/  HMMA.1688.F32.TF32 R112, R28.reuse, R14, R48 ;  /* 0x0000000e1c70723c */ /* 0x044ff00000081030 */
[C---:B---3--:R-:W-:Y:S08]  /*16760*/  HMMA.1688.F32.TF32 R48, R28.reuse, R42, R216 ;  /* 0x0000002a1c30723c */ /* 0x048ff000000810d8 */
[C---:B----4-:R-:W-:Y:S08]  /*16770*/  HMMA.1688.F32.TF32 R108, R28.reuse, R18, R52 ;  /* 0x000000121c6c723c */ /* 0x050ff00000081034 */
[C---:B------:R-:W-:Y:S07]  /*16780*/  HMMA.1688.F32.TF32 R52, R28.reuse, R46, R60 ;  /* 0x0000002e1c34723c */ /* 0x040fee000008103c */
[----:B------:R-:W-:Y:S01]  /*16790*/  STL.64 [R1+0x80], R48 ;  /* 0x0000803001007387 */ /* 0x000fe20000100a00 */
[----:B------:R-:W-:Y:S11]  /*167a0*/  IMAD.MOV.U32 R121, RZ, RZ, R51 ;  /* 0x000000ffff797224 */ /* 0x000ff600078e0033 */
[----:B------:R-:W-:Y:S04]  /*167b0*/  @!UPT UIADD3 URZ, URZ, URZ, URZ ;  /* 0x0000003f3f3ff290 */ /* 0x000fe8000fffe03f */
[----:B------:R-:W-:Y:S04]  /*167c0*/  STL.64 [R1+0x30], R52 ;  /* 0x0000303401007387 */ /* 0x000fe80000100a00 */
[----:B------:R-:W-:Y:S04]  /*167d0*/  STL.64 [R1+0x38], R54 ;  /* 0x0000383601007387 */ /* 0x000fe80000100a00 */
[----:B------:R2:W-:Y:S02]  /*167e0*/  STL [R1+0x88], R50 ;  /* 0x0000883201007387 */ /* 0x0005e40000100800 */
[C---:B--2---:R-:W-:Y:S02]  /*167f0*/  HMMA.1688.F32.TF32 R48, R28.reuse, R34, R180 ;  /* 0x000000221c30723c */ /* 0x044fe400000810b4 */
[----:B------:R-:W-:Y:S06]  /*16800*/  STL [R1+0x117c], R121 ;  /* 0x00117c7901007387 */ /* 0x000fec0000100800 */
[C---:B------:R-:W-:Y:S11]  /*16810*/  HMMA.1688.F32.TF32 R52, R28.reuse, R38, R184 ;  /* 0x000000261c34723c */ /* 0x040ff600000810b8 */
[----:B------:R-:W-:Y:S05]  /*16820*/  @!UPT UIADD3 URZ, URZ, URZ, URZ ;  /* 0x0000003f3f3ff290 */ /* 0x000fea000fffe03f */
[----:B------:R-:W-:Y:S01]  /*16830*/  IMAD.MOV.U32 R145, RZ, RZ, R48 ;  /* 0x000000ffff917224 */ /* 0x000fe200078e0030 */
[----:B------:R-:W-:Y:S01]  /*16840*/  MOV R144, R49 ;  /* 0x0000003100907202 */ /* 0x000fe20000000f00 */
[C---:B------:R-:W-:Y:S08]  /*16850*/  HMMA.1688.F32.TF32 R164, R28.reuse, R154, R164 ;  /* 0x0000009a1ca4723c */ /* 0x040ff000000810a4 */
[C---:B------:R-:W-:Y:S01]  /*16860*/  HMMA.1688.F32.TF32 R60, R28.reuse, R130, R176 ;  /* 0x000000821c3c723c */ /* 0x040fe200000810b0 */
[----:B------:R-:W-:Y:S04]  /*16870*/  STL.64 [R1+0x140], R52 ;  /* 0x0001403401007387 */ /* 0x000fe80000100a00 */
[----:B------:R2:W-:Y:S03]  /*16880*/  STL.64 [R1+0x148], R54 ;  /* 0x0001483601007387 */ /* 0x0005e60000100a00 */
[C---:B------:R-:W-:Y:S01]  /*16890*/  HMMA.1688.F32.TF32 R168, R28.reuse, R150, R168 ;  /* 0x000000961ca8723c */ /* 0x040fe200000810a8 */
[----:B------:R3:W-:Y:S07]  /*168a0*/  STL.64 [R1+0x178], R50 ;  /* 0x0001783201007387 */ /* 0x0007ee0000100a00 */
[C---:B------:R-:W-:Y:S08]  /*168b0*/  HMMA.1688.F32.TF32 R172, R28.reuse, R82, R172 ;  /* 0x000000521cac723c */ /* 0x040ff000000810ac */
[C---:B--2---:R-:W-:Y:S08]  /*168c0*/  HMMA.1688.F32.TF32 R52, R28.reuse, R126, R248 ;  /* 0x0000007e1c34723c */ /* 0x044ff000000810f8 */
[C---:B---3--:R-:W-:Y:S08]  /*168d0*/  HMMA.1688.F32.TF32 R48, R28.reuse, R122, R244 ;  /* 0x0000007a1c30723c */ /* 0x048ff000000810f4 */
[C---:B------:R-:W-:Y:S08]  /*168e0*/  HMMA.1688.F32.TF32 R76, R28.reuse, R10, R76 ;  /* 0x0000000a1c4c723c */ /* 0x040ff0000008104c */
[C---:B------:R-:W-:Y:S08]  /*168f0*/  HMMA.1688.F32.TF32 R68, R28.reuse, R6, R68 ;  /* 0x000000061c44723c */ /* 0x040ff00000081044 */
[----:B------:R-:W-:Y:S01]  /*16900*/  HMMA.1688.F32.TF32 R28, R28, R146, R160 ;  /* 0x000000921c1c723c */ /* 0x000fe200000810a0 */
[----:B------:R-:W-:Y:S04]  /*16910*/  STL [R1+0x1184], R144 ;  /* 0x0011849001007387 */ /* 0x000fe80000100800 */
[----:B------:R-:W-:Y:S04]  /*16920*/  STL [R1+0x1180], R145 ;  /* 0x0011809101007387 */ /* 0x000fe80000100800 */
[----:B------:R2:W-:Y:S04]  /*16930*/  STL.64 [R1+0x620], R60 ;  /* 0x0006203c01007387 */ /* 0x0005e80000100a00 */
[----:B------:R3:W-:Y:S04]  /*16940*/  STL.64 [R1+0x628], R62 ;  /* 0x0006283e01007387 */ /* 0x0007e80000100a00 */
[----:B------:R-:W-:Y:S04]  /*16950*/  STL.64 [R1+0x610], R52 ;  /* 0x0006103401007387 */ /* 0x000fe80000100a00 */
[----:B------:R-:W-:Y:S01]  /*16960*/  STL.64 [R1+0x618], R54 ;  /* 0x0006183601007387 */ /* 0x000fe20000100a00 */
[----:B------:R-:W-:-:S03]  /*16970*/  IMAD.MOV.U32 R216, RZ, RZ, R214 ;  /* 0x000000ffffd87224 */ /* 0x000fc600078e00d6 */
[----:B------:R-:W-:Y:S01]  /*16980*/  STL.64 [R1+0x600], R48 ;  /* 0x0006003001007387 */ /* 0x000fe20000100a00 */
[----:B------:R-:W-:-:S03]  /*16990*/  IMAD.MOV.U32 R217, RZ, RZ, R215 ;  /* 0x000000ffffd97224 */ /* 0x000fc600078e00d7 */
[----:B------:R4:W-:Y:S01]  /*169a0*/  STL.64 [R1+0x608], R50 ;  /* 0x0006083201007387 */ /* 0x0009e20000100a00 */
[----:B------:R-:W-:-:S03]  /*169b0*/  IMAD.MOV.U32 R218, RZ, RZ, R157 ;  /* 0x000000ffffda7224 */ /* 0x000fc600078e009d */
[----:B------:R1:W-:Y:S01]  /*169c0*/  STL.64 [R1+0x5f0], R28 ;  /* 0x0005f01c01007387 */ /* 0x0003e20000100a00 */
[----:B------:R-:W-:-:S03]  /*169d0*/  IMAD.MOV.U32 R219, RZ, RZ, R252 ;  /* 0x000000ffffdb7224 */ /* 0x000fc600078e00fc */
[----:B------:R1:W-:Y:S01]  /*169e0*/  STL.64 [R1+0x5f8], R30 ;  /* 0x0005f81e01007387 */ /* 0x0003e20000100a00 */
[----:B--2---:R-:W-:-:S03]  /*169f0*/  IMAD.MOV.U32 R60, RZ, RZ, R153 ;  /* 0x000000ffff3c7224 */ /* 0x004fc600078e0099 */
[----:B------:R-:W2:Y:S01]  /*16a00*/  LDL.LU R214, [R1+0x128c] ;  /* 0x00128c0001d67983 */ /* 0x000ea20000300800 */
[----:B------:R-:W-:-:S03]  /*16a10*/  IMAD.MOV.U32 R61, RZ, RZ, R156 ;  /* 0x000000ffff3d7224 */ /* 0x000fc600078e009c */
[----:B------:R-:W2:Y:S04]  /*16a20*/  LDL.LU R215, [R1+0x1288] ;  /* 0x0012880001d77983 */ /* 0x000ea80000300800 */
[----:B------:R-:W2:Y:S04]  /*16a30*/  LDL.LU R157, [R1+0x1284] ;  /* 0x00128400019d7983 */ /* 0x000ea80000300800 */
[----:B------:R-:W2:Y:S04]  /*16a40*/  LDL.LU R252, [R1+0x1280] ;  /* 0x0012800001fc7983 */ /* 0x000ea80000300800 */
[----:B------:R-:W2:Y:S04]  /*16a50*/  LDL.LU R153, [R1+0x127c] ;  /* 0x00127c0001997983 */ /* 0x000ea80000300800 */
[----:B------:R-:W2:Y:S01]  /*16a60*/  LDL.LU R156, [R1+0x1278] ;  /* 0x00127800019c7983 */ /* 0x000ea20000300800 */
[----:B---3--:R-:W-:-:S02]  /*16a70*/  IMAD.MOV.U32 R62, RZ, RZ, R152 ;  /* 0x000000ffff3e7224 */ /* 0x008fc400078e0098 */
[----:B------:R-:W-:Y:S01]  /*16a80*/  IMAD.MOV.U32 R63, RZ, RZ, R149 ;  /* 0x000000ffff3f7224 */ /* 0x000fe200078e0095 */
[----:B------:R-:W3:Y:S01]  /*16a90*/  LDL.LU R152, [R1+0x1274] ;  /* 0x0012740001987983 */ /* 0x000ee20000300800 */
[C---:B-1----:R-:W-:Y:S03]  /*16aa0*/  HMMA.1688.F32.TF32 R180, R24.reuse, R150, R72 ;  /* 0x0000009618b4723c */ /* 0x042fe60000081048 */
        /* <DEDUP_REMOVED lines=24> */
[----:B------:R-:W-:Y:S03]  /*16c30*/  HMMA.1688.F32.TF32 R84, R24, R10, R204 ;  /* 0x0000000a1854723c */ /* 0x000fe600000810cc */
[----:B------:R-:W3:Y:S04]  /*16c40*/  LDL.LU R248, [R1+0x570] ;  /* 0x0005700001f87983 */ /* 0x000ee80000300800 */
[----:B------:R-:W3:Y:S04]  /*16c50*/  LDL.LU R249, [R1+0x574] ;  /* 0x0005740001f97983 */ /* 0x000ee80000300800 */
[----:B------:R-:W3:Y:S04]  /*16c60*/  LDL.LU R250, [R1+0x578] ;  /* 0x0005780001fa7983 */ /* 0x000ee80000300800 */
[----:B------:R-:W3:Y:S04]  /*16c70*/  LDL.LU R251, [R1+0x57c] ;  /* 0x00057c0001fb7983 */ /* 0x000ee80000300800 */
[----:B------:R-:W3:Y:S04]  /*16c80*/  LDL.LU R204, [R1+0x5e0] ;  /* 0x0005e00001cc7983 */ /* 0x000ee80000300800 */
[----:B------:R-:W3:Y:S04]  /*16c90*/  LDL.LU R205, [R1+0x5e4] ;  /* 0x0005e40001cd7983 */ /* 0x000ee80000300800 */
[----:B------:R-:W3:Y:S01]  /*16ca0*/  LDL.LU R206, [R1+0x5e8] ;  /* 0x0005e80001ce7983 */ /* 0x000ee20000300800 */
[----:B----4-:R-:W-:-:S03]  /*16cb0*/  IMAD.MOV.U32 R51, RZ, RZ, R212 ;  /* 0x000000ffff337224 */ /* 0x010fc600078e00d4 */
[----:B------:R-:W4:Y:S01]  /*16cc0*/  LDL.LU R207, [R1+0x5ec] ;  /* 0x0005ec0001cf7983 */ /* 0x000f220000300800 */
[----:B------:R-:W-:-:S03]  /*16cd0*/  IMAD.MOV.U32 R50, RZ, RZ, R213 ;  /* 0x000000ffff327224 */ /* 0x000fc600078e00d5 */
[----:B------:R-:W4:Y:S04]  /*16ce0*/  LDL.LU R196, [R1+0x640] ;  /* 0x0006400001c47983 */ /* 0x000f280000300800 */
[----:B------:R-:W4:Y:S04]  /*16cf0*/  LDL.LU R197, [R1+0x644] ;  /* 0x0006440001c57983 */ /* 0x000f280000300800 */
[----:B------:R-:W4:Y:S04]  /*16d00*/  LDL.LU R198, [R1+0x648] ;  /* 0x0006480001c67983 */ /* 0x000f280000300800 */
[----:B------:R-:W4:Y:S01]  /*16d10*/  LDL.LU R199, [R1+0x64c] ;  /* 0x00064c0001c77983 */ /* 0x000f220000300800 */
[----:B--2---:R-:W-:Y:S01]  /*16d20*/  IMAD.MOV.U32 R49, RZ, RZ, R214 ;  /* 0x000000ffff317224 */ /* 0x004fe200078e00d6 */
[----:B------:R-:W-:Y:S01]  /*16d30*/  MOV R48, R215 ;  /* 0x000000d700307202 */ /* 0x000fe20000000f00 */
[----:B------:R-:W-:-:S02]  /*16d40*/  IMAD.MOV.U32 R215, RZ, RZ, R157 ;  /* 0x000000ffffd77224 */ /* 0x000fc400078e009d */
[----:B------:R-:W-:Y:S02]  /*16d50*/  IMAD.MOV.U32 R214, RZ, RZ, R252 ;  /* 0x000000ffffd67224 */ /* 0x000fe400078e00fc */
[----:B------:R-:W-:Y:S02]  /*16d60*/  IMAD.MOV.U32 R213, RZ, RZ, R153 ;  /* 0x000000ffffd57224 */ /* 0x000fe400078e0099 */
[----:B------:R-:W-:Y:S02]  /*16d70*/  IMAD.MOV.U32 R212, RZ, RZ, R156 ;  /* 0x000000ffffd47224 */ /* 0x000fe400078e009c */
[----:B------:R-:W2:Y:S04]  /*16d80*/  LDL.LU R156, [R1+0x126c] ;  /* 0x00126c00019c7983 */ /* 0x000ea80000300800 */
[----:B------:R-:W4:Y:S04]  /*16d90*/  LDL.LU R153, [R1+0x1268] ;  /* 0x0012680001997983 */ /* 0x000f280000300800 */
[----:B------:R-:W4:Y:S04]  /*16da0*/  LDL.LU R252, [R1+0x1264] ;  /* 0x0012640001fc7983 */ /* 0x000f280000300800 */
[----:B------:R-:W4:Y:S01]  /*16db0*/  LDL.LU R157, [R1+0x1260] ;  /* 0x00126000019d7983 */ /* 0x000f220000300800 */
[----:B------:R-:W-:Y:S03]  /*16dc0*/  HMMA.1688.F32.TF32 R184, R24, R82, R240 ;  /* 0x0000005218b8723c */ /* 0x000fe600000810f0 */
[----:B------:R-:W4:Y:S04]  /*16dd0*/  LDL.LU R176, [R1+0x360] ;  /* 0x0003600001b07983 */ /* 0x000f280000300800 */
[----:B------:R-:W4:Y:S01]  /*16de0*/  LDL.LU R177, [R1+0x364] ;  /* 0x0003640001b17983 */ /* 0x000f220000300800 */
[----:B---3--:R-:W-:-:S03]  /*16df0*/  IMAD.MOV.U32 R242, RZ, RZ, R149 ;  /* 0x000000fffff27224 */ /* 0x008fc600078e0095 */
[----:B------:R-:W3:Y:S01]  /*16e00*/  LDL.LU R178, [R1+0x368] ;  /* 0x0003680001b27983 */ /* 0x000ee20000300800 */
[----:B------:R-:W-:-:S03]  /*16e10*/  MOV R243, R152 ;  /* 0x0000009800f37202 */ /* 0x000fc60000000f00 */
        /* <DEDUP_REMOVED lines=9> */
[----:B------:R-:W3:Y:S01]  /*16eb0*/  LDL.LU R91, [R1+0x33c] ;  /* 0x00033c00015b7983 */ /* 0x000ee20000300800 */
[----:B--2---:R-:W-:-:S02]  /*16ec0*/  IMAD.MOV.U32 R211, RZ, RZ, R156 ;  /* 0x000000ffffd37224 */ /* 0x004fc400078e009c */
[----:B----4-:R-:W-:Y:S02]  /*16ed0*/  IMAD.MOV.U32 R210, RZ, RZ, R153 ;  /* 0x000000ffffd27224 */ /* 0x010fe400078e0099 */
[----:B------:R-:W-:Y:S02]  /*16ee0*/  IMAD.MOV.U32 R209, RZ, RZ, R252 ;  /* 0x000000ffffd17224 */ /* 0x000fe400078e00fc */
[----:B------:R-:W-:Y:S02]  /*16ef0*/  IMAD.MOV.U32 R208, RZ, RZ, R157 ;  /* 0x000000ffffd07224 */ /* 0x000fe400078e009d */
[----:B------:R-:W2:Y:S04]  /*16f00*/  LDL.LU R157, [R1+0x1254] ;  /* 0x00125400019d7983 */ /* 0x000ea80000300800 */
[----:B------:R-:W4:Y:S04]  /*16f10*/  LDL.LU R252, [R1+0x1250] ;  /* 0x0012500001fc7983 */ /* 0x000f280000300800 */
[----:B------:R-:W4:Y:S04]  /*16f20*/  LDL.LU R153, [R1+0x124c] ;  /* 0x00124c0001997983 */ /* 0x000f280000300800 */
[----:B------:R-:W4:Y:S04]  /*16f30*/  LDL.LU R156, [R1+0x1248] ;  /* 0x00124800019c7983 */ /* 0x000f280000300800 */
[----:B------:R-:W4:Y:S04]  /*16f40*/  LDL.LU R52, [R1+0x300] ;  /* 0x0003000001347983 */ /* 0x000f280000300800 */
[----:B------:R-:W4:Y:S01]  /*16f50*/  LDL.LU R53, [R1+0x304] ;  /* 0x0003040001357983 */ /* 0x000f220000300800 */
[C---:B------:R-:W-:Y:S08]  /*16f60*/  HMMA.1688.F32.TF32 R208, R24.reuse, R130, R208 ;  /* 0x0000008218d0723c */ /* 0x040ff000000810d0 */
[C---:B---3--:R-:W-:Y:S08]  /*16f70*/  HMMA.1688.F32.TF32 R240, R24.reuse, R126, R240 ;  /* 0x0000007e18f0723c */ /* 0x048ff000000810f0 */
[C---:B------:R-:W-:Y:S08]  /*16f80*/  HMMA.1688.F32.TF32 R88, R24.reuse, R38, R88 ;  /* 0x000000261858723c */ /* 0x040ff00000081058 */
[----:B------:R-:W-:Y:S11]  /*16f90*/  HMMA.1688.F32.TF32 R212, R24, R122, R212 ;  /* 0x0000007a18d4723c */ /* 0x000ff600000810d4 */
[----:B------:R-:W-:Y:S05]  /*16fa0*/  @!UPT UIADD3 URZ, URZ, URZ, URZ ;  /* 0x0000003f3f3ff290 */ /* 0x000fea000fffe03f */
[----:B------:R-:W-:Y:S02]  /*16fb0*/  IMAD.MOV.U32 R128, RZ, RZ, R90 ;  /* 0x000000ffff807224 */ /* 0x000fe400078e005a */
[----:B------:R-:W-:Y:S02]  /*16fc0*/  IMAD.MOV.U32 R125, RZ, RZ, R91 ;  /* 0x000000ffff7d7224 */ /* 0x000fe400078e005b */
[----:B------:R-:W-:Y:S02]  /*16fd0*/  IMAD.MOV.U32 R124, RZ, RZ, R88 ;  /* 0x000000ffff7c7224 */ /* 0x000fe400078e0058 */
[----:B------:R-:W-:Y:S02]  /*16fe0*/  IMAD.MOV.U32 R129, RZ, RZ, R89 ;  /* 0x000000ffff817224 */ /* 0x000fe400078e0059 */
[----:B--2---:R-:W-:Y:S02]  /*16ff0*/  IMAD.MOV.U32 R54, RZ, RZ, R157 ;  /* 0x000000ffff367224 */ /* 0x004fe400078e009d */
[----:B------:R-:W2:Y:S01]  /*17000*/  LDL.LU R157, [R1+0x1244] ;  /* 0x00124400019d7983 */ /* 0x000ea20000300800 */
[----:B----4-:R-:W-:-:S03]  /*17010*/  IMAD.MOV.U32 R55, RZ, RZ, R252 ;  /* 0x000000ffff377224 */ /* 0x010fc600078e00fc */
[----:B------:R-:W3:Y:S04]  /*17020*/  LDL.LU R252, [R1+0x1240] ;  /* 0x0012400001fc7983 */ /* 0x000ee80000300800 */
[----:B------:R-:W4:Y:S04]  /*17030*/  LDL.LU R28, [R1+0x680] ;  /* 0x00068000011c7983 */ /* 0x000f280000300800 */
[----:B------:R-:W4:Y:S04]  /*17040*/  LDL.LU R29, [R1+0x684] ;  /* 0x00068400011d7983 */ /* 0x000f280000300800 */
[----:B------:R-:W4:Y:S01]  /*17050*/  LDL.LU R30, [R1+0x688] ;  /* 0x00068800011e7983 */ /* 0x000f220000300800 */
[C---:B------:R-:W-:Y:S03]  /*17060*/  HMMA.1688.F32.TF32 R52, R24.reuse, R34, R52 ;  /* 0x000000221834723c */ /* 0x040fe60000081034 */
[----:B------:R-:W4:Y:S04]  /*17070*/  LDL.LU R31, [R1+0x68c] ;  /* 0x00068c00011f7983 */ /* 0x000f280000300800 */
[----:B------:R-:W4:Y:S04]  /*17080*/  LDL.LU R244, [R1+0x590] ;  /* 0x0005900001f47983 */ /* 0x000f280000300800 */
[----:B------:R-:W4:Y:S04]  /*17090*/  LDL.LU R245, [R1+0x594] ;  /* 0x0005940001f57983 */ /* 0x000f280000300800 */
[----:B------:R-:W4:Y:S04]  /*170a0*/  LDL.LU R246, [R1+0x598] ;  /* 0x0005980001f67983 */ /* 0x000f280000300800 */
[----:B------:R-:W4:Y:S04]  /*170b0*/  LDL.LU R247, [R1+0x59c] ;  /* 0x00059c0001f77983 */ /* 0x000f280000300800 */
[----:B------:R-:W4:Y:S04]  /*170c0*/  LDL.LU R224, [R1+0x490] ;  /* 0x0004900001e07983 */ /* 0x000f280000300800 */
[----:B------:R-:W4:Y:S04]  /*170d0*/  LDL.LU R225, [R1+0x494] ;  /* 0x0004940001e17983 */ /* 0x000f280000300800 */
[----:B------:R-:W4:Y:S04]  /*170e0*/  LDL.LU.64 R90, [R1+0x1238] ;  /* 0x00123800015a7983 */ /* 0x000f280000300a00 */
[----:B------:R-:W4:Y:S04]  /*170f0*/  LDL.LU.64 R88, [R1+0x1230] ;  /* 0x0012300001587983 */ /* 0x000f280000300a00 */
[----:B------:R-:W-:Y:S04]  /*17100*/  STL.64 [R1+0x150], R52 ;  /* 0x0001503401007387 */ /* 0x000fe80000100a00 */
[----:B------:R1:W-:Y:S04]  /*17110*/  STL.64 [R1+0x158], R54 ;  /* 0x0001583601007387 */ /* 0x0003e80000100a00 */
[----:B-1----:R-:W4:Y:S04]  /*17120*/  LDL.LU.64 R54, [R1+0x1228] ;  /* 0x0012280001367983 */ /* 0x002f280000300a00 */
        /* <DEDUP_REMOVED lines=12> */
[----:B------:R-:W4:Y:S01]  /*171f0*/  LDL.LU.64 R212, [R1+0x11f0] ;  /* 0x0011f00001d47983 */ /* 0x000f220000300a00 */
[----:B------:R-:W-:Y:S01]  /*17200*/  HMMA.1688.F32.TF32 R176, R24, R42, R176 ;  /* 0x0000002a18b0723c */ /* 0x000fe200000810b0 */
[----:B------:R-:W-:-:S07]  /*17210*/  MOV R192, R156 ;  /* 0x0000009c00c07202 */ /* 0x000fce0000000f00 */
[C---:B------:R-:W-:Y:S08]  /*17220*/  HMMA.1688.F32.TF32 R132, R24.reuse, R18, R132 ;  /* 0x000000121884723c */ /* 0x040ff00000081084 */
[----:B------:R-:W-:Y:S01]  /*17230*/  HMMA.1688.F32.TF32 R136, R24, R14, R136 ;  /* 0x0000000e1888723c */ /* 0x000fe20000081088 */
[----:B------:R-:W-:Y:S02]  /*17240*/  IMAD.MOV.U32 R193, RZ, RZ, R153 ;  /* 0x000000ffffc17224 */ /* 0x000fe400078e0099 */
[----:B------:R-:W-:-:S02]  /*17250*/  IMAD.MOV.U32 R194, RZ, RZ, R152 ;  /* 0x000000ffffc27224 */ /* 0x000fc400078e0098 */
[----:B------:R-:W-:-:S03]  /*17260*/  IMAD.MOV.U32 R195, RZ, RZ, R149 ;  /* 0x000000ffffc37224 */ /* 0x000fc600078e0095 */
[----:B------:R-:W-:Y:S02]  /*17270*/  IMAD.MOV.U32 R144, RZ, RZ, R176 ;  /* 0x000000ffff907224 */ /* 0x000fe400078e00b0 */
[----:B------:R-:W-:Y:S01]  /*17280*/  IMAD.MOV.U32 R145, RZ, RZ, R177 ;  /* 0x000000ffff917224 */ /* 0x000fe200078e00b1 */
[----:B------:R-:W-:Y:S01]  /*17290*/  MOV R177, R81 ;  /* 0x0000005100b17202 */ /* 0x000fe20000000f00 */
[----:B------:R-:W-:Y:S02]  /*172a0*/  IMAD.MOV.U32 R121, RZ, RZ, R178 ;  /* 0x000000ffff797224 */ /* 0x000fe400078e00b2 */
[----:B------:R-:W-:Y:S02]  /*172b0*/  IMAD.MOV.U32 R120, RZ, RZ, R179 ;  /* 0x000000ffff787224 */ /* 0x000fe400078e00b3 */
[----:B------:R-:W-:Y:S02]  /*172c0*/  IMAD.MOV.U32 R176, RZ, RZ, R148 ;  /* 0x000000ffffb07224 */ /* 0x000fe400078e0094 */
[----:B------:R-:W-:-:S02]  /*172d0*/  IMAD.MOV.U32 R178, RZ, RZ, R80 ;  /* 0x000000ffffb27224 */ /* 0x000fc400078e0050 */
[----:B------:R-:W-:Y:S01]  /*172e0*/  IMAD.MOV.U32 R179, RZ, RZ, R3 ;  /* 0x000000ffffb37224 */ /* 0x000fe200078e0003 */
[C---:B------:R-:W-:Y:S08]  /*172f0*/  HMMA.1688.F32.TF32 R204, R20.reuse, R150, R204 ;  /* 0x0000009614cc723c */ /* 0x040ff000000810cc */
[C---:B------:R-:W-:Y:S08]  /*17300*/  HMMA.1688.F32.TF32 R196, R20.reuse, R154, R196 ;  /* 0x0000009a14c4723c */ /* 0x040ff000000810c4 */
[C---:B------:R-:W-:Y:S08]  /*17310*/  HMMA.1688.F32.TF32 R148, R20.reuse, R10, R236 ;  /* 0x0000000a1494723c */ /* 0x040ff000000810ec */
[C---:B------:R-:W-:Y:S08]  /*17320*/  HMMA.1688.F32.TF32 R200, R20.reuse, R14, R200 ;  /* 0x0000000e14c8723c */ /* 0x040ff000000810c8 */
[C---:B------:R-:W-:Y:S08]  /*17330*/  HMMA.1688.F32.TF32 R100, R20.reuse, R46, R100 ;  /* 0x0000002e1464723c */ /* 0x040ff00000081064 */
[C---:B------:R-:W-:Y:S08]  /*17340*/  HMMA.1688.F32.TF32 R116, R20.reuse, R42, R116 ;  /* 0x0000002a1474723c */ /* 0x040ff00000081074 */
[----:B------:R-:W-:Y:S01]  /*17350*/  HMMA.1688.F32.TF32 R220, R20, R38, R220 ;  /* 0x0000002614dc723c */ /* 0x000fe200000810dc */
[----:B--2---:R-:W-:-:S02]  /*17360*/  IMAD.MOV.U32 R227, RZ, RZ, R157 ;  /* 0x000000ffffe37224 */ /* 0x004fc400078e009d */
[----:B---3--:R-:W-:-:S05]  /*17370*/  IMAD.MOV.U32 R226, RZ, RZ, R252 ;  /* 0x000000ffffe27224 */ /* 0x008fca00078e00fc */
[----:B------:R-:W-:Y:S08]  /*17380*/  HMMA.1688.F32.TF32 R152, R20, R18, R248 ;  /* 0x000000121498723c */ /* 0x000ff000000810f8 */
[----:B----4-:R-:W-:Y:S01]  /*17390*/  HMMA.1688.F32.TF32 R24, R24, R146, R212 ;  /* 0x000000921818723c */ /* 0x010fe200000810d4 */
[----:B------:R-:W-:Y:S01]  /*173a0*/  IMAD.U32 R3, RZ, RZ, UR4 ;  /* 0x00000004ff037e24 */ /* 0x000fe2000f8e00ff */
[----:B------:R-:W-:Y:S04]  /*173b0*/  LDS R10, [R0+0x5300] ;  /* 0x00530000000a7984 */ /* 0x000fe80000000800 */
[----:B------:R-:W-:Y:S02]  /*173c0*/  LDS R11, [R2+0x5300] ;  /* 0x00530000020b7984 */ /* 0x000fe40000000800 */
[C---:B------:R-:W-:Y:S02]  /*173d0*/  HMMA.1688.F32.TF32 R156, R20.reuse, R158, R28 ;  /* 0x0000009e149c723c */ /* 0x040fe4000008101c */
[----:B------:R-:W-:Y:S04]  /*173e0*/  LDS R14, [R0+0x5380] ;  /* 0x00538000000e7984 */ /* 0x000fe80000000800 */
[----:B------:R-:W-:Y:S02]  /*173f0*/  LDS R15, [R2+0x5380] ;  /* 0x00538000020f7984 */ /* 0x000fe40000000800 */
[C---:B------:R-:W-:Y:S02]  /*17400*/  HMMA.1688.F32.TF32 R28, R20.reuse, R130, R48 ;  /* 0x00000082141c723c */ /* 0x040fe40000081030 */
[----:B------:R-:W1:Y:S05]  /*17410*/  S2R R252, SR_TID.X ;  /* 0x0000000000fc7919 */ /* 0x000e6a0000002100 */
[----:B------:R-:W-:Y:S01]  /*17420*/  STL.64 [R1+0x530], R24 ;  /* 0x0005301801007387 */ /* 0x000fe20000100a00 */
[C---:B------:R-:W-:Y:S03]  /*17430*/  HMMA.1688.F32.TF32 R212, R20.reuse, R82, R244 ;  /* 0x0000005214d4723c */ /* 0x040fe600000810f4 */
[----:B------:R2:W-:Y:S05]  /*17440*/  STL.64 [R1+0x538], R26 ;  /* 0x0005381a01007387 */ /* 0x0005ea0000100a00 */
[C---:B------:R-:W-:Y:S08]  /*17450*/  HMMA.1688.F32.TF32 R80, R20.reuse, R6, R224 ;  /* 0x000000061450723c */ /* 0x040ff000000810e0 */
[C---:B------:R-:W-:Y:S01]  /*17460*/  HMMA.1688.F32.TF32 R236, R20.reuse, R34, R192 ;  /* 0x0000002214ec723c */ /* 0x040fe200000810c0 */
[----:B------:R-:W-:Y:S04]  /*17470*/  STL.64 [R1+0x420], R28 ;  /* 0x0004201c01007387 */ /* 0x000fe80000100a00 */
[----:B------:R3:W-:Y:S03]  /*17480*/  STL.64 [R1+0x428], R30 ;  /* 0x0004281e01007387 */ /* 0x0007e60000100a00 */
[----:B--2---:R-:W-:Y:S01]  /*17490*/  HMMA.1688.F32.TF32 R24, R20, R126, R60 ;  /* 0x0000007e1418723c */ /* 0x004fe2000008103c */
[----:B------:R-:W-:Y:S01]  /*174a0*/  IMAD.MOV.U32 R248, RZ, RZ, R4 ;  /* 0x000000fffff87224 */ /* 0x000fe200078e0004 */
[----:B------:R-:W-:Y:S01]  /*174b0*/  LDS R192, [R0+0x4080] ;  /* 0x0040800000c07984 */ /* 0x000fe20000000800 */
[----:B------:R-:W-:-:S02]  /*174c0*/  IMAD.MOV.U32 R249, RZ, RZ, R5 ;  /* 0x000000fffff97224 */ /* 0x000fc400078e0005 */
[----:B------:R-:W-:Y:S01]  /*174d0*/  IMAD.MOV.U32 R250, RZ, RZ, R8 ;  /* 0x000000fffffa7224 */ /* 0x000fe200078e0008 */
[----:B------:R-:W-:Y:S02]  /*174e0*/  LDS R194, [R0+0x5080] ;  /* 0x0050800000c27984 */ /* 0x000fe40000000800 */
[C---:B---3--:R-:W-:Y:S01]  /*174f0*/  HMMA.1688.F32.TF32 R28, R20.reuse, R122, R216 ;  /* 0x0000007a141c723c */ /* 0x048fe200000810d8 */
[----:B------:R-:W-:Y:S01]  /*17500*/  IMAD.MOV.U32 R251, RZ, RZ, R9 ;  /* 0x000000fffffb7224 */ /* 0x000fe200078e0009 */
[----:B------:R-:W-:Y:S04]  /*17510*/  LDS R193, [R2+0x4080] ;  /* 0x0040800002c17984 */ /* 0x000fe80000000800 */
[----:B------:R-:W-:Y:S02]  /*17520*/  LDS R195, [R2+0x5080] ;  /* 0x0050800002c37984 */ /* 0x000fe40000000800 */
[----:B------:R-:W-:Y:S01]  /*17530*/  HMMA.1688.F32.TF32 R20, R20, R146, R176 ;  /* 0x000000921414723c */ /* 0x000fe200000810b0 */
[----:B------:R-:W-:Y:S01]  /*17540*/  IMAD.MOV.U32 R60, RZ, RZ, R17 ;  /* 0x000000ffff3c7224 */ /* 0x000fe200078e0011 */
[----:B------:R-:W-:Y:S05]  /*17550*/  LDS R176, [R0+0x4000] ;  /* 0x0040000000b07984 */ /* 0x000fea0000000800 */
[----:B------:R1:W-:Y:S04]  /*17560*/  STL.64 [R1+0x3f0], R24 ;  /* 0x0003f01801007387 */ /* 0x0003e80000100a00 */
[----:B------:R-:W-:Y:S01]  /*17570*/  STL.64 [R1+0x3f8], R26 ;  /* 0x0003f81a01007387 */ /* 0x000fe20000100a00 */
[----:B------:R-:W-:-:S03]  /*17580*/  IMAD.MOV.U32 R61, RZ, RZ, R16 ;  /* 0x000000ffff3d7224 */ /* 0x000fc600078e0010 */
[----:B------:R-:W-:Y:S01]  /*17590*/  LDS R178, [R0+0x5000] ;  /* 0x0050000000b27984 */ /* 0x000fe20000000800 */
[C---:B-1----:R-:W-:Y:S01]  /*175a0*/  IMAD.SHL.U32 R25, R252.reuse, 0x2, RZ ;  /* 0x00000002fc197824 */ /* 0x042fe200078e00ff */
[----:B------:R-:W-:Y:S02]  /*175b0*/  LOP3.LUT R24, R252, 0x7, RZ, 0xc0, !PT ;  /* 0x00000007fc187812 */ /* 0x000fe400078ec0ff */
[----:B------:R-:W-:Y:S05]  /*175c0*/  STL.64 [R1+0x3d0], R28 ;  /* 0x0003d01c01007387 */ /* 0x000fea0000100a00 */
[----:B------:R-:W-:Y:S01]  /*175d0*/  MOV R252, R23 ;  /* 0x0000001700fc7202 */ /* 0x000fe20000000f00 */
[----:B------:R-:W-:Y:S04]  /*175e0*/  STL.64 [R1+0x3d8], R30 ;  /* 0x0003d81e01007387 */ /* 0x000fe80000100a00 */
[----:B------:R-:W-:Y:S04]  /*175f0*/  STL.64 [R1+0x350], R20 ;  /* 0x0003501401007387 */ /* 0x000fe80000100a00 */
[----:B------:R-:W-:Y:S04]  /*17600*/  STL [R1+0x358], R22 ;  /* 0x0003581601007387 */ /* 0x000fe80000100800 */
[----:B------:R-:W-:Y:S04]  /*17610*/  STL [R1+0x1118], R252 ;  /* 0x001118fc01007387 */ /* 0x000fe80000100800 */
[----:B------:R-:W2:Y:S04]  /*17620*/  LDL.LU R4, [R1+0x11ec] ;  /* 0x0011ec0001047983 */ /* 0x000ea80000300800 */
[----:B------:R-:W3:Y:S04]  /*17630*/  LDL.LU R5, [R1+0x11e8] ;  /* 0x0011e80001057983 */ /* 0x000ee80000300800 */
[----:B------:R-:W4:Y:S04]  /*17640*/  LDL.LU R8, [R1+0x11e4] ;  /* 0x0011e40001087983 */ /* 0x000f280000300800 */
[----:B------:R-:W4:Y:S01]  /*17650*/  LDL.LU R9, [R1+0x11e0] ;  /* 0x0011e00001097983 */ /* 0x000f220000300800 */
[----:B------:R-:W-:-:S03]  /*17660*/  IMAD R24, R24, 0x90, RZ ;  /* 0x0000009018187824 */ /* 0x000fc600078e02ff */
[----:B------:R-:W-:Y:S02]  /*17670*/  LDS R177, [R2+0x4000] ;  /* 0x0040000002b17984 */ /* 0x000fe40000000800 */
[----:B------:R-:W-:Y:S02]  /*17680*/  LOP3.LUT R24, R24, 0x30, R25, 0x78, !PT ;  /* 0x0000003018187812 */ /* 0x000fe400078e7819 */
[----:B------:R-:W-:Y:S02]  /*17690*/  LDS R179, [R2+0x5000] ;  /* 0x0050000002b37984 */ /* 0x000fe40000000800 */
[----:B------:R-:W-:Y:S02]  /*176a0*/  LOP3.LUT R24, R24, 0x40, RZ, 0x3c, !PT ;  /* 0x0000004018187812 */ /* 0x000fe400078e3cff */
[----:B------:R-:W-:Y:S03]  /*176b0*/  LDS R224, [R0+0x4180] ;  /* 0x0041800000e07984 */ /* 0x000fe60000000800 */
[----:B------:R-:W-:Y:S01]  /*176c0*/  IMAD R3, R3, 0x4000, R24 ;  /* 0x0000400003037824 */ /* 0x000fe200078e0218 */
[----:B------:R-:W-:Y:S04]  /*176d0*/  LDS R226, [R0+0x5180] ;  /* 0x0051800000e27984 */ /* 0x000fe80000000800 */
[----:B------:R-:W1:Y:S01]  /*176e0*/  LDSM.16.M88.4 R16, [R3+0x10000] ;  /* 0x010000000310783b */ /* 0x000e620000000200 */
[----:B------:R-:W-:-:S02]  /*176f0*/  IMAD.MOV.U32 R216, RZ, RZ, R211 ;  /* 0x000000ffffd87224 */ /* 0x000fc400078e00d3 */
[----:B------:R-:W-:Y:S01]  /*17700*/  IMAD.MOV.U32 R217, RZ, RZ, R210 ;  /* 0x000000ffffd97224 */ /* 0x000fe200078e00d2 */
[----:B------:R-:W-:Y:S01]  /*17710*/  LDS R211, [R2+0x5100] ;  /* 0x0051000002d37984 */ /* 0x000fe20000000800 */
[----:B------:R-:W-:Y:S02]  /*17720*/  IMAD.MOV.U32 R218, RZ, RZ, R209 ;  /* 0x000000ffffda7224 */ /* 0x000fe400078e00d1 */
[----:B------:R-:W-:Y:S01]  /*17730*/  IMAD.MOV.U32 R219, RZ, RZ, R208 ;  /* 0x000000ffffdb7224 */ /* 0x000fe200078e00d0 */
[----:B------:R-:W-:Y:S04]  /*17740*/  LDS R210, [R0+0x5100] ;  /* 0x0051000000d27984 */ /* 0x000fe80000000800 */
[----:B------:R-:W-:Y:S04]  /*17750*/  LDS R208, [R0+0x4100] ;  /* 0x0041000000d07984 */ /* 0x000fe80000000800 */
[----:B------:R-:W1:Y:S04]  /*17760*/  LDS R209, [R2+0x4100] ;  /* 0x0041000002d17984 */ /* 0x000e680000000800 */
[----:B------:R-:W1:Y:S04]  /*17770*/  LDSM.16.M88.4 R20, [R3+0x10400] ;  /* 0x010400000314783b */ /* 0x000e680000000200 */
[----:B------:R-:W1:Y:S04]  /*17780*/  LDSM.16.M88.4 R24, [R3+0x10800] ;  /* 0x010800000318783b */ /* 0x000e680000000200 */
[----:B------:R-:W1:Y:S01]  /*17790*/  LDSM.16.M88.4 R28, [R3+0x10c00] ;  /* 0x010c0000031c783b */ /* 0x000e620000000200 */
[----:B------:R-:W-:-:S02]  /*177a0*/  IMAD.MOV.U32 R62, RZ, RZ, R13 ;  /* 0x000000ffff3e7224 */ /* 0x000fc400078e000d */
[----:B------:R-:W-:Y:S01]  /*177b0*/  IMAD.MOV.U32 R63, RZ, RZ, R12 ;  /* 0x000000ffff3f7224 */ /* 0x000fe200078e000c */
[----:B------:R-:W-:Y:S04]  /*177c0*/  LDS R225, [R2+0x4180] ;  /* 0x0041800002e17984 */ /* 0x000fe80000000800 */
[----:B------:R-:W-:Y:S02]  /*177d0*/  LDS R227, [R2+0x5180] ;  /* 0x0051800002e37984 */ /* 0x000fe40000000800 */
[----:B-1----:R-:W-:Y:S02]  /*177e0*/  HMMA.1688.F32.TF32 R60, R192, R16, R60 ;  /* 0x00000010c03c723c */ /* 0x002fe4000008103c */
[----:B------:R-:W-:Y:S04]  /*177f0*/  STL [R1+0x111c], R18 ;  /* 0x00111c1201007387 */ /* 0x000fe80000100800 */
[----:B------:R-:W-:Y:S01]  /*17800*/  STL [R1+0x10cc], R19 ;  /* 0x0010cc1301007387 */ /* 0x000fe20000100800 */
[----:B------:R-:W-:Y:S01]  /*17810*/  IMAD.MOV.U32 R244, RZ, RZ, R243 ;  /* 0x000000fffff47224 */ /* 0x000fe200078e00f3 */
[----:B------:R-:W-:Y:S01]  /*17820*/  MOV R247, R240 ;  /* 0x000000f000f77202 */ /* 0x000fe20000000f00 */
[----:B------:R-:W-:Y:S01]  /*17830*/  IMAD.MOV.U32 R245, RZ, RZ, R242 ;  /* 0x000000fffff57224 */ /* 0x000fe200078e00f2 */
[----:B------:R-:W-:Y:S01]  /*17840*/  LDS R240, [R0+0x4200] ;  /* 0x0042000000f07984 */ /* 0x000fe20000000800 */
[----:B------:R-:W-:-:S03]  /*17850*/  IMAD.MOV.U32 R246, RZ, RZ, R241 ;  /* 0x000000fffff67224 */ /* 0x000fc600078e00f1 */
[----:B------:R-:W-:Y:S01]  /*17860*/  LDS R242, [R0+0x5200] ;  /* 0x0052000000f27984 */ /* 0x000fe20000000800 */
[----:B------:R-:W-:Y:S03]  /*17870*/  HMMA.1688.F32.TF32 R216, R208, R16, R216 ;  /* 0x00000010d0d8723c */ /* 0x000fe600000810d8 */
[----:B------:R-:W-:Y:S04]  /*17880*/  LDS R241, [R2+0x4200] ;  /* 0x0042000002f17984 */ /* 0x000fe80000000800 */
[----:B------:R-:W-:Y:S04]  /*17890*/  STL [R1+0x10c8], R22 ;  /* 0x0010c81601007387 */ /* 0x000fe80000100800 */
[----:B------:R-:W-:Y:S04]  /*178a0*/  STL [R1+0x10c4], R23 ;  /* 0x0010c41701007387 */ /* 0x000fe80000100800 */
[----:B------:R-:W-:Y:S04]  /*178b0*/  STL [R1+0x1120], R26 ;  /* 0x0011201a01007387 */ /* 0x000fe80000100800 */
[----:B------:R-:W-:Y:S04]  /*178c0*/  STL [R1+0x10c0], R27 ;  /* 0x0010c01b01007387 */ /* 0x000fe80000100800 */
[----:B------:R-:W-:Y:S04]  /*178d0*/  STL [R1+0x1128], R30 ;  /* 0x0011281e01007387 */ /* 0x000fe80000100800 */
[----:B------:R-:W-:Y:S04]  /*178e0*/  STL [R1+0x1124], R31 ;  /* 0x0011241f01007387 */ /* 0x000fe80000100800 */
[----:B------:R-:W1:Y:S04]  /*178f0*/  LDS R243, [R2+0x5200] ;  /* 0x0052000002f37984 */ /* 0x000e680000000800 */
[----:B------:R-:W-:Y:S04]  /*17900*/  LDS R6, [R0+0x5280] ;  /* 0x0052800000067984 */ /* 0x000fe80000000800 */
[----:B------:R-:W-:Y:S04]  /*17910*/  LDS R7, [R2+0x5280] ;  /* 0x0052800002077984 */ /* 0x000fe80000000800 */
[----:B------:R-:W-:Y:S04]  /*17920*/  LDS R12, [R0+0x4380] ;  /* 0x00438000000c7984 */ /* 0x000fe80000000800 */
[----:B------:R-:W-:Y:S01]  /*17930*/  LDS R13, [R2+0x4380] ;  /* 0x00438000020d7984 */ /* 0x000fe20000000800 */
[----:B--2---:R-:W-:-:S03]  /*17940*/  IMAD.MOV.U32 R51, RZ, RZ, R4 ;  /* 0x000000ffff337224 */ /* 0x004fc600078e0004 */
[----:B------:R-:W-:Y:S01]  /*17950*/  LDS R4, [R0+0x4280] ;  /* 0x0042800000047984 */ /* 0x000fe20000000800 */
[----:B---3--:R-:W-:-:S03]  /*17960*/  IMAD.MOV.U32 R50, RZ, RZ, R5 ;  /* 0x000000ffff327224 */ /* 0x008fc600078e0005 */
[----:B------:R-:W2:Y:S01]  /*17970*/  LDS R5, [R2+0x4280] ;  /* 0x0042800002057984 */ /* 0x000ea20000000800 */
[----:B----4-:R-:W-:Y:S01]  /*17980*/  IMAD.MOV.U32 R49, RZ, RZ, R8 ;  /* 0x000000ffff317224 */ /* 0x010fe200078e0008 */
[----:B------:R-:W-:Y:S01]  /*17990*/  MOV R48, R9 ;  /* 0x0000000900307202 */ /* 0x000fe20000000f00 */
[-C--:B-1----:R-:W-:Y:S01]  /*179a0*/  HMMA.1688.F32.TF32 R88, R240, R16.reuse, R88 ;  /* 0x00000010f058723c */ /* 0x082fe20000081058 */
[----:B------:R-:W-:Y:S04]  /*179b0*/  LDS R8, [R0+0x4300] ;  /* 0x0043000000087984 */ /* 0x000fe80000000800 */
[----:B------:R-:W1:Y:S03]  /*179c0*/  LDS R9, [R2+0x4300] ;  /* 0x0043000002097984 */ /* 0x000e660000000800 */
[-C--:B------:R-:W-:Y:S11]  /*179d0*/  HMMA.1688.F32.TF32 R48, R176, R16.reuse, R48 ;  /* 0x00000010b030723c */ /* 0x080ff60000081030 */
[----:B------:R-:W-:Y:S11]  /*179e0*/  @!UPT UIADD3 URZ, URZ, URZ, URZ ;  /* 0x0000003f3f3ff290 */ /* 0x000ff6000fffe03f */
[----:B------:R-:W-:Y:S01]  /*179f0*/  @!UPT UIADD3 URZ, URZ, URZ, URZ ;  /* 0x0000003f3f3ff290 */ /* 0x000fe2000fffe03f */
[----:B------:R-:W-:Y:S04]  /*17a00*/  STL.64 [R1+0x380], R48 ;  /* 0x0003803001007387 */ /* 0x000fe80000100a00 */
[----:B------:R3:W-:Y:S04]  /*17a10*/  STL.64 [R1+0x388], R50 ;  /* 0x0003883201007387 */ /* 0x0007e80000100a00 */
[----:B---3--:R-:W3:Y:S04]  /*17a20*/  LDL.LU.64 R50, [R1+0x11d8] ;  /* 0x0011d80001327983 */ /* 0x008ee80000300a00 */
[----:B------:R-:W3:Y:S04]  /*17a30*/  LDL.LU.64 R48, [R1+0x11d0] ;  /* 0x0011d00001307983 */ /* 0x000ee80000300a00 */
[----:B------:R-:W-:Y:S04]  /*17a40*/  STL.64 [R1+0x370], R60 ;  /* 0x0003703c01007387 */ /* 0x000fe80000100a00 */
[----:B------:R4:W-:Y:S04]  /*17a50*/  STL.64 [R1+0x378], R62 ;  /* 0x0003783e01007387 */ /* 0x0009e80000100a00 */
[----:B----4-:R-:W4:Y:S04]  /*17a60*/  LDL.LU.64 R62, [R1+0x11c8] ;  /* 0x0011c800013e7983 */ /* 0x010f280000300a00 */
[----:B------:R-:W4:Y:S04]  /*17a70*/  LDL.LU.64 R60, [R1+0x11c0] ;  /* 0x0011c000013c7983 */ /* 0x000f280000300a00 */
[----:B------:R-:W-:Y:S04]  /*17a80*/  STL.64 [R1+0x3e0], R216 ;  /* 0x0003e0d801007387 */ /* 0x000fe80000100a00 */
[----:B------:R1:W-:Y:S04]  /*17a90*/  STL.64 [R1+0x3e8], R218 ;  /* 0x0003e8da01007387 */ /* 0x0003e80000100a00 */
[----:B-1----:R-:W2:Y:S04]  /*17aa0*/  LDL.LU.64 R218, [R1+0x11b8] ;  /* 0x0011b80001da7983 */ /* 0x002ea80000300a00 */
[----:B------:R-:W2:Y:S02]  /*17ab0*/  LDL.LU.64 R216, [R1+0x11b0] ;  /* 0x0011b00001d87983 */ /* 0x000ea40000300a00 */
[-C--:B--2---:R-:W-:Y:S11]  /*17ac0*/  HMMA.1688.F32.TF32 R216, R224, R16.reuse, R216 ;  /* 0x00000010e0d8723c */ /* 0x084ff600000810d8 */
[----:B------:R-:W-:Y:S11]  /*17ad0*/  @!UPT UIADD3 URZ, URZ, URZ, URZ ;  /* 0x0000003f3f3ff290 */ /* 0x000ff6000fffe03f */
[----:B------:R-:W-:Y:S01]  /*17ae0*/  @!UPT UIADD3 URZ, URZ, URZ, URZ ;  /* 0x0000003f3f3ff290 */ /* 0x000fe2000fffe03f */
[----:B------:R1:W-:Y:S04]  /*17af0*/  STL.64 [R1+0x450], R216 ;  /* 0x000450d801007387 */ /* 0x0003e80000100a00 */
[----:B------:R2:W-:Y:S04]  /*17b00*/  STL.64 [R1+0x458], R218 ;  /* 0x000458da01007387 */ /* 0x0005e80000100a00 */
[----:B-1----:R-:W3:Y:S04]  /*17b10*/  LDL.LU R216, [R1+0x270] ;  /* 0x0002700001d87983 */ /* 0x002ee80000300800 */
[----:B------:R-:W3:Y:S04]  /*17b20*/  LDL.LU R217, [R1+0x274] ;  /* 0x0002740001d97983 */ /* 0x000ee80000300800 */
[----:B--2---:R-:W3:Y:S04]  /*17b30*/  LDL.LU R218, [R1+0x278] ;  /* 0x0002780001da7983 */ /* 0x004ee80000300800 */
[----:B------:R-:W3:Y:S04]  /*17b40*/  LDL.LU R219, [R1+0x27c] ;  /* 0x00027c0001db7983 */ /* 0x000ee80000300800 */
[----:B------:R-:W-:Y:S04]  /*17b50*/  STL.64 [R1+0x490], R88 ;  /* 0x0004905801007387 */ /* 0x000fe80000100a00 */
[----:B------:R1:W-:Y:S02]  /*17b60*/  STL.64 [R1+0x498], R90 ;  /* 0x0004985a01007387 */ /* 0x0003e40000100a00 */
[-C--:B-1----:R-:W-:Y:S08]  /*17b70*/  HMMA.1688.F32.TF32 R88, R4, R16.reuse, R140 ;  /* 0x000000100458723c */ /* 0x082ff0000008108c */
[-C--:B------:R-:W-:Y:S11]  /*17b80*/  HMMA.1688.F32.TF32 R140, R8, R16.reuse, R188 ;  /* 0x00000010088c723c */ /* 0x080ff600000810bc */
[----:B------:R-:W-:Y:S04]  /*17b90*/  @!UPT UIADD3 URZ, URZ, URZ, URZ ;  /* 0x0000003f3f3ff290 */ /* 0x000fe8000fffe03f */
[----:B------:R-:W-:Y:S04]  /*17ba0*/  STL.64 [R1+0x500], R88 ;  /* 0x0005005801007387 */ /* 0x000fe80000100a00 */
[----:B------:R1:W-:Y:S02]  /*17bb0*/  STL.64 [R1+0x508], R90 ;  /* 0x0005085a01007387 */ /* 0x0003e40000100a00 */
[----:B-1----:R-:W-:Y:S02]  /*17bc0*/  HMMA.1688.F32.TF32 R88, R12, R16, R156 ;  /* 0x000000100c58723c */ /* 0x002fe4000008109c */
[----:B------:R-:W-:Y:S04]  /*17bd0*/  STL.64 [R1+0x590], R140 ;  /* 0x0005908c01007387 */ /* 0x000fe80000100a00 */
[----:B------:R-:W-:Y:S11]  /*17be0*/  STL.64 [R1+0x598], R142 ;  /* 0x0005988e01007387 */ /* 0x000ff60000100a00 */
[----:B------:R-:W-:Y:S06]  /*17bf0*/  @!UPT UIADD3 URZ, URZ, URZ, URZ ;  /* 0x0000003f3f3ff290 */ /* 0x000fec000fffe03f */
[----:B------:R-:W-:Y:S01]  /*17c00*/  STL.64 [R1+0x640], R88 ;  /* 0x0006405801007387 */ /* 0x000fe20000100a00 */
[----:B------:R-:W-:-:S03]  /*17c10*/  IMAD.MOV.U32 R17, RZ, RZ, R90 ;  /* 0x000000ffff117224 */ /* 0x000fc600078e005a */
[----:B------:R-:W2:Y:S01]  /*17c20*/  LDL.LU R188, [R1+0x4e0] ;  /* 0x0004e00001bc7983 */ /* 0x000ea20000300800 */
[----:B------:R-:W-:-:S03]  /*17c30*/  IMAD.MOV.U32 R16, RZ, RZ, R91 ;  /* 0x000000ffff107224 */ /* 0x000fc600078e005b */
[----:B------:R-:W2:Y:S04]  /*17c40*/  LDL.LU R189, [R1+0x4e4] ;  /* 0x0004e40001bd7983 */ /* 0x000ea80000300800 */
[----:B------:R-:W2:Y:S04]  /*17c50*/  LDL.LU R190, [R1+0x4e8] ;  /* 0x0004e80001be7983 */ /* 0x000ea80000300800 */
[----:B------:R-:W2:Y:S04]  /*17c60*/  LDL.LU R191, [R1+0x4ec] ;  /* 0x0004ec0001bf7983 */ /* 0x000ea80000300800 */
[----:B------:R-:W-:Y:S04]  /*17c70*/  STL [R1+0xfc4], R16 ;  /* 0x000fc41001007387 */ /* 0x000fe80000100800 */
[----:B------:R1:W-:Y:S02]  /*17c80*/  STL [R1+0xfc0], R17 ;  /* 0x000fc01101007387 */ /* 0x0003e40000100800 */
[-C--:B-1----:R-:W-:Y:S08]  /*17c90*/  HMMA.1688.F32.TF32 R16, R192, R20.reuse, R244 ;  /* 0x00000014c010723c */ /* 0x082ff000000810f4 */
[-C--:B------:R-:W-:Y:S08]  /*17ca0*/  HMMA.1688.F32.TF32 R156, R208, R20.reuse, R248 ;  /* 0x00000014d09c723c */ /* 0x080ff000000810f8 */
[-C--:B----4-:R-:W-:Y:S08]  /*17cb0*/  HMMA.1688.F32.TF32 R60, R224, R20.reuse, R60 ;  /* 0x00000014e03c723c */ /* 0x090ff0000008103c */
[----:B---3--:R-:W-:Y:S11]  /*17cc0*/  HMMA.1688.F32.TF32 R88, R176, R20, R216 ;  /* 0x00000014b058723c */ /* 0x008ff600000810d8 */
[----:B------:R-:W-:Y:S11]  /*17cd0*/  @!UPT UIADD3 URZ, URZ, URZ, URZ ;  /* 0x0000003f3f3ff290 */ /* 0x000ff6000fffe03f */
[----:B------:R-:W-:Y:S01]  /*17ce0*/  @!UPT UIADD3 URZ, URZ, URZ, URZ ;  /* 0x0000003f3f3ff290 */ /* 0x000fe2000fffe03f */
[----:B------:R1:W-:Y:S04]  /*17cf0*/  STL.64 [R1+0x2d0], R88 ;  /* 0x0002d05801007387 */ /* 0x0003e80000100a00 */
[----:B------:R3:W-:Y:S04]  /*17d00*/  STL [R1+0x2d8], R90 ;  /* 0x0002d85a01007387 */ /* 0x0007e80000100800 */
[----:B------:R-:W4:Y:S04]  /*17d10*/  LDL.LU R140, [R1+0x1a0] ;  /* 0x0001a000018c7983 */ /* 0x000f280000300800 */
[----:B------:R-:W4:Y:S01]  /*17d20*/  LDL.LU R141, [R1+0x1a4] ;  /* 0x0001a400018d7983 */ /* 0x000f220000300800 */
[----:B------:R-:W-:-:S03]  /*17d30*/  IMAD.MOV.U32 R30, RZ, RZ, R91 ;  /* 0x000000ffff1e7224 */ /* 0x000fc600078e005b */
[----:B------:R-:W4:Y:S04]  /*17d40*/  LDL.LU R142, [R1+0x1a8] ;  /* 0x0001a800018e7983 */ /* 0x000f280000300800 */
[----:B------:R-:W4:Y:S04]  /*17d50*/  LDL.LU R143, [R1+0x1ac] ;  /* 0x0001ac00018f7983 */ /* 0x000f280000300800 */
[----:B-1----:R-:W4:Y:S04]  /*17d60*/  LDL.LU R88, [R1+0x50] ;  /* 0x0000500001587983 */ /* 0x002f280000300800 */
[----:B------:R-:W4:Y:S04]  /*17d70*/  LDL.LU R89, [R1+0x54] ;  /* 0x0000540001597983 */ /* 0x000f280000300800 */
[----:B---3--:R-:W3:Y:S04]  /*17d80*/  LDL.LU R90, [R1+0x58] ;  /* 0x00005800015a7983 */ /* 0x008ee80000300800 */
[----:B------:R-:W3:Y:S04]  /*17d90*/  LDL.LU R91, [R1+0x5c] ;  /* 0x00005c00015b7983 */ /* 0x000ee80000300800 */
[----:B------:R-:W-:Y:S04]  /*17da0*/  STL [R1+0x112c], R30 ;  /* 0x00112c1e01007387 */ /* 0x000fe80000100800 */
[----:B------:R-:W-:Y:S04]  /*17db0*/  STL.64 [R1+0x2f0], R16 ;  /* 0x0002f01001007387 */ /* 0x000fe80000100a00 */
[----:B------:R1:W-:Y:S02]  /*17dc0*/  STL.64 [R1+0x2f8], R18 ;  /* 0x0002f81201007387 */ /* 0x0003e40000100a00 */
[-C--:B-1----:R-:W-:Y:S02]  /*17dd0*/  HMMA.1688.F32.TF32 R16, R240, R20.reuse, R92 ;  /* 0x00000014f010723c */ /* 0x082fe4000008105c */
[----:B------:R-:W-:Y:S04]  /*17de0*/  STL.64 [R1+0x340], R156 ;  /* 0x0003409c01007387 */ /* 0x000fe80000100a00 */
[----:B------:R-:W-:Y:S02]  /*17df0*/  STL.64 [R1+0x348], R158 ;  /* 0x0003489e01007387 */ /* 0x000fe40000100a00 */
[-C--:B------:R-:W-:Y:S02]  /*17e00*/  HMMA.1688.F32.TF32 R92, R4, R20.reuse, R164 ;  /* 0x00000014045c723c */ /* 0x080fe400000810a4 */
[----:B------:R-:W-:Y:S04]  /*17e10*/  STL.64 [R1+0x3c0], R60 ;  /* 0x0003c03c01007387 */ /* 0x000fe80000100a00 */
[----:B------:R1:W-:Y:S09]  /*17e20*/  STL.64 [R1+0x3c8], R62 ;  /* 0x0003c83e01007387 */ /* 0x0003f20000100a00 */
[----:B------:R-:W-:Y:S01]  /*17e30*/  STL.64 [R1+0x440], R16 ;  /* 0x0004401001007387 */ /* 0x000fe20000100a00 */
[-C--:B-1----:R-:W-:Y:S03]  /*17e40*/  HMMA.1688.F32.TF32 R60, R8, R20.reuse, R160 ;  /* 0x00000014083c723c */ /* 0x082fe600000810a0 */
[----:B------:R1:W-:Y:S05]  /*17e50*/  STL.64 [R1+0x448], R18 ;  /* 0x0004481201007387 */ /* 0x0003ea0000100a00 */
[----:B-1----:R-:W-:Y:S01]  /*17e60*/  HMMA.1688.F32.TF32 R16, R12, R20, R196 ;  /* 0x000000140c10723c */ /* 0x002fe200000810c4 */
[----:B------:R-:W-:Y:S04]  /*17e70*/  STL.64 [R1+0x4c0], R92 ;  /* 0x0004c05c01007387 */ /* 0x000fe80000100a00 */
[----:B------:R-:W-:Y:S04]  /*17e80*/  STL.64 [R1+0x4c8], R94 ;  /* 0x0004c85e01007387 */ /* 0x000fe80000100a00 */
[----:B------:R-:W3:Y:S06]  /*17e90*/  LDL.LU R216, [R1+0x5b0] ;  /* 0x0005b00001d87983 */ /* 0x000eec0000300800 */
[----:B------:R-:W-:Y:S04]  /*17ea0*/  STL.64 [R1+0x520], R60 ;  /* 0x0005203c01007387 */ /* 0x000fe80000100a00 */
[----:B------:R-:W-:Y:S04]  /*17eb0*/  STL.64 [R1+0x528], R62 ;  /* 0x0005283e01007387 */ /* 0x000fe80000100a00 */
[----:B------:R-:W-:Y:S04]  /*17ec0*/  STL.64 [R1+0x5e0], R16 ;  /* 0x0005e01001007387 */ /* 0x000fe80000100a00 */
[----:B------:R1:W-:Y:S04]  /*17ed0*/  STL.64 [R1+0x5e8], R18 ;  /* 0x0005e81201007387 */ /* 0x0003e80000100a00 */
        /* <DEDUP_REMOVED lines=11> */
[-C--:B--2---:R-:W-:Y:S08]  /*17f90*/  HMMA.1688.F32.TF32 R20, R176, R24.reuse, R188 ;  /* 0x00000018b014723c */ /* 0x084ff000000810bc */
[----:B------:R-:W-:Y:S11]  /*17fa0*/  HMMA.1688.F32.TF32 R48, R224, R24, R48 ;  /* 0x00000018e030723c */ /* 0x000ff60000081030 */
[----:B------:R-:W-:Y:S05]  /*17fb0*/  @!UPT UIADD3 URZ, URZ, URZ, URZ ;  /* 0x0000003f3f3ff290 */ /* 0x000fea000fffe03f */
[----:B------:R-:W-:Y:S01]  /*17fc0*/  IMAD.MOV.U32 R252, RZ, RZ, R23 ;  /* 0x000000fffffc7224 */ /* 0x000fe200078e0017 */
[----:B-1----:R-:W-:Y:S01]  /*17fd0*/  MOV R18, R22 ;  /* 0x0000001600127202 */ /* 0x002fe20000000f00 */
[----:B------:R-:W-:-:S03]  /*17fe0*/  IMAD.MOV.U32 R31, RZ, RZ, R20 ;  /* 0x000000ffff1f7224 */ /* 0x000fc600078e0014 */
[----:B------:R-:W-:Y:S01]  /*17ff0*/  STL [R1+0x113c], R252 ;  /* 0x00113cfc01007387 */ /* 0x000fe20000100800 */
[----:B------:R-:W-:-:S03]  /*18000*/  IMAD.MOV.U32 R26, RZ, RZ, R21 ;  /* 0x000000ffff1a7224 */ /* 0x000fc600078e0015 */
[----:B------:R4:W-:Y:S04]  /*18010*/  STL [R1+0x1138], R18 ;  /* 0x0011381201007387 */ /* 0x0009e80000100800 */
[----:B------:R-:W-:Y:S04]  /*18020*/  STL [R1+0x1134], R26 ;  /* 0x0011341a01007387 */ /* 0x000fe80000100800 */
[----:B------:R-:W-:Y:S01]  /*18030*/  STL [R1+0x1130], R31 ;  /* 0x0011301f01007387 */ /* 0x000fe20000100800 */
[-C--:B----4-:R-:W-:Y:S08]  /*18040*/  HMMA.1688.F32.TF32 R16, R192, R24.reuse, R140 ;  /* 0x00000018c010723c */ /* 0x090ff0000008108c */
[-C--:B---3--:R-:W-:Y:S11]  /*18050*/  HMMA.1688.F32.TF32 R20, R208, R24.reuse, R88 ;  /* 0x00000018d014723c */ /* 0x088ff60000081058 */
[----:B------:R-:W-:Y:S04]  /*18060*/  @!UPT UIADD3 URZ, URZ, URZ, URZ ;  /* 0x0000003f3f3ff290 */ /* 0x000fe8000fffe03f */
[----:B------:R-:W-:Y:S04]  /*18070*/  STL.64 [R1+0x230], R16 ;  /* 0x0002301001007387 */ /* 0x000fe80000100a00 */
[----:B------:R1:W-:Y:S04]  /*18080*/  STL.64 [R1+0x238], R18 ;  /* 0x0002381201007387 */ /* 0x0003e80000100a00 */
[----:B------:R-:W-:Y:S01]  /*18090*/  STL.64 [R1+0x2b0], R20 ;  /* 0x0002b01401007387 */ /* 0x000fe20000100a00 */
[-C--:B-1----:R-:W-:Y:S03]  /*180a0*/  HMMA.1688.F32.TF32 R16, R240, R24.reuse, R96 ;  /* 0x00000018f010723c */ /* 0x082fe60000081060 */
[----:B------:R1:W-:Y:S04]  /*180b0*/  STL.64 [R1+0x2b8], R22 ;  /* 0x0002b81601007387 */ /* 0x0003e80000100a00 */
[----:B------:R-:W-:Y:S04]  /*180c0*/  STL.64 [R1+0x320], R48 ;  /* 0x0003203001007387 */ /* 0x000fe80000100a00 */
[----:B------:R2:W-:Y:S01]  /*180d0*/  STL.64 [R1+0x328], R50 ;  /* 0x0003283201007387 */ /* 0x0005e20000100a00 */
[-C--:B-1----:R-:W-:Y:S08]  /*180e0*/  HMMA.1688.F32.TF32 R20, R4, R24.reuse, R168 ;  /* 0x000000180414723c */ /* 0x082ff000000810a8 */
[-C--:B--2---:R-:W-:Y:S03]  /*180f0*/  HMMA.1688.F32.TF32 R48, R8, R24.reuse, R180 ;  /* 0x000000180830723c */ /* 0x084fe600000810b4 */
[----:B------:R-:W-:Y:S04]  /*18100*/  STL.64 [R1+0x3b0], R16 ;  /* 0x0003b01001007387 */ /* 0x000fe80000100a00 */
[----:B------:R-:W-:Y:S08]  /*18110*/  STL.64 [R1+0x3b8], R18 ;  /* 0x0003b81201007387 */ /* 0x000ff00000100a00 */
[----:B------:R1:W-:Y:S01]  /*18120*/  STL.64 [R1+0x470], R20 ;  /* 0x0004701401007387 */ /* 0x0003e20000100a00 */
[----:B------:R-:W-:Y:S03]  /*18130*/  HMMA.1688.F32.TF32 R24, R12, R24, R204 ;  /* 0x000000180c18723c */ /* 0x000fe600000810cc */
[----:B------:R-:W-:Y:S05]  /*18140*/  STL.64 [R1+0x478], R22 ;  /* 0x0004781601007387 */ /* 0x000fea0000100a00 */
[----:B-1----:R-:W-:-:S02]  /*18150*/  IMAD.MOV.U32 R20, RZ, RZ, R51 ;  /* 0x000000ffff147224 */ /* 0x002fc400078e0033 */
[----:B------:R-:W-:-:S03]  /*18160*/  IMAD.MOV.U32 R21, RZ, RZ, R50 ;  /* 0x000000ffff157224 */ /* 0x000fc600078e0032 */
[----:B------:R-:W-:Y:S04]  /*18170*/  STL [R1+0xfe4], R20 ;  /* 0x000fe41401007387 */ /* 0x000fe80000100800 */
[----:B------:R1:W-:Y:S01]  /*18180*/  STL [R1+0xfe0], R21 ;  /* 0x000fe01501007387 */ /* 0x0003e20000100800 */
[----:B------:R-:W-:Y:S01]  /*18190*/  IMAD.MOV.U32 R17, RZ, RZ, R49 ;  /* 0x000000ffff117224 */ /* 0x000fe200078e0031 */
[----:B-1----:R-:W-:Y:S01]  /*181a0*/  HMMA.1688.F32.TF32 R20, R176, R28, R216 ;  /* 0x0000001cb014723c */ /* 0x002fe200000810d8 */
[----:B------:R-:W-:-:S03]  /*181b0*/  IMAD.MOV.U32 R16, RZ, RZ, R48 ;  /* 0x000000ffff107224 */ /* 0x000fc600078e0030 */
[----:B------:R-:W-:Y:S04]  /*181c0*/  STL [R1+0xfdc], R17 ;  /* 0x000fdc1101007387 */ /* 0x000fe80000100800 */
[----:B------:R-:W-:Y:S04]  /*181d0*/  STL [R1+0xfd8], R16 ;  /* 0x000fd81001007387 */ /* 0x000fe80000100800 */
[----:B------:R-:W-:Y:S04]  /*181e0*/  STL.64 [R1+0x570], R24 ;  /* 0x0005701801007387 */ /* 0x000fe80000100a00 */
[----:B------:R1:W-:Y:S08]  /*181f0*/  STL.64 [R1+0x578], R26 ;  /* 0x0005781a01007387 */ /* 0x0003f00000100a00 */
[----:B------:R-:W-:-:S02]  /*18200*/  IMAD.MOV.U32 R31, RZ, RZ, R22 ;  /* 0x000000ffff1f7224 */ /* 0x000fc400078e0016 */
[----:B-1----:R-:W-:Y:S02]  /*18210*/  IMAD.MOV.U32 R26, RZ, RZ, R21 ;  /* 0x000000ffff1a7224 */ /* 0x002fe400078e0015 */
[----:B------:R-:W-:Y:S01]  /*18220*/  IMAD.MOV.U32 R18, RZ, RZ, R20 ;  /* 0x000000ffff127224 */ /* 0x000fe200078e0014 */
[----:B------:R-:W-:Y:S04]  /*18230*/  STL [R1+0x1148], R31 ;  /* 0x0011481f01007387 */ /* 0x000fe80000100800 */
[----:B------:R-:W-:Y:S04]  /*18240*/  STL [R1+0x1144], R26 ;  /* 0x0011441a01007387 */ /* 0x000fe80000100800 */
[----:B------:R1:W-:Y:S02]  /*18250*/  STL [R1+0x1140], R18 ;  /* 0x0011401201007387 */ /* 0x0003e40000100800 */
[----:B-1----:R-:W-:Y:S01]  /*18260*/  HMMA.1688.F32.TF32 R16, R192, R28, R244 ;  /* 0x0000001cc010723c */ /* 0x002fe200000810f4 */
[----:B------:R-:W-:-:S07]  /*18270*/  MOV R30, R23 ;  /* 0x00000017001e7202 */ /* 0x000fce0000000f00 */
[-C--:B------:R-:W-:Y:S08]  /*18280*/  HMMA.1688.F32.TF32 R24, R208, R28.reuse, R248 ;  /* 0x0000001cd018723c */ /* 0x080ff000000810f8 */
[-C--:B------:R-:W-:Y:S07]  /*18290*/  HMMA.1688.F32.TF32 R20, R224, R28.reuse, R52 ;  /* 0x0000001ce014723c */ /* 0x080fee0000081034 */
[----:B------:R-:W-:Y:S04]  /*182a0*/  STL.64 [R1+0x1d0], R16 ;  /* 0x0001d01001007387 */ /* 0x000fe80000100a00 */
[----:B------:R1:W-:Y:S02]  /*182b0*/  STL.64 [R1+0x1d8], R18 ;  /* 0x0001d81201007387 */ /* 0x0003e40000100a00 */
[----:B-1----:R-:W-:Y:S02]  /*182c0*/  HMMA.1688.F32.TF32 R16, R240, R28, R104 ;  /* 0x0000001cf010723c */ /* 0x002fe40000081068 */
[----:B------:R-:W-:Y:S04]  /*182d0*/  STL.64 [R1+0x220], R24 ;  /* 0x0002201801007387 */ /* 0x000fe80000100a00 */
[----:B------:R1:W-:Y:S04]  /*182e0*/  STL.64 [R1+0x228], R26 ;  /* 0x0002281a01007387 */ /* 0x0003e80000100a00 */
[----:B------:R-:W2:Y:S04]  /*182f0*/  LDL.LU R188, [R1+0x180] ;  /* 0x0001800001bc7983 */ /* 0x000ea80000300800 */
[----:B------:R-:W-:Y:S04]  /*18300*/  STL.64 [R1+0x270], R20 ;  /* 0x0002701401007387 */ /* 0x000fe80000100a00 */
[----:B------:R3:W-:Y:S05]  /*18310*/  STL.64 [R1+0x278], R22 ;  /* 0x0002781601007387 */ /* 0x0007ea0000100a00 */
[----:B------:R-:W-:Y:S04]  /*18320*/  STL.64 [R1+0x310], R16 ;  /* 0x0003101001007387 */ /* 0x000fe80000100a00 */
[----:B------:R4:W-:Y:S04]  /*18330*/  STL.64 [R1+0x318], R18 ;  /* 0x0003181201007387 */ /* 0x0009e80000100a00 */
[----:B------:R-:W2:Y:S04]  /*18340*/  LDL.LU R189, [R1+0x184] ;  /* 0x0001840001bd7983 */ /* 0x000ea80000300800 */
[----:B------:R-:W2:Y:S04]  /*18350*/  LDL.LU R190, [R1+0x188] ;  /* 0x0001880001be7983 */ /* 0x000ea80000300800 */
[----:B------:R-:W2:Y:S04]  /*18360*/  LDL.LU R191, [R1+0x18c] ;  /* 0x00018c0001bf7983 */ /* 0x000ea80000300800 */
[----:B------:R-:W2:Y:S04]  /*18370*/  LDL.LU R60, [R1+0x670] ;  /* 0x00067000013c7983 */ /* 0x000ea80000300800 */
[----:B------:R-:W2:Y:S04]  /*18380*/  LDL.LU R61, [R1+0x674] ;  /* 0x00067400013d7983 */ /* 0x000ea80000300800 */
[----:B------:R-:W2:Y:S04]  /*18390*/  LDL.LU R62, [R1+0x678] ;  /* 0x00067800013e7983 */ /* 0x000ea80000300800 */
[----:B------:R-:W2:Y:S01]  /*183a0*/  LDL.LU R63, [R1+0x67c] ;  /* 0x00067c00013f7983 */ /* 0x000ea20000300800 */
[----:B------:R-:W-:-:S03]  /*183b0*/  IMAD.MOV.U32 R248, RZ, RZ, R45 ;  /* 0x000000fffff87224 */ /* 0x000fc600078e002d */
[----:B------:R-:W2:Y:S01]  /*183c0*/  LDL.LU R156, [R1+0x4f0] ;  /* 0x0004f000019c7983 */ /* 0x000ea20000300800 */
[----:B------:R-:W-:-:S03]  /*183d0*/  IMAD.MOV.U32 R249, RZ, RZ, R41 ;  /* 0x000000fffff97224 */ /* 0x000fc600078e0029 */
[----:B------:R-:W2:Y:S04]  /*183e0*/  LDL.LU R157, [R1+0x4f4] ;  /* 0x0004f400019d7983 */ /* 0x000ea80000300800 */
[----:B------:R-:W2:Y:S04]  /*183f0*/  LDL.LU R158, [R1+0x4f8] ;  /* 0x0004f800019e7983 */ /* 0x000ea80000300800 */
[----:B------:R-:W2:Y:S04]  /*18400*/  LDL.LU R159, [R1+0x4fc] ;  /* 0x0004fc00019f7983 */ /* 0x000ea80000300800 */
[----:B------:R-:W2:Y:S04]  /*18410*/  LDL.LU R45, [R1+0x11ac] ;  /* 0x0011ac00012d7983 */ /* 0x000ea80000300800 */
[----:B------:R-:W2:Y:S04]  /*18420*/  LDL.LU R41, [R1+0x11a8] ;  /* 0x0011a80001297983 */ /* 0x000ea80000300800 */
[----:B------:R-:W2:Y:S04]  /*18430*/  LDL.LU R250, [R1+0x98] ;  /* 0x0000980001fa7983 */ /* 0x000ea80000300800 */
[----:B------:R-:W2:Y:S01]  /*18440*/  LDL.LU R251, [R1+0x9c] ;  /* 0x00009c0001fb7983 */ /* 0x000ea20000300800 */
[----:B------:R-:W-:-:S02]  /*18450*/  IMAD.MOV.U32 R216, RZ, RZ, R40 ;  /* 0x000000ffffd87224 */ /* 0x000fc400078e0028 */
[----:B------:R-:W-:Y:S01]  /*18460*/  IMAD.MOV.U32 R217, RZ, RZ, R44 ;  /* 0x000000ffffd97224 */ /* 0x000fe200078e002c */
[----:B------:R-:W2:Y:S04]  /*18470*/  LDL.LU R40, [R1+0x11a4] ;  /* 0x0011a40001287983 */ /* 0x000ea80000300800 */
[----:B------:R-:W2:Y:S01]  /*18480*/  LDL.LU R44, [R1+0x11a0] ;  /* 0x0011a000012c7983 */ /* 0x000ea20000300800 */
[----:B------:R-:W-:Y:S02]  /*18490*/  IMAD.MOV.U32 R246, RZ, RZ, R33 ;  /* 0x000000fffff67224 */ /* 0x000fe400078e0021 */
[----:B------:R-:W-:Y:S02]  /*184a0*/  IMAD.MOV.U32 R247, RZ, RZ, R32 ;  /* 0x000000fffff77224 */ /* 0x000fe400078e0020 */
[----:B------:R-:W2:Y:S01]  /*184b0*/  LDSM.16.M88.4 R32, [R3+0x11000] ;  /* 0x011000000320783b */ /* 0x000ea20000000200 */
[-C--:B-1----:R-:W-:Y:S08]  /*184c0*/  HMMA.1688.F32.TF32 R24, R4, R28.reuse, R172 ;  /* 0x0000001c0418723c */ /* 0x082ff000000810ac */
[-C--:B---3--:R-:W-:Y:S08]  /*184d0*/  HMMA.1688.F32.TF32 R20, R8, R28.reuse, R184 ;  /* 0x0000001c0814723c */ /* 0x088ff000000810b8 */
[----:B----4-:R-:W-:Y:S01]  /*184e0*/  HMMA.1688.F32.TF32 R16, R12, R28, R212 ;  /* 0x0000001c0c10723c */ /* 0x010fe200000810d4 */
[----:B--2---:R-:W-:-:S02]  /*184f0*/  IMAD.MOV.U32 R218, RZ, RZ, R45 ;  /* 0x000000ffffda7224 */ /* 0x004fc400078e002d */
[----:B------:R-:W2:Y:S01]  /*18500*/  LDL.LU R45, [R1+0x119c] ;  /* 0x00119c00012d7983 */ /* 0x000ea20000300800 */
[----:B------:R-:W-:-:S03]  /*18510*/  IMAD.MOV.U32 R219, RZ, RZ, R41 ;  /* 0x000000ffffdb7224 */ /* 0x000fc600078e0029 */
[----:B------:R-:W3:Y:S04]  /*18520*/  LDL.LU R41, [R1+0x1198] ;  /* 0x0011980001297983 */ /* 0x000ee80000300800 */
[----:B------:R-:W3:Y:S04]  /*18530*/  LDL.LU R140, [R1+0x6c0] ;  /* 0x0006c000018c7983 */ /* 0x000ee80000300800 */
[----:B------:R-:W3:Y:S04]  /*18540*/  LDL.LU R141, [R1+0x6c4] ;  /* 0x0006c400018d7983 */ /* 0x000ee80000300800 */
[----:B------:R-:W3:Y:S04]  /*18550*/  LDL.LU R142, [R1+0x6c8] ;  /* 0x0006c800018e7983 */ /* 0x000ee80000300800 */
[----:B------:R-:W3:Y:S04]  /*18560*/  LDL.LU R143, [R1+0x6cc] ;  /* 0x0006cc00018f7983 */ /* 0x000ee80000300800 */
[----:B------:R-:W-:Y:S04]  /*18570*/  STL.64 [R1+0x410], R24 ;  /* 0x0004101801007387 */ /* 0x000fe80000100a00 */
[----:B------:R-:W-:Y:S04]  /*18580*/  STL.64 [R1+0x418], R26 ;  /* 0x0004181a01007387 */ /* 0x000fe80000100a00 */
[----:B------:R-:W-:Y:S04]  /*18590*/  STL.64 [R1+0x4a0], R20 ;  /* 0x0004a01401007387 */ /* 0x000fe80000100a00 */
[----:B------:R1:W-:Y:S02]  /*185a0*/  STL.64 [R1+0x4a8], R22 ;  /* 0x0004a81601007387 */ /* 0x0003e40000100a00 */
[-C--:B-1----:R-:W-:Y:S02]  /*185b0*/  HMMA.1688.F32.TF32 R20, R176, R32.reuse, R60 ;  /* 0x00000020b014723c */ /* 0x082fe4000008103c */
[----:B------:R-:W-:Y:S04]  /*185c0*/  STL.64 [R1+0x510], R16 ;  /* 0x0005101001007387 */ /* 0x000fe80000100a00 */
[----:B------:R1:W-:Y:S02]  /*185d0*/  STL.64 [R1+0x518], R18 ;  /* 0x0005181201007387 */ /* 0x0003e40000100a00 */
[-C--:B------:R-:W-:Y:S08]  /*185e0*/  HMMA.1688.F32.TF32 R52, R208, R32.reuse, R188 ;  /* 0x00000020d034723c */ /* 0x080ff000000810bc */
[----:B------:R-:W-:Y:S08]  /*185f0*/  HMMA.1688.F32.TF32 R48, R224, R32, R248 ;  /* 0x00000020e030723c */ /* 0x000ff000000810f8 */
[----:B------:R-:W-:Y:S01]  /*18600*/  IMAD.MOV.U32 R31, RZ, RZ, R20 ;  /* 0x000000ffff1f7224 */ /* 0x000fe200078e0014 */
[----:B------:R-:W-:Y:S01]  /*18610*/  MOV R252, R23 ;  /* 0x0000001700fc7202 */ /* 0x000fe20000000f00 */
[----:B------:R-:W-:-:S02]  /*18620*/  IMAD.MOV.U32 R26, RZ, RZ, R21 ;  /* 0x000000ffff1a7224 */ /* 0x000fc400078e0015 */
[----:B-1----:R-:W-:Y:S02]  /*18630*/  IMAD.MOV.U32 R18, RZ, RZ, R22 ;  /* 0x000000ffff127224 */ /* 0x002fe400078e0016 */
[-C--:B------:R-:W-:Y:S01]  /*18640*/  HMMA.1688.F32.TF32 R20, R192, R32.reuse, R156 ;  /* 0x00000020c014723c */ /* 0x080fe2000008109c */
[----:B------:R-:W-:Y:S02]  /*18650*/  IMAD.MOV.U32 R244, RZ, RZ, R37 ;  /* 0x000000fffff47224 */ /* 0x000fe400078e0025 */
[----:B------:R-:W-:Y:S02]  /*18660*/  IMAD.MOV.U32 R245, RZ, RZ, R36 ;  /* 0x000000fffff57224 */ /* 0x000fe400078e0024 */
[----:B------:R-:W1:Y:S11]  /*18670*/  LDSM.16.M88.4 R36, [R3+0x11400] ;  /* 0x011400000324783b */ /* 0x000e760000000200 */
[----:B------:R-:W-:Y:S07]  /*18680*/  @!UPT UIADD3 URZ, URZ, URZ, URZ ;  /* 0x0000003f3f3ff290 */ /* 0x000fee000fffe03f */
[----:B------:R-:W-:Y:S04]  /*18690*/  STL.64 [R1+0x40], R20 ;  /* 0x0000401401007387 */ /* 0x000fe80000100a00 */
[----:B------:R1:W-:Y:S04]  /*186a0*/  STL.64 [R1+0x48], R22 ;  /* 0x0000481601007387 */ /* 0x0003e80000100a00 */
[----:B------:R-:W-:Y:S04]  /*186b0*/  STL.64 [R1+0x130], R52 ;  /* 0x0001303401007387 */ /* 0x000fe80000100a00 */
[----:B------:R1:W-:Y:S02]  /*186c0*/  STL.64 [R1+0x138], R54 ;  /* 0x0001383601007387 */ /* 0x0003e40000100a00 */
[-C--:B-1----:R-:W-:Y:S02]  /*186d0*/  HMMA.1688.F32.TF32 R20, R240, R32.reuse, R56 ;  /* 0x00000020f014723c */ /* 0x082fe40000081038 */
[----:B------:R-:W-:Y:S04]  /*186e0*/  STL.64 [R1+0x1e0], R48 ;  /* 0x0001e03001007387 */ /* 0x000fe80000100a00 */
[----:B------:R1:W-:Y:S02]  /*186f0*/  STL.64 [R1+0x1e8], R50 ;  /* 0x0001e83201007387 */ /* 0x0003e40000100a00 */
[-C--:B------:R-:W-:Y:S08]  /*18700*/  HMMA.1688.F32.TF32 R52, R4, R32.reuse, R108 ;  /* 0x000000200434723c */ /* 0x080ff0000008106c */
[-C--:B-1----:R-:W-:Y:S07]  /*18710*/  HMMA.1688.F32.TF32 R48, R8, R32.reuse, R132 ;  /* 0x000000200830723c */ /* 0x082fee0000081084 */
[----:B------:R-:W-:Y:S04]  /*18720*/  STL.64 [R1+0x280], R20 ;  /* 0x0002801401007387 */ /* 0x000fe80000100a00 */
[----:B------:R1:W-:Y:S04]  /*18730*/  STL.64 [R1+0x288], R22 ;  /* 0x0002881601007387 */ /* 0x0003e80000100a00 */
[----:B------:R-:W-:Y:S04]  /*18740*/  STL.64 [R1+0x360], R52 ;  /* 0x0003603401007387 */ /* 0x000fe80000100a00 */
[----:B------:R1:W-:Y:S04]  /*18750*/  STL.64 [R1+0x368], R54 ;  /* 0x0003683601007387 */ /* 0x0003e80000100a00 */
[----:B------:R-:W4:Y:S01]  /*18760*/  LDL.LU R248, [R1+0x720] ;  /* 0x0007200001f87983 */ /* 0x000f220000300800 */
[----:B-1----:R-:W-:Y:S03]  /*18770*/  HMMA.1688.F32.TF32 R20, R12, R32, R152 ;  /* 0x000000200c14723c */ /* 0x002fe60000081098 */
[----:B------:R-:W-:Y:S04]  /*18780*/  STL.64 [R1+0x460], R48 ;  /* 0x0004603001007387 */ /* 0x000fe80000100a00 */
[----:B------:R1:W-:Y:S01]  /*18790*/  STL.64 [R1+0x468], R50 ;  /* 0x0004683201007387 */ /* 0x0003e20000100a00 */
[----:B------:R-:W-:-:S02]  /*187a0*/  IMAD.MOV.U32 R89, RZ, RZ, R44 ;  /* 0x000000ffff597224 */ /* 0x000fc400078e002c */
[----:B------:R-:W-:Y:S01]  /*187b0*/  IMAD.MOV.U32 R91, RZ, RZ, R40 ;  /* 0x000000ffff5b7224 */ /* 0x000fe200078e0028 */
[----:B------:R-:W-:Y:S11]  /*187c0*/  HMMA.1688.F32.TF32 R52, R208, R36, R216 ;  /* 0x00000024d034723c */ /* 0x000ff600000810d8 */
[----:B------:R-:W-:Y:S01]  /*187d0*/  @!UPT UIADD3 URZ, URZ, URZ, URZ ;  /* 0x0000003f3f3ff290 */ /* 0x000fe2000fffe03f */
[----:B------:R-:W-:Y:S04]  /*187e0*/  STL.64 [R1+0x4d0], R20 ;  /* 0x0004d01401007387 */ /* 0x000fe80000100a00 */
[----:B------:R1:W-:Y:S04]  /*187f0*/  STL.64 [R1+0x4d8], R22 ;  /* 0x0004d81601007387 */ /* 0x0003e80000100a00 */
[----:B------:R-:W4:Y:S04]  /*18800*/  LDL.LU R249, [R1+0x724] ;  /* 0x0007240001f97983 */ /* 0x000f280000300800 */
[----:B------:R-:W4:Y:S04]  /*18810*/  LDL.LU R250, [R1+0x728] ;  /* 0x0007280001fa7983 */ /* 0x000f280000300800 */
[----:B------:R-:W4:Y:S01]  /*18820*/  LDL.LU R251, [R1+0x72c] ;  /* 0x00072c0001fb7983 */ /* 0x000f220000300800 */
[----:B--2---:R-:W-:-:S03]  /*18830*/  IMAD.MOV.U32 R88, RZ, RZ, R45 ;  /* 0x000000ffff587224 */ /* 0x004fc600078e002d */
[----:B------:R-:W-:Y:S01]  /*18840*/  LDSM.16.M88.4 R44, [R3+0x11c00] ;  /* 0x011c0000032c783b */ /* 0x000fe20000000200 */
[----:B---3--:R-:W-:-:S03]  /*18850*/  MOV R90, R41 ;  /* 0x00000029005a7202 */ /* 0x008fc60000000f00 */
[----:B------:R-:W4:Y:S01]  /*18860*/  LDSM.16.M88.4 R40, [R3+0x11800] ;  /* 0x011800000328783b */ /* 0x000f220000000200 */
[-C--:B-1----:R-:W-:Y:S08]  /*18870*/  HMMA.1688.F32.TF32 R48, R176, R36.reuse, R140 ;  /* 0x00000024b030723c */ /* 0x082ff0000008108c */
[-C--:B------:R-:W-:Y:S11]  /*18880*/  HMMA.1688.F32.TF32 R56, R192, R36.reuse, R88 ;  /* 0x00000024c038723c */ /* 0x080ff60000081058 */
[----:B------:R-:W-:Y:S05]  /*18890*/  @!UPT UIADD3 URZ, URZ, URZ, URZ ;  /* 0x0000003f3f3ff290 */ /* 0x000fea000fffe03f */
[----:B------:R-:W-:Y:S02]  /*188a0*/  IMAD.MOV.U32 R19, RZ, RZ, R48 ;  /* 0x000000ffff137224 */ /* 0x000fe400078e0030 */
[----:B------:R-:W-:Y:S02]  /*188b0*/  IMAD.MOV.U32 R22, RZ, RZ, R49 ;  /* 0x000000ffff167224 */ /* 0x000fe400078e0031 */
[----:B------:R-:W-:Y:S02]  /*188c0*/  IMAD.MOV.U32 R23, RZ, RZ, R50 ;  /* 0x000000ffff177224 */ /* 0x000fe400078e0032 */
[----:B------:R-:W-:Y:S02]  /*188d0*/  IMAD.MOV.U32 R27, RZ, RZ, R51 ;  /* 0x000000ffff1b7224 */ /* 0x000fe400078e0033 */
[-C--:B------:R-:W-:Y:S01]  /*188e0*/  HMMA.1688.F32.TF32 R48, R224, R36.reuse, R244 ;  /* 0x00000024e030723c */ /* 0x080fe200000810f4 */
[----:B------:R-:W-:Y:S04]  /*188f0*/  STL.64 [R1], R56 ;  /* 0x0000003801007387 */ /* 0x000fe80000100a00 */
[----:B------:R1:W-:Y:S04]  /*18900*/  STL.64 [R1+0x8], R58 ;  /* 0x0000083a01007387 */ /* 0x0003e80000100a00 */
[----:B------:R-:W2:Y:S04]  /*18910*/  LDL.LU R188, [R1+0x650] ;  /* 0x0006500001bc7983 */ /* 0x000ea80000300800 */
[----:B------:R-:W-:Y:S04]  /*18920*/  STL.64 [R1+0xd0], R52 ;  /* 0x0000d03401007387 */ /* 0x000fe80000100a00 */
[----:B------:R3:W-:Y:S06]  /*18930*/  STL.64 [R1+0xd8], R54 ;  /* 0x0000d83601007387 */ /* 0x0007ec0000100a00 */
        /* <DEDUP_REMOVED lines=9> */
[-C--:B-1----:R-:W-:Y:S08]  /*189d0*/  HMMA.1688.F32.TF32 R56, R240, R36.reuse, R64 ;  /* 0x00000024f038723c */ /* 0x082ff00000081040 */
[-C--:B---3--:R-:W-:Y:S08]  /*189e0*/  HMMA.1688.F32.TF32 R52, R4, R36.reuse, R112 ;  /* 0x000000240434723c */ /* 0x088ff00000081070 */
[-C--:B------:R-:W-:Y:S07]  /*189f0*/  HMMA.1688.F32.TF32 R48, R8, R36.reuse, R136 ;  /* 0x000000240830723c */ /* 0x080fee0000081088 */
[----:B------:R-:W-:Y:S04]  /*18a00*/  STL.64 [R1+0x210], R56 ;  /* 0x0002103801007387 */ /* 0x000fe80000100a00 */
[----:B------:R-:W-:Y:S04]  /*18a10*/  STL.64 [R1+0x218], R58 ;  /* 0x0002183a01007387 */ /* 0x000fe80000100a00 */
[----:B------:R-:W3:Y:S04]  /*18a20*/  LDL.LU R140, [R1+0xb0] ;  /* 0x0000b000018c7983 */ /* 0x000ee80000300800 */
[----:B------:R-:W-:Y:S04]  /*18a30*/  STL.64 [R1+0x300], R52 ;  /* 0x0003003401007387 */ /* 0x000fe80000100a00 */
[----:B------:R-:W-:Y:S04]  /*18a40*/  STL.64 [R1+0x308], R54 ;  /* 0x0003083601007387 */ /* 0x000fe80000100a00 */
[----:B------:R-:W-:Y:S04]  /*18a50*/  STL.64 [R1+0x400], R48 ;  /* 0x0004003001007387 */ /* 0x000fe80000100a00 */
[----:B------:R1:W-:Y:S04]  /*18a60*/  STL.64 [R1+0x408], R50 ;  /* 0x0004083201007387 */ /* 0x0003e80000100a00 */
[----:B------:R-:W3:Y:S04]  /*18a70*/  LDL.LU R141, [R1+0xb4] ;  /* 0x0000b400018d7983 */ /* 0x000ee80000300800 */
[----:B------:R-:W3:Y:S04]  /*18a80*/  LDL.LU R142, [R1+0xb8] ;  /* 0x0000b800018e7983 */ /* 0x000ee80000300800 */
[----:B------:R-:W3:Y:S01]  /*18a90*/  LDL.LU R143, [R1+0xbc] ;  /* 0x0000bc00018f7983 */ /* 0x000ee20000300800 */
[----:B-1----:R-:W-:Y:S11]  /*18aa0*/  HMMA.1688.F32.TF32 R48, R12, R36, R200 ;  /* 0x000000240c30723c */ /* 0x002ff600000810c8 */
        /* <DEDUP_REMOVED lines=8> */
[----:B------:R-:W-:Y:S04]  /*18b30*/  STL [R1+0xfec], R36 ;  /* 0x000fec2401007387 */ /* 0x000fe80000100800 */
[----:B------:R-:W-:Y:S04]  /*18b40*/  STL [R1+0xfe8], R37 ;  /* 0x000fe82501007387 */ /* 0x000fe80000100800 */
        /* <DEDUP_REMOVED lines=8> */
[-C--:B----4-:R-:W-:Y:S11]  /*18bd0*/  HMMA.1688.F32.TF32 R248, R176, R40.reuse, R248 ;  /* 0x00000028b0f8723c */ /* 0x090ff600000810f8 */
[----:B------:R-:W-:Y:S11]  /*18be0*/  @!UPT UIADD3 URZ, URZ, URZ, URZ ;  /* 0x0000003f3f3ff290 */ /* 0x000ff6000fffe03f */
[----:B------:R-:W-:Y:S01]  /*18bf0*/  @!UPT UIADD3 URZ, URZ, URZ, URZ ;  /* 0x0000003f3f3ff290 */ /* 0x000fe2000fffe03f */
[----:B------:R-:W-:Y:S04]  /*18c00*/  STL.64 [R1+0x1078], R250 ;  /* 0x001078fa01007387 */ /* 0x000fe80000100a00 */
[----:B------:R-:W-:Y:S01]  /*18c10*/  STL.64 [R1+0x1070], R248 ;  /* 0x001070f801007387 */ /* 0x000fe20000100a00 */
[-C--:B--2---:R-:W-:Y:S08]  /*18c20*/  HMMA.1688.F32.TF32 R48, R192, R40.reuse, R188 ;  /* 0x00000028c030723c */ /* 0x084ff000000810bc */
[-C--:B------:R-:W-:Y:S11]  /*18c30*/  HMMA.1688.F32.TF32 R52, R208, R40.reuse, R216 ;  /* 0x00000028d034723c */ /* 0x080ff600000810d8 */
[----:B------:R-:W-:Y:S04]  /*18c40*/  @!UPT UIADD3 URZ, URZ, URZ, URZ ;  /* 0x0000003f3f3ff290 */ /* 0x000fe8000fffe03f */
[----:B------:R-:W-:Y:S04]  /*18c50*/  STL.64 [R1+0x1088], R50 ;  /* 0x0010883201007387 */ /* 0x000fe80000100a00 */
[----:B------:R3:W-:Y:S04]  /*18c60*/  STL.64 [R1+0x1080], R48 ;  /* 0x0010803001007387 */ /* 0x0007e80000100a00 */
[----:B------:R-:W2:Y:S04]  /*18c70*/  LDL.LU R216, [R1+0x5a0] ;  /* 0x0005a00001d87983 */ /* 0x000ea80000300800 */
[----:B------:R-:W2:Y:S04]  /*18c80*/  LDL.LU R217, [R1+0x5a4] ;  /* 0x0005a40001d97983 */ /* 0x000ea80000300800 */
[----:B------:R-:W2:Y:S04]  /*18c90*/  LDL.LU R218, [R1+0x5a8] ;  /* 0x0005a80001da7983 */ /* 0x000ea80000300800 */
[----:B------:R-:W2:Y:S01]  /*18ca0*/  LDL.LU R219, [R1+0x5ac] ;  /* 0x0005ac0001db7983 */ /* 0x000ea20000300800 */
[-C--:B------:R-:W-:Y:S03]  /*18cb0*/  HMMA.1688.F32.TF32 R56, R240, R40.reuse, R228 ;  /* 0x00000028f038723c */ /* 0x080fe600000810e4 */
[----:B------:R-:W-:Y:S04]  /*18cc0*/  STL.64 [R1+0x1098], R54 ;  /* 0x0010983601007387 */ /* 0x000fe80000100a00 */
[----:B------:R1:W-:Y:S01]  /*18cd0*/  STL.64 [R1+0x1090], R52 ;  /* 0x0010903401007387 */ /* 0x0003e20000100a00 */
[-C--:B---3--:R-:W-:Y:S08]  /*18ce0*/  HMMA.1688.F32.TF32 R48, R224, R40.reuse, R140 ;  /* 0x00000028e030723c */ /* 0x088ff0000008108c */
[-C--:B-1----:R-:W-:Y:S01]  /*18cf0*/  HMMA.1688.F32.TF32 R52, R4, R40.reuse, R76 ;  /* 0x000000280434723c */ /* 0x082fe2000008104c */
[----:B------:R-:W-:Y:S11]  /*18d00*/  LDSM.16.M88.4 R76, [R3+0x12800] ;  /* 0x01280000034c783b */ /* 0x000ff60000000200 */
[----:B------:R-:W-:Y:S03]  /*18d10*/  @!UPT UIADD3 URZ, URZ, URZ, URZ ;  /* 0x0000003f3f3ff290 */ /* 0x000fe6000fffe03f */
[----:B------:R-:W-:Y:S04]  /*18d20*/  STL.64 [R1+0xc0], R48 ;  /* 0x0000c03001007387 */ /* 0x000fe80000100a00 */
[----:B------:R1:W-:Y:S02]  /*18d30*/  STL.64 [R1+0xc8], R50 ;  /* 0x0000c83201007387 */ /* 0x0003e40000100a00 */
[----:B-1----:R-:W-:Y:S02]  /*18d40*/  HMMA.1688.F32.TF32 R48, R8, R40, R84 ;  /* 0x000000280830723c */ /* 0x002fe40000081054 */
[----:B------:R-:W-:Y:S04]  /*18d50*/  STL.64 [R1+0x1c0], R56 ;  /* 0x0001c03801007387 */ /* 0x000fe80000100a00 */
[----:B------:R-:W-:Y:S11]  /*18d60*/  STL.64 [R1+0x1c8], R58 ;  /* 0x0001c83a01007387 */ /* 0x000ff60000100a00 */
[----:B------:R-:W-:Y:S06]  /*18d70*/  @!UPT UIADD3 URZ, URZ, URZ, URZ ;  /* 0x0000003f3f3ff290 */ /* 0x000fec000fffe03f */
[----:B------:R-:W-:Y:S01]  /*18d80*/  STL.64 [R1+0x3a0], R48 ;  /* 0x0003a03001007387 */ /* 0x000fe20000100a00 */
[----:B------:R-:W-:-:S03]  /*18d90*/  MOV R32, R51 ;  /* 0x0000003300207202 */ /* 0x000fc60000000f00 */
[----:B------:R-:W-:Y:S04]  /*18da0*/  STL.64 [R1+0x2a0], R52 ;  /* 0x0002a03401007387 */ /* 0x000fe80000100a00 */
[----:B------:R-:W-:Y:S04]  /*18db0*/  STL.64 [R1+0x2a8], R54 ;  /* 0x0002a83601007387 */ /* 0x000fe80000100a00 */
[----:B------:R1:W-:Y:S02]  /*18dc0*/  STL [R1+0x3a8], R50 ;  /* 0x0003a83201007387 */ /* 0x0003e40000100800 */
[----:B-1----:R-:W-:Y:S08]  /*18dd0*/  HMMA.1688.F32.TF32 R48, R12, R40, R148 ;  /* 0x000000280c30723c */ /* 0x002ff00000081094 */
[-C--:B------:R-:W-:Y:S01]  /*18de0*/  HMMA.1688.F32.TF32 R244, R176, R44.reuse, R244 ;  /* 0x0000002cb0f4723c */ /* 0x080fe200000810f4 */
[----:B------:R-:W-:Y:S07]  /*18df0*/  STL [R1+0x1000], R32 ;  /* 0x0010002001007387 */ /* 0x000fee0000100800 */
[----:B------:R-:W-:Y:S01]  /*18e00*/  HMMA.1688.F32.TF32 R56, R192, R44, R88 ;  /* 0x0000002cc038723c */ /* 0x000fe20000081058 */
[----:B------:R1:W-:Y:S04]  /*18e10*/  STL.64 [R1+0x1100], R42 ;  /* 0x0011002a01007387 */ /* 0x0003e80000100a00 */
[----:B------:R-:W-:Y:S03]  /*18e20*/  LDSM.16.M88.4 R148, [R3+0x13000] ;  /* 0x013000000394783b */ /* 0x000fe60000000200 */
[----:B------:R-:W-:-:S02]  /*18e30*/  IMAD.MOV.U32 R24, RZ, RZ, R51 ;  /* 0x000000ffff187224 */ /* 0x000fc400078e0033 */
[----:B------:R-:W-:Y:S02]  /*18e40*/  IMAD.MOV.U32 R25, RZ, RZ, R50 ;  /* 0x000000ffff197224 */ /* 0x000fe400078e0032 */
[----:B------:R-:W-:Y:S02]  /*18e50*/  IMAD.MOV.U32 R28, RZ, RZ, R49 ;  /* 0x000000ffff1c7224 */ /* 0x000fe400078e0031 */
[----:B------:R-:W-:Y:S01]  /*18e60*/  IMAD.MOV.U32 R29, RZ, RZ, R48 ;  /* 0x000000ffff1d7224 */ /* 0x000fe200078e0030 */
[----:B------:R-:W-:Y:S04]  /*18e70*/  STL [R1+0x1008], R24 ;  /* 0x0010081801007387 */ /* 0x000fe80000100800 */
[----:B------:R3:W-:Y:S04]  /*18e80*/  STL [R1+0x1004], R25 ;  /* 0x0010041901007387 */ /* 0x0007e80000100800 */
[----:B------:R2:W-:Y:S04]  /*18e90*/  STL [R1+0xffc], R28 ;  /* 0x000ffc1c01007387 */ /* 0x0005e80000100800 */
[----:B------:R1:W-:Y:S04]  /*18ea0*/  STL [R1+0xff8], R29 ;  /* 0x000ff81d01007387 */ /* 0x0003e80000100800 */
[----:B------:R-:W-:Y:S04]  /*18eb0*/  STL.64 [R1+0x10a8], R246 ;  /* 0x0010a8f601007387 */ /* 0x000fe80000100a00 */
[----:B------:R-:W-:Y:S04]  /*18ec0*/  STL.64 [R1+0x10a0], R244 ;  /* 0x0010a0f401007387 */ /* 0x000fe80000100a00 */
        /* <DEDUP_REMOVED lines=30> */
[-C--:B--2---:R-:W-:Y:S03]  /*190b0*/  HMMA.1688.F32.TF32 R60, R208, R44.reuse, R216 ;  /* 0x0000002cd03c723c */ /* 0x084fe600000810d8 */
[----:B------:R-:W2:Y:S04]  /*190c0*/  LDL.LU R216, [R1+0x30] ;  /* 0x0000300001d87983 */ /* 0x000ea80000300800 */
[----:B------:R-:W2:Y:S04]  /*190d0*/  LDL.LU R217, [R1+0x34] ;  /* 0x0000340001d97983 */ /* 0x000ea80000300800 */
[----:B------:R-:W2:Y:S04]  /*190e0*/  LDL.LU R218, [R1+0x38] ;  /* 0x0000380001da7983 */ /* 0x000ea80000300800 */
[----:B------:R-:W2:Y:S01]  /*190f0*/  LDL.LU R219, [R1+0x3c] ;  /* 0x00003c0001db7983 */ /* 0x000ea20000300800 */
[-C--:B------:R-:W-:Y:S03]  /*19100*/  HMMA.1688.F32.TF32 R48, R4, R44.reuse, R68 ;  /* 0x0000002c0430723c */ /* 0x080fe60000081044 */
[----:B------:R-:W4:Y:S05]  /*19110*/  LDSM.16.M88.4 R68, [R3+0x12000] ;  /* 0x012000000344783b */ /* 0x000f2a0000000200 */
[-C--:B-1----:R-:W-:Y:S01]  /*19120*/  HMMA.1688.F32.TF32 R40, R8, R44.reuse, R72 ;  /* 0x0000002c0828723c */ /* 0x082fe20000081048 */
[----:B------:R-:W-:Y:S04]  /*19130*/  STL.64 [R1+0x10d8], R62 ;  /* 0x0010d83e01007387 */ /* 0x000fe80000100a00 */
[----:B------:R-:W-:Y:S04]  /*19140*/  STL.64 [R1+0x10d0], R60 ;  /* 0x0010d03c01007387 */ /* 0x000fe80000100a00 */
[----:B------:R-:W1:Y:S11]  /*19150*/  LDSM.16.M88.4 R72, [R3+0x12400] ;  /* 0x012400000348783b */ /* 0x000e760000000200 */
[----:B------:R-:W-:Y:S04]  /*19160*/  @!UPT UIADD3 URZ, URZ, URZ, URZ ;  /* 0x0000003f3f3ff290 */ /* 0x000fe8000fffe03f */
[----:B---3--:R-:W-:Y:S02]  /*19170*/  IMAD.MOV.U32 R25, RZ, RZ, R40 ;  /* 0x000000ffff197224 */ /* 0x008fe400078e0028 */
[----:B------:R-:W-:Y:S02]  /*19180*/  IMAD.MOV.U32 R32, RZ, RZ, R41 ;  /* 0x000000ffff207224 */ /* 0x000fe400078e0029 */
[----:B------:R-:W-:Y:S02]  /*19190*/  IMAD.MOV.U32 R28, RZ, RZ, R42 ;  /* 0x000000ffff1c7224 */ /* 0x000fe400078e002a */
[----:B------:R-:W-:Y:S02]  /*191a0*/  IMAD.MOV.U32 R29, RZ, RZ, R43 ;  /* 0x000000ffff1d7224 */ /* 0x000fe400078e002b */
[-C--:B------:R-:W-:Y:S01]  /*191b0*/  HMMA.1688.F32.TF32 R40, R12, R44.reuse, R80 ;  /* 0x0000002c0c28723c */ /* 0x080fe20000081050 */
[----:B------:R-:W3:Y:S07]  /*191c0*/  LDSM.16.M88.4 R80, [R3+0x12c00] ;  /* 0x012c00000350783b */ /* 0x000eee0000000200 */
[-C--:B----4-:R-:W-:Y:S08]  /*191d0*/  HMMA.1688.F32.TF32 R64, R224, R44.reuse, R160 ;  /* 0x0000002ce040723c */ /* 0x090ff000000810a0 */
[C---:B------:R-:W-:Y:S11]  /*191e0*/  HMMA.1688.F32.TF32 R52, R240.reuse, R44, R164 ;  /* 0x0000002cf034723c */ /* 0x040ff600000810a4 */
[----:B------:R-:W-:Y:S04]  /*191f0*/  @!UPT UIADD3 URZ, URZ, URZ, URZ ;  /* 0x0000003f3f3ff290 */ /* 0x000fe8000fffe03f */
[----:B------:R-:W-:Y:S04]  /*19200*/  STL.64 [R1+0x10e8], R66 ;  /* 0x0010e84201007387 */ /* 0x000fe80000100a00 */
[----:B------:R-:W-:Y:S04]  /*19210*/  STL.64 [R1+0x10e0], R64 ;  /* 0x0010e04001007387 */ /* 0x000fe80000100a00 */
[----:B------:R-:W-:Y:S04]  /*19220*/  STL.64 [R1+0xf0], R52 ;  /* 0x0000f03401007387 */ /* 0x000fe80000100a00 */
[----:B------:R4:W-:Y:S04]  /*19230*/  STL.64 [R1+0xf8], R54 ;  /* 0x0000f83601007387 */ /* 0x0009e80000100a00 */
[----:B------:R-:W-:Y:S04]  /*19240*/  STL.64 [R1+0x240], R48 ;  /* 0x0002403001007387 */ /* 0x000fe80000100a00 */
[----:B------:R2:W-:Y:S01]  /*19250*/  STL.64 [R1+0x248], R50 ;  /* 0x0002483201007387 */ /* 0x0005e20000100a00 */
[-C--:B----4-:R-:W-:Y:S08]  /*19260*/  HMMA.1688.F32.TF32 R52, R240, R68.reuse, R140 ;  /* 0x00000044f034723c */ /* 0x090ff0000008108c */
[-C--:B------:R-:W-:Y:S01]  /*19270*/  HMMA.1688.F32.TF32 R84, R176, R68.reuse, R92 ;  /* 0x00000044b054723c */ /* 0x080fe2000008105c */
[----:B------:R-:W-:Y:S07]  /*19280*/  STL [R1+0x101c], R25 ;  /* 0x00101c1901007387 */ /* 0x000fee0000100800 */
[-C--:B------:R-:W-:Y:S01]  /*19290*/  HMMA.1688.F32.TF32 R88, R192, R68.reuse, R88 ;  /* 0x00000044c058723c */ /* 0x080fe20000081058 */
[----:B------:R-:W-:Y:S04]  /*192a0*/  STL [R1+0x1018], R32 ;  /* 0x0010182001007387 */ /* 0x000fe80000100800 */
[----:B------:R-:W-:Y:S04]  /*192b0*/  STL [R1+0x1014], R28 ;  /* 0x0010141c01007387 */ /* 0x000fe80000100800 */
[----:B------:R-:W-:Y:S04]  /*192c0*/  STL [R1+0x1010], R29 ;  /* 0x0010101d01007387 */ /* 0x000fe80000100800 */
[----:B------:R-:W-:Y:S04]  /*192d0*/  STL.64 [R1+0x4f0], R40 ;  /* 0x0004f02801007387 */ /* 0x000fe80000100a00 */
[----:B------:R4:W-:Y:S04]  /*192e0*/  STL.64 [R1+0x4f8], R42 ;  /* 0x0004f82a01007387 */ /* 0x0009e80000100a00 */
[----:B------:R-:W-:Y:S01]  /*192f0*/  STL.64 [R1+0x10f8], R86 ;  /* 0x0010f85601007387 */ /* 0x000fe20000100a00 */
[----:B--2---:R-:W-:Y:S03]  /*19300*/  HMMA.1688.F32.TF32 R48, R4, R68, R216 ;  /* 0x000000440430723c */ /* 0x004fe600000810d8 */
[----:B------:R-:W-:Y:S04]  /*19310*/  STL.64 [R1+0x10f0], R84 ;  /* 0x0010f05401007387 */ /* 0x000fe80000100a00 */
[----:B------:R-:W-:Y:S04]  /*19320*/  STL.64 [R1+0x1110], R90 ;  /* 0x0011105a01007387 */ /* 0x000fe80000100a00 */
[----:B------:R-:W-:Y:S01]  /*19330*/  STL.64 [R1+0x1108], R88 ;  /* 0x0011085801007387 */ /* 0x000fe20000100a00 */
[----:B------:R-:W-:-:S03]  /*19340*/  IMAD.MOV.U32 R140, RZ, RZ, R124 ;  /* 0x000000ffff8c7224 */ /* 0x000fc600078e007c */
[----:B------:R-:W-:Y:S01]  /*19350*/  STL.64 [R1+0xe0], R52 ;  /* 0x0000e03401007387 */ /* 0x000fe20000100a00 */
[----:B------:R-:W-:-:S03]  /*19360*/  IMAD.MOV.U32 R141, RZ, RZ, R129 ;  /* 0x000000ffff8d7224 */ /* 0x000fc600078e0081 */
[----:B------:R-:W-:Y:S01]  /*19370*/  STL.64 [R1+0xe8], R54 ;  /* 0x0000e83601007387 */ /* 0x000fe20000100a00 */
[----:B------:R-:W-:-:S03]  /*19380*/  IMAD.MOV.U32 R142, RZ, RZ, R128 ;  /* 0x000000ffff8e7224 */ /* 0x000fc600078e0080 */
[----:B------:R-:W-:Y:S01]  /*19390*/  STL.64 [R1+0x200], R48 ;  /* 0x0002003001007387 */ /* 0x000fe20000100a00 */
[----:B------:R-:W-:-:S03]  /*193a0*/  IMAD.MOV.U32 R143, RZ, RZ, R125 ;  /* 0x000000ffff8f7224 */ /* 0x000fc600078e007d */
[----:B------:R-:W-:Y:S04]  /*193b0*/  STL.64 [R1+0x208], R50 ;  /* 0x0002083201007387 */ /* 0x000fe80000100a00 */
[----:B------:R-:W2:Y:S04]  /*193c0*/  LDL.LU R124, [R1+0x1194] ;  /* 0x00119400017c7983 */ /* 0x000ea80000300800 */
[----:B------:R-:W3:Y:S04]  /*193d0*/  LDL.LU R129, [R1+0x1190] ;  /* 0x0011900001817983 */ /* 0x000ee80000300800 */
[----:B------:R-:W3:Y:S04]  /*193e0*/  LDL.LU R128, [R1+0x118c] ;  /* 0x00118c0001807983 */ /* 0x000ee80000300800 */
[----:B------:R-:W3:Y:S01]  /*193f0*/  LDL.LU R125, [R1+0x1188] ;  /* 0x00118800017d7983 */ /* 0x000ee20000300800 */
[----:B------:R-:W-:Y:S03]  /*19400*/  HMMA.1688.F32.TF32 R92, R208, R68, R156 ;  /* 0x00000044d05c723c */ /* 0x000fe6000008109c */
[----:B------:R-:W4:Y:S04]  /*19410*/  LDL.LU R156, [R1+0x260] ;  /* 0x00026000019c7983 */ /* 0x000f280000300800 */
[----:B------:R-:W4:Y:S01]  /*19420*/  LDL.LU R157, [R1+0x264] ;  /* 0x00026400019d7983 */ /* 0x000f220000300800 */
[----:B------:R-:W-:-:S03]  /*19430*/  IMAD.MOV.U32 R160, RZ, RZ, R144 ;  /* 0x000000ffffa07224 */ /* 0x000fc600078e0090 */
[----:B------:R-:W4:Y:S01]  /*19440*/  LDL.LU R158, [R1+0x268] ;  /* 0x00026800019e7983 */ /* 0x000f220000300800 */
[----:B------:R-:W-:-:S03]  /*19450*/  MOV R161, R145 ;  /* 0x0000009100a17202 */ /* 0x000fc60000000f00 */
[----:B------:R-:W4:Y:S01]  /*19460*/  LDL.LU R159, [R1+0x26c] ;  /* 0x00026c00019f7983 */ /* 0x000f220000300800 */
[----:B------:R-:W-:-:S03]  /*19470*/  IMAD.MOV.U32 R162, RZ, RZ, R121 ;  /* 0x000000ffffa27224 */ /* 0x000fc600078e0079 */
[----:B------:R-:W4:Y:S01]  /*19480*/  LDL.LU R130, [R1+0x638] ;  /* 0x0006380001827983 */ /* 0x000f220000300800 */
[----:B------:R-:W-:-:S03]  /*19490*/  IMAD.MOV.U32 R163, RZ, RZ, R120 ;  /* 0x000000ffffa37224 */ /* 0x000fc600078e0078 */
[----:B------:R-:W4:Y:S04]  /*194a0*/  LDL.LU R131, [R1+0x63c] ;  /* 0x00063c0001837983 */ /* 0x000f280000300800 */
[----:B------:R-:W4:Y:S04]  /*194b0*/  LDL.LU R144, [R1+0x1184] ;  /* 0x0011840001907983 */ /* 0x000f280000300800 */
[----:B------:R-:W4:Y:S04]  /*194c0*/  LDL.LU R145, [R1+0x1180] ;  /* 0x0011800001917983 */ /* 0x000f280000300800 */
[----:B------:R-:W4:Y:S04]  /*194d0*/  LDL.LU R121, [R1+0x117c] ;  /* 0x00117c0001797983 */ /* 0x000f280000300800 */
[----:B------:R-:W4:Y:S01]  /*194e0*/  LDL.LU R120, [R1+0x1178] ;  /* 0x0011780001787983 */ /* 0x000f220000300800 */
[----:B--2---:R-:W-:-:S02]  /*194f0*/  IMAD.MOV.U32 R169, RZ, RZ, R124 ;  /* 0x000000ffffa97224 */ /* 0x004fc400078e007c */
[----:B---3--:R-:W-:Y:S02]  /*19500*/  IMAD.MOV.U32 R168, RZ, RZ, R125 ;  /* 0x000000ffffa87224 */ /* 0x008fe400078e007d */
[----:B------:R-:W2:Y:S04]  /*19510*/  LDL.LU R125, [R1+0x1174] ;  /* 0x00117400017d7983 */ /* 0x000ea80000300800 */
[----:B------:R-:W3:Y:S04]  /*19520*/  LDL.LU R124, [R1+0x1170] ;  /* 0x00117000017c7983 */ /* 0x000ee80000300800 */
[----:B------:R-:W3:Y:S04]  /*19530*/  LDL.LU R170, [R1+0x168] ;  /* 0x0001680001aa7983 */ /* 0x000ee80000300800 */
[----:B------:R-:W3:Y:S04]  /*19540*/  LDL.LU R171, [R1+0x16c] ;  /* 0x00016c0001ab7983 */ /* 0x000ee80000300800 */
[----:B------:R-:W3:Y:S01]  /*19550*/  LDL.LU R180, [R1+0x5c0] ;  /* 0x0005c00001b47983 */ /* 0x000ee20000300800 */
[----:B----4-:R-:W-:-:S03]  /*19560*/  IMAD.MOV.U32 R181, RZ, RZ, R120 ;  /* 0x000000ffffb57224 */ /* 0x010fc600078e0078 */
[----:B------:R-:W4:Y:S01]  /*19570*/  LDL.LU R120, [R1+0x116c] ;  /* 0x00116c0001787983 */ /* 0x000f220000300800 */
[----:B------:R-:W-:Y:S01]  /*19580*/  IMAD.MOV.U32 R199, RZ, RZ, R121 ;  /* 0x000000ffffc77224 */ /* 0x000fe200078e0079 */
[-C--:B------:R-:W-:Y:S08]  /*19590*/  HMMA.1688.F32.TF32 R96, R224, R68.reuse, R188 ;  /* 0x00000044e060723c */ /* 0x080ff000000810bc */
[----:B------:R-:W-:Y:S01]  /*195a0*/  HMMA.1688.F32.TF32 R40, R8, R68, R232 ;  /* 0x000000440828723c */ /* 0x000fe200000810e8 */
[----:B--2---:R-:W-:-:S02]  /*195b0*/  IMAD.MOV.U32 R182, RZ, RZ, R125 ;  /* 0x000000ffffb67224 */ /* 0x004fc400078e007d */
[----:B------:R-:W2:Y:S01]  /*195c0*/  LDL.LU R125, [R1+0x1168] ;  /* 0x00116800017d7983 */ /* 0x000ea20000300800 */
[----:B---3--:R-:W-:-:S03]  /*195d0*/  IMAD.MOV.U32 R183, RZ, RZ, R124 ;  /* 0x000000ffffb77224 */ /* 0x008fc600078e007c */
[----:B------:R-:W2:Y:S04]  /*195e0*/  LDL.LU R124, [R1+0x1164] ;  /* 0x00116400017c7983 */ /* 0x000ea80000300800 */
[----:B------:R-:W3:Y:S04]  /*195f0*/  LDL.LU R104, [R1+0x820] ;  /* 0x0008200001687983 */ /* 0x000ee80000300800 */
[----:B------:R-:W3:Y:S04]  /*19600*/  LDL.LU R105, [R1+0x824] ;  /* 0x0008240001697983 */ /* 0x000ee80000300800 */
[----:B------:R-:W3:Y:S04]  /*19610*/  LDL.LU R106, [R1+0x828] ;  /* 0x00082800016a7983 */ /* 0x000ee80000300800 */
[----:B------:R-:W3:Y:S04]  /*19620*/  LDL.LU R107, [R1+0x82c] ;  /* 0x00082c00016b7983 */ /* 0x000ee80000300800 */
        /* <DEDUP_REMOVED lines=11> */
[----:B----4-:R-:W-:-:S03]  /*196e0*/  MOV R126, R120 ;  /* 0x00000078007e7202 */ /* 0x010fc60000000f00 */
        /* <DEDUP_REMOVED lines=13> */
[----:B------:R-:W-:Y:S01]  /*197c0*/  MOV R20, R40 ;  /* 0x0000002800147202 */ /* 0x000fe20000000f00 */
[----:B------:R-:W-:-:S02]  /*197d0*/  IMAD.MOV.U32 R21, RZ, RZ, R41 ;  /* 0x000000ffff157224 */ /* 0x000fc400078e0029 */
[----:B------:R-:W-:Y:S02]  /*197e0*/  IMAD.MOV.U32 R17, RZ, RZ, R42 ;  /* 0x000000ffff117224 */ /* 0x000fe400078e002a */
[----:B------:R-:W-:Y:S02]  /*197f0*/  IMAD.MOV.U32 R16, RZ, RZ, R43 ;  /* 0x000000ffff107224 */ /* 0x000fe400078e002b */
[----:B------:R-:W-:Y:S03]  /*19800*/  HMMA.1688.F32.TF32 R40, R12, R68, R100 ;  /* 0x000000440c28723c */ /* 0x000fe60000081064 */
[----:B------:R-:W-:Y:S04]  /*19810*/  STL [R1+0x1028], R16 ;  /* 0x0010281001007387 */ /* 0x000fe80000100800 */
[----:B------:R-:W-:Y:S04]  /*19820*/  STL [R1+0x1024], R17 ;  /* 0x0010241101007387 */ /* 0x000fe80000100800 */
[----:B------:R-:W-:Y:S04]  /*19830*/  STL [R1+0x1020], R21 ;  /* 0x0010201501007387 */ /* 0x000fe80000100800 */
[----:B------:R-:W-:Y:S08]  /*19840*/  STL [R1+0x100c], R20 ;  /* 0x00100c1401007387 */ /* 0x000ff00000100800 */
[----:B------:R-:W-:Y:S04]  /*19850*/  STL.64 [R1+0x430], R40 ;  /* 0x0004302801007387 */ /* 0x000fe80000100a00 */
[----:B------:R1:W-:Y:S02]  /*19860*/  STL.64 [R1+0x438], R42 ;  /* 0x0004382a01007387 */ /* 0x0003e40000100a00 */
[-C--:B-1----:R-:W-:Y:S08]  /*19870*/  HMMA.1688.F32.TF32 R40, R8, R72.reuse, R160 ;  /* 0x000000480828723c */ /* 0x082ff000000810a0 */
[-C--:B------:R-:W-:Y:S11]  /*19880*/  HMMA.1688.F32.TF32 R52, R240, R72.reuse, R168 ;  /* 0x00000048f034723c */ /* 0x080ff600000810a8 */
[----:B------:R-:W-:Y:S05]  /*19890*/  @!UPT UIADD3 URZ, URZ, URZ, URZ ;  /* 0x0000003f3f3ff290 */ /* 0x000fea000fffe03f */
[----:B------:R-:W-:Y:S02]  /*198a0*/  IMAD.MOV.U32 R28, RZ, RZ, R40 ;  /* 0x000000ffff1c7224 */ /* 0x000fe400078e0028 */
[----:B------:R-:W-:Y:S02]  /*198b0*/  IMAD.MOV.U32 R29, RZ, RZ, R41 ;  /* 0x000000ffff1d7224 */ /* 0x000fe400078e0029 */
[----:B------:R-:W-:Y:S02]  /*198c0*/  IMAD.MOV.U32 R20, RZ, RZ, R42 ;  /* 0x000000ffff147224 */ /* 0x000fe400078e002a */
[----:B------:R-:W-:Y:S02]  /*198d0*/  IMAD.MOV.U32 R24, RZ, RZ, R43 ;  /* 0x000000ffff187224 */ /* 0x000fe400078e002b */
[----:B------:R-:W-:Y:S01]  /*198e0*/  HMMA.1688.F32.TF32 R40, R12, R72, R116 ;  /* 0x000000480c28723c */ /* 0x000fe20000081074 */
[----:B------:R-:W-:Y:S01]  /*198f0*/  MOV R160, R145 ;  /* 0x0000009100a07202 */ /* 0x000fe20000000f00 */
[----:B------:R-:W-:-:S06]  /*19900*/  IMAD.MOV.U32 R161, RZ, RZ, R144 ;  /* 0x000000ffffa17224 */ /* 0x000fcc00078e0090 */
[-C--:B---3--:R-:W-:Y:S08]  /*19910*/  HMMA.1688.F32.TF32 R100, R176, R72.reuse, R104 ;  /* 0x00000048b064723c */ /* 0x088ff00000081068 */
[-C--:B--2---:R-:W-:Y:S01]  /*19920*/  HMMA.1688.F32.TF32 R104, R192, R72.reuse, R216 ;  /* 0x00000048c068723c */ /* 0x084fe200000810d8 */
[----:B------:R-:W2:Y:S04]  /*19930*/  LDL.LU R216, [R1+0x880] ;  /* 0x0008800001d87983 */ /* 0x000ea80000300800 */
[----:B------:R-:W2:Y:S04]  /*19940*/  LDL.LU R217, [R1+0x884] ;  /* 0x0008840001d97983 */ /* 0x000ea80000300800 */
[----:B------:R-:W2:Y:S04]  /*19950*/  LDL.LU R218, [R1+0x888] ;  /* 0x0008880001da7983 */ /* 0x000ea80000300800 */
[----:B------:R-:W2:Y:S01]  /*19960*/  LDL.LU R219, [R1+0x88c] ;  /* 0x00088c0001db7983 */ /* 0x000ea20000300800 */
[----:B------:R-:W-:Y:S03]  /*19970*/  HMMA.1688.F32.TF32 R48, R4, R72, R196 ;  /* 0x000000480430723c */ /* 0x000fe600000810c4 */
[----:B------:R-:W-:Y:S04]  /*19980*/  STL.64 [R1+0x70], R52 ;  /* 0x0000703401007387 */ /* 0x000fe80000100a00 */
[----:B------:R-:W-:Y:S11]  /*19990*/  STL.64 [R1+0x78], R54 ;  /* 0x0000783601007387 */ /* 0x000ff60000100a00 */
[----:B------:R-:W-:Y:S05]  /*199a0*/  @!UPT UIADD3 URZ, URZ, URZ, URZ ;  /* 0x0000003f3f3ff290 */ /* 0x000fea000fffe03f */
[----:B------:R-:W-:Y:S04]  /*199b0*/  STL.64 [R1+0x1b0], R48 ;  /* 0x0001b03001007387 */ /* 0x000fe80000100a00 */
[----:B------:R-:W-:Y:S04]  /*199c0*/  STL.64 [R1+0x1b8], R50 ;  /* 0x0001b83201007387 */ /* 0x000fe80000100a00 */
[----:B------:R-:W-:Y:S04]  /*199d0*/  STL [R1+0x1038], R24 ;  /* 0x0010381801007387 */ /* 0x000fe80000100800 */
[----:B------:R-:W-:Y:S04]  /*199e0*/  STL [R1+0x1034], R20 ;  /* 0x0010341401007387 */ /* 0x000fe80000100800 */
[----:B------:R-:W-:Y:S04]  /*199f0*/  STL [R1+0x1030], R29 ;  /* 0x0010301d01007387 */ /* 0x000fe80000100800 */
[----:B------:R-:W-:Y:S04]  /*19a00*/  STL [R1+0x102c], R28 ;  /* 0x00102c1c01007387 */ /* 0x000fe80000100800 */
[----:B------:R-:W-:Y:S04]  /*19a10*/  STL.64 [R1+0x5a0], R40 ;  /* 0x0005a02801007387 */ /* 0x000fe80000100a00 */
[----:B------:R1:W-:Y:S02]  /*19a20*/  STL.64 [R1+0x5a8], R42 ;  /* 0x0005a82a01007387 */ /* 0x0003e40000100a00 */
[-C--:B-1----:R-:W-:Y:S08]  /*19a30*/  HMMA.1688.F32.TF32 R40, R8, R76.reuse, R140 ;  /* 0x0000004c0828723c */ /* 0x082ff0000008108c */
[-C--:B------:R-:W-:Y:S08]  /*19a40*/  HMMA.1688.F32.TF32 R52, R240, R76.reuse, R156 ;  /* 0x0000004cf034723c */ /* 0x080ff0000008109c */
[----:B----4-:R-:W-:Y:S08]  /*19a50*/  HMMA.1688.F32.TF32 R48, R4, R76, R188 ;  /* 0x0000004c0430723c */ /* 0x010ff000000810bc */
[----:B------:R-:W-:-:S02]  /*19a60*/  IMAD.MOV.U32 R17, RZ, RZ, R40 ;  /* 0x000000ffff117224 */ /* 0x000fc400078e0028 */
[----:B------:R-:W-:Y:S02]  /*19a70*/  IMAD.MOV.U32 R21, RZ, RZ, R41 ;  /* 0x000000ffff157224 */ /* 0x000fe400078e0029 */
[----:B------:R-:W-:Y:S02]  /*19a80*/  IMAD.MOV.U32 R25, RZ, RZ, R42 ;  /* 0x000000ffff197224 */ /* 0x000fe400078e002a */
[----:B------:R-:W-:Y:S02]  /*19a90*/  IMAD.MOV.U32 R32, RZ, RZ, R43 ;  /* 0x000000ffff207224 */ /* 0x000fe400078e002b */
[----:B------:R-:W-:Y:S01]  /*19aa0*/  HMMA.1688.F32.TF32 R40, R12, R76, R220 ;  /* 0x0000004c0c28723c */ /* 0x000fe200000810dc */
[----:B------:R-:W-:Y:S04]  /*19ab0*/  STL.64 [R1+0x30], R52 ;  /* 0x0000303401007387 */ /* 0x000fe80000100a00 */
[----:B------:R-:W-:Y:S04]  /*19ac0*/  STL.64 [R1+0x38], R54 ;  /* 0x0000383601007387 */ /* 0x000fe80000100a00 */
[----:B------:R-:W-:Y:S04]  /*19ad0*/  STL.64 [R1+0x160], R48 ;  /* 0x0001603001007387 */ /* 0x000fe80000100a00 */
[----:B------:R-:W-:Y:S01]  /*19ae0*/  STL.64 [R1+0x168], R50 ;  /* 0x0001683201007387 */ /* 0x000fe20000100a00 */
[-C--:B------:R-:W-:Y:S03]  /*19af0*/  HMMA.1688.F32.TF32 R108, R208, R72.reuse, R204 ;  /* 0x00000048d06c723c */ /* 0x080fe600000810cc */
[----:B------:R-:W-:Y:S04]  /*19b00*/  STL [R1+0x1048], R32 ;  /* 0x0010482001007387 */ /* 0x000fe80000100800 */
[----:B------:R-:W-:Y:S04]  /*19b10*/  STL [R1+0x1044], R25 ;  /* 0x0010441901007387 */ /* 0x000fe80000100800 */
[----:B------:R-:W-:Y:S04]  /*19b20*/  STL [R1+0x1040], R21 ;  /* 0x0010401501007387 */ /* 0x000fe80000100800 */
[----:B------:R-:W-:Y:S04]  /*19b30*/  STL [R1+0x103c], R17 ;  /* 0x00103c1101007387 */ /* 0x000fe80000100800 */
[----:B------:R-:W3:Y:S04]  /*19b40*/  LDL.LU R204, [R1+0x7f0] ;  /* 0x0007f00001cc7983 */ /* 0x000ee80000300800 */
[----:B------:R-:W-:Y:S04]  /*19b50*/  STL.64 [R1+0x390], R40 ;  /* 0x0003902801007387 */ /* 0x000fe80000100a00 */
[----:B------:R1:W-:Y:S04]  /*19b60*/  STL.64 [R1+0x398], R42 ;  /* 0x0003982a01007387 */ /* 0x0003e80000100a00 */
[----:B------:R-:W3:Y:S04]  /*19b70*/  LDL.LU R205, [R1+0x7f4] ;  /* 0x0007f40001cd7983 */ /* 0x000ee80000300800 */
[----:B------:R-:W3:Y:S04]  /*19b80*/  LDL.LU R206, [R1+0x7f8] ;  /* 0x0007f80001ce7983 */ /* 0x000ee80000300800 */
[----:B------:R-:W3:Y:S04]  /*19b90*/  LDL.LU R207, [R1+0x7fc] ;  /* 0x0007fc0001cf7983 */ /* 0x000ee80000300800 */
[----:B------:R-:W4:Y:S04]  /*19ba0*/  LDL.LU R212, [R1+0x800] ;  /* 0x0008000001d47983 */ /* 0x000f280000300800 */
[----:B------:R-:W4:Y:S04]  /*19bb0*/  LDL.LU R213, [R1+0x804] ;  /* 0x0008040001d57983 */ /* 0x000f280000300800 */
[----:B------:R-:W4:Y:S04]  /*19bc0*/  LDL.LU R214, [R1+0x808] ;  /* 0x0008080001d67983 */ /* 0x000f280000300800 */
[----:B------:R-:W4:Y:S04]  /*19bd0*/  LDL.LU R215, [R1+0x80c] ;  /* 0x00080c0001d77983 */ /* 0x000f280000300800 */
        /* <DEDUP_REMOVED lines=12> */
[----:B------:R-:W1:Y:S04]  /*19ca0*/  LDL.LU R156, [R1+0x150] ;  /* 0x00015000019c7983 */ /* 0x000e680000300800 */
[----:B------:R-:W1:Y:S04]  /*19cb0*/  LDL.LU R157, [R1+0x154] ;  /* 0x00015400019d7983 */ /* 0x000e680000300800 */
[----:B------:R-:W1:Y:S04]  /*19cc0*/  LDL.LU R158, [R1+0x158] ;  /* 0x00015800019e7983 */ /* 0x000e680000300800 */
[----:B------:R-:W1:Y:S04]  /*19cd0*/  LDL.LU R159, [R1+0x15c] ;  /* 0x00015c00019f7983 */ /* 0x000e680000300800 */
[----:B------:R-:W3:Y:S04]  /*19ce0*/  LDL.LU R145, [R1+0x1158] ;  /* 0x0011580001917983 */ /* 0x000ee80000300800 */
[----:B------:R-:W4:Y:S04]  /*19cf0*/  LDL.LU R144, [R1+0x1154] ;  /* 0x0011540001907983 */ /* 0x000f280000300800 */
[----:B------:R-:W4:Y:S04]  /*19d00*/  LDL.LU R162, [R1+0x178] ;  /* 0x0001780001a27983 */ /* 0x000f280000300800 */
[----:B------:R-:W4:Y:S04]  /*19d10*/  LDL.LU R163, [R1+0x17c] ;  /* 0x00017c0001a37983 */ /* 0x000f280000300800 */
[----:B------:R-:W4:Y:S04]  /*19d20*/  LDL.LU R152, [R1+0x580] ;  /* 0x0005800001987983 */ /* 0x000f280000300800 */
[----:B------:R-:W4:Y:S01]  /*19d30*/  LDL.LU R153, [R1+0x584] ;  /* 0x0005840001997983 */ /* 0x000f220000300800 */
[----:B------:R-:W-:Y:S08]  /*19d40*/  HMMA.1688.F32.TF32 R112, R224, R72, R180 ;  /* 0x00000048e070723c */ /* 0x000ff000000810b4 */
[C---:B------:R-:W-:Y:S08]  /*19d50*/  HMMA.1688.F32.TF32 R116, R176.reuse, R76, R164 ;  /* 0x0000004cb074723c */ /* 0x040ff000000810a4 */
[----:B--2---:R-:W-:Y:S01]  /*19d60*/  HMMA.1688.F32.TF32 R132, R176, R80, R216 ;  /* 0x00000050b084723c */ /* 0x004fe200000810d8 */
[----:B---3--:R-:W-:-:S02]  /*19d70*/  IMAD.MOV.U32 R154, RZ, RZ, R145 ;  /* 0x000000ffff9a7224 */ /* 0x008fc400078e0091 */
[----:B------:R-:W2:Y:S01]  /*19d80*/  LDL.LU R145, [R1+0x1150] ;  /* 0x0011500001917983 */ /* 0x000ea20000300800 */
[----:B----4-:R-:W-:-:S03]  /*19d90*/  IMAD.MOV.U32 R155, RZ, RZ, R144 ;  /* 0x000000ffff9b7224 */ /* 0x010fc600078e0090 */
        /* <DEDUP_REMOVED lines=39> */
[-C--:B-1----:R-:W-:Y:S03]  /*1a010*/  HMMA.1688.F32.TF32 R40, R8, R80.reuse, R156 ;  /* 0x000000500828723c */ /* 0x082fe6000008109c */
[----:B------:R-:W-:Y:S05]  /*1a020*/  LDSM.16.M88.4 R156, [R3+0x13800] ;  /* 0x01380000039c783b */ /* 0x000fea0000000200 */
[-C--:B------:R-:W-:Y:S01]  /*1a030*/  HMMA.1688.F32.TF32 R52, R240, R80.reuse, R152 ;  /* 0x00000050f034723c */ /* 0x080fe20000081098 */
[----:B------:R-:W1:Y:S07]  /*1a040*/  LDSM.16.M88.4 R152, [R3+0x13400] ;  /* 0x013400000398783b */ /* 0x000e6e0000000200 */
[----:B------:R-:W-:Y:S01]  /*1a050*/  HMMA.1688.F32.TF32 R48, R4, R80, R160 ;  /* 0x000000500430723c */ /* 0x000fe200000810a0 */
[----:B------:R-:W1:Y:S07]  /*1a060*/  LDSM.16.M88.4 R160, [R3+0x13c00] ;  /* 0x013c000003a0783b */ /* 0x000e6e0000000200 */
[----:B------:R-:W-:-:S02]  /*1a070*/  IMAD.MOV.U32 R72, RZ, RZ, R40 ;  /* 0x000000ffff487224 */ /* 0x000fc400078e0028 */
[----:B------:R-:W-:Y:S02]  /*1a080*/  IMAD.MOV.U32 R69, RZ, RZ, R41 ;  /* 0x000000ffff457224 */ /* 0x000fe400078e0029 */
[----:B------:R-:W-:Y:S02]  /*1a090*/  IMAD.MOV.U32 R68, RZ, RZ, R42 ;  /* 0x000000ffff447224 */ /* 0x000fe400078e002a */
[----:B------:R-:W-:Y:S02]  /*1a0a0*/  IMAD.MOV.U32 R45, RZ, RZ, R43 ;  /* 0x000000ffff2d7224 */ /* 0x000fe400078e002b */
[----:B------:R-:W-:Y:S01]  /*1a0b0*/  HMMA.1688.F32.TF32 R40, R12, R80, R236 ;  /* 0x000000500c28723c */ /* 0x000fe200000810ec */
[----:B------:R-:W-:Y:S04]  /*1a0c0*/  STL.64 [R1+0x20], R52 ;  /* 0x0000203401007387 */ /* 0x000fe80000100a00 */
[----:B------:R-:W-:Y:S04]  /*1a0d0*/  STL.64 [R1+0x28], R54 ;  /* 0x0000283601007387 */ /* 0x000fe80000100a00 */
[----:B------:R1:W-:Y:S04]  /*1a0e0*/  STL.64 [R1+0x120], R48 ;  /* 0x0001203001007387 */ /* 0x0003e80000100a00 */
[----:B------:R1:W-:Y:S04]  /*1a0f0*/  STL.64 [R1+0x128], R50 ;  /* 0x0001283201007387 */ /* 0x0003e80000100a00 */
[----:B------:R-:W-:Y:S04]  /*1a100*/  STL [R1+0x1058], R45 ;  /* 0x0010582d01007387 */ /* 0x000fe80000100800 */
[----:B------:R-:W-:Y:S04]  /*1a110*/  STL [R1+0x1054], R68 ;  /* 0x0010544401007387 */ /* 0x000fe80000100800 */
[----:B------:R-:W-:Y:S04]  /*1a120*/  STL [R1+0x1050], R69 ;  /* 0x0010504501007387 */ /* 0x000fe80000100800 */
[----:B------:R-:W-:Y:S01]  /*1a130*/  STL [R1+0x104c], R72 ;  /* 0x00104c4801007387 */ /* 0x000fe20000100800 */
[C---:B------:R-:W-:Y:S03]  /*1a140*/  HMMA.1688.F32.TF32 R120, R192.reuse, R76, R120 ;  /* 0x0000004cc078723c */ /* 0x040fe60000081078 */
[----:B------:R2:W-:Y:S04]  /*1a150*/  STL.64 [R1+0x580], R40 ;  /* 0x0005802801007387 */ /* 0x0005e80000100a00 */
[----:B------:R2:W-:Y:S01]  /*1a160*/  STL.64 [R1+0x588], R42 ;  /* 0x0005882a01007387 */ /* 0x0005e20000100a00 */
[C---:B-1----:R-:W-:Y:S08]  /*1a170*/  HMMA.1688.F32.TF32 R184, R192.reuse, R152, R184 ;  /* 0x00000098c0b8723c */ /* 0x042ff000000810b8 */
[----:B------:R-:W-:Y:S08]  /*1a180*/  HMMA.1688.F32.TF32 R188, R192, R156, R188 ;  /* 0x0000009cc0bc723c */ /* 0x000ff000000810bc */
[C---:B------:R-:W-:Y:S08]  /*1a190*/  HMMA.1688.F32.TF32 R124, R208.reuse, R76, R124 ;  /* 0x0000004cd07c723c */ /* 0x040ff0000008107c */
[C---:B------:R-:W-:Y:S08]  /*1a1a0*/  HMMA.1688.F32.TF32 R196, R208.reuse, R148, R196 ;  /* 0x00000094d0c4723c */ /* 0x040ff000000810c4 */
[C---:B------:R-:W-:Y:S08]  /*1a1b0*/  HMMA.1688.F32.TF32 R204, R208.reuse, R156, R204 ;  /* 0x0000009cd0cc723c */ /* 0x040ff000000810cc */
[-C--:B---3--:R-:W-:Y:S08]  /*1a1c0*/  HMMA.1688.F32.TF32 R140, R208, R80.reuse, R140 ;  /* 0x00000050d08c723c */ /* 0x088ff0000008108c */
[C---:B----4-:R-:W-:Y:S08]  /*1a1d0*/  HMMA.1688.F32.TF32 R136, R192.reuse, R80, R136 ;  /* 0x00000050c088723c */ /* 0x050ff00000081088 */
[----:B--2---:R-:W-:Y:S08]  /*1a1e0*/  HMMA.1688.F32.TF32 R180, R192, R148, R180 ;  /* 0x00000094c0b4723c */ /* 0x004ff000000810b4 */
[C---:B------:R-:W-:Y:S08]  /*1a1f0*/  HMMA.1688.F32.TF32 R172, R176.reuse, R156, R172 ;  /* 0x0000009cb0ac723c */ /* 0x040ff000000810ac */
[C---:B------:R-:W-:Y:S08]  /*1a200*/  HMMA.1688.F32.TF32 R168, R176.reuse, R152, R168 ;  /* 0x00000098b0a8723c */ /* 0x040ff000000810a8 */
[C---:B------:R-:W-:Y:S08]  /*1a210*/  HMMA.1688.F32.TF32 R164, R176.reuse, R148, R164 ;  /* 0x00000094b0a4723c */ /* 0x040ff000000810a4 */
[-C--:B------:R-:W-:Y:S01]  /*1a220*/  HMMA.1688.F32.TF32 R176, R176, R160.reuse, R248 ;  /* 0x000000a0b0b0723c */ /* 0x080fe200000810f8 */
[----:B------:R-:W2:Y:S04]  /*1a230*/  LDL.LU R248, [R1+0x700] ;  /* 0x0007000001f87983 */ /* 0x000ea80000300800 */
[----:B------:R-:W2:Y:S04]  /*1a240*/  LDL.LU R249, [R1+0x704] ;  /* 0x0007040001f97983 */ /* 0x000ea80000300800 */
[----:B------:R-:W2:Y:S04]  /*1a250*/  LDL.LU R250, [R1+0x708] ;  /* 0x0007080001fa7983 */ /* 0x000ea80000300800 */
[----:B------:R-:W2:Y:S01]  /*1a260*/  LDL.LU R251, [R1+0x70c] ;  /* 0x00070c0001fb7983 */ /* 0x000ea20000300800 */
[----:B------:R-:W-:Y:S08]  /*1a270*/  HMMA.1688.F32.TF32 R192, R192, R160, R200 ;  /* 0x000000a0c0c0723c */ /* 0x000ff000000810c8 */
[C---:B------:R-:W-:Y:S01]  /*1a280*/  HMMA.1688.F32.TF32 R200, R208.reuse, R152, R212 ;  /* 0x00000098d0c8723c */ /* 0x040fe200000810d4 */
[----:B------:R-:W3:Y:S04]  /*1a290*/  LDL.LU R212, [R1+0x7a0] ;  /* 0x0007a00001d47983 */ /* 0x000ee80000300800 */
[----:B------:R-:W3:Y:S03]  /*1a2a0*/  LDL.LU R213, [R1+0x7a4] ;  /* 0x0007a40001d57983 */ /* 0x000ee60000300800 */
[----:B------:R-:W-:Y:S01]  /*1a2b0*/  HMMA.1688.F32.TF32 R208, R208, R160, R216 ;  /* 0x000000a0d0d0723c */ /* 0x000fe200000810d8 */
        /* <DEDUP_REMOVED lines=38> */
[C---:B------:R-:W-:Y:S03]  /*1a520*/  HMMA.1688.F32.TF32 R128, R224.reuse, R76, R128 ;  /* 0x0000004ce080723c */ /* 0x040fe60000081080 */
[----:B------:R-:W2:Y:S04]  /*1a530*/  LDL.LU R52, [R1+0x5f0] ;  /* 0x0005f00001347983 */ /* 0x000ea80000300800 */
[----:B------:R-:W2:Y:S01]  /*1a540*/  LDL.LU R53, [R1+0x5f4] ;  /* 0x0005f40001357983 */ /* 0x000ea20000300800 */
[C---:B------:R-:W-:Y:S03]  /*1a550*/  HMMA.1688.F32.TF32 R144, R224.reuse, R80, R144 ;  /* 0x00000050e090723c */ /* 0x040fe60000081090 */
[----:B------:R-:W2:Y:S04]  /*1a560*/  LDL.LU R54, [R1+0x5f8] ;  /* 0x0005f80001367983 */ /* 0x000ea80000300800 */
[----:B------:R-:W2:Y:S01]  /*1a570*/  LDL.LU R55, [R1+0x5fc] ;  /* 0x0005fc0001377983 */ /* 0x000ea20000300800 */
[C---:B---3--:R-:W-:Y:S08]  /*1a580*/  HMMA.1688.F32.TF32 R212, R224.reuse, R148, R212 ;  /* 0x00000094e0d4723c */ /* 0x048ff000000810d4 */
[C---:B----4-:R-:W-:Y:S08]  /*1a590*/  HMMA.1688.F32.TF32 R216, R224.reuse, R152, R216 ;  /* 0x00000098e0d8723c */ /* 0x050ff000000810d8 */
[C---:B--2---:R-:W-:Y:S08]  /*1a5a0*/  HMMA.1688.F32.TF32 R220, R224.reuse, R156, R228 ;  /* 0x0000009ce0dc723c */ /* 0x044ff000000810e4 */
[----:B------:R-:W-:Y:S01]  /*1a5b0*/  HMMA.1688.F32.TF32 R224, R224, R160, R48 ;  /* 0x000000a0e0e0723c */ /* 0x000fe20000081030 */
[----:B------:R-:W2:Y:S04]  /*1a5c0*/  LDL.LU R48, [R1+0x560] ;  /* 0x0005600001307983 */ /* 0x000ea80000300800 */
[----:B------:R-:W2:Y:S04]  /*1a5d0*/  LDL.LU R49, [R1+0x564] ;  /* 0x0005640001317983 */ /* 0x000ea80000300800 */
[----:B------:R-:W2:Y:S04]  /*1a5e0*/  LDL.LU R50, [R1+0x568] ;  /* 0x0005680001327983 */ /* 0x000ea80000300800 */
[----:B------:R-:W2:Y:S01]  /*1a5f0*/  LDL.LU R51, [R1+0x56c] ;  /* 0x00056c0001337983 */ /* 0x000ea20000300800 */
[-C--:B------:R-:W-:Y:S03]  /*1a600*/  HMMA.1688.F32.TF32 R228, R240, R148.reuse, R248 ;  /* 0x00000094f0e4723c */ /* 0x080fe600000810f8 */
[----:B------:R-:W3:Y:S04]  /*1a610*/  LDL.LU R248, [R1+0x550] ;  /* 0x0005500001f87983 */ /* 0x000ee80000300800 */
[----:B------:R-:W3:Y:S04]  /*1a620*/  LDL.LU R249, [R1+0x554] ;  /* 0x0005540001f97983 */ /* 0x000ee80000300800 */
[----:B------:R-:W3:Y:S04]  /*1a630*/  LDL.LU R250, [R1+0x558] ;  /* 0x0005580001fa7983 */ /* 0x000ee80000300800 */
[----:B------:R-:W3:Y:S01]  /*1a640*/  LDL.LU R251, [R1+0x55c] ;  /* 0x00055c0001fb7983 */ /* 0x000ee20000300800 */
[C---:B------:R-:W-:Y:S07]  /*1a650*/  HMMA.1688.F32.TF32 R56, R4.reuse, R148, R56 ;  /* 0x000000940438723c */ /* 0x040fee0000081038 */
[----:B------:R-:W-:Y:S04]  /*1a660*/  STL [R1+0x1068], R228 ;  /* 0x001068e401007387 */ /* 0x000fe80000100800 */
[----:B------:R-:W-:Y:S01]  /*1a670*/  STL [R1+0x1064], R229 ;  /* 0x001064e501007387 */ /* 0x000fe20000100800 */
[----:B------:R-:W-:Y:S11]  /*1a680*/  HMMA.1688.F32.TF32 R40, R4, R156, R40 ;  /* 0x0000009c0428723c */ /* 0x000ff60000081028 */
        /* <DEDUP_REMOVED lines=8> */
[----:B------:R-:W-:Y:S04]  /*1a710*/  STL.64 [R1+0xb0], R56 ;  /* 0x0000b03801007387 */ /* 0x000fe80000100a00 */
[----:B------:R1:W-:Y:S01]  /*1a720*/  STL [R1+0xb8], R58 ;  /* 0x0000b83a01007387 */ /* 0x0003e20000100800 */
[C---:B--2---:R-:W-:Y:S11]  /*1a730*/  HMMA.1688.F32.TF32 R40, R8.reuse, R148, R48 ;  /* 0x000000940828723c */ /* 0x044ff60000081030 */
[----:B------:R-:W-:Y:S11]  /*1a740*/  @!UPT UIADD3 URZ, URZ, URZ, URZ ;  /* 0x0000003f3f3ff290 */ /* 0x000ff6000fffe03f */
[----:B------:R-:W-:Y:S02]  /*1a750*/  @!UPT UIADD3 URZ, URZ, URZ, URZ ;  /* 0x0000003f3f3ff290 */ /* 0x000fe4000fffe03f */
[----:B------:R-:W-:Y:S02]  /*1a760*/  IMAD.MOV.U32 R20, RZ, RZ, R40 ;  /* 0x000000ffff147224 */ /* 0x000fe400078e0028 */
[----:B------:R-:W-:Y:S02]  /*1a770*/  IMAD.MOV.U32 R29, RZ, RZ, R41 ;  /* 0x000000ffff1d7224 */ /* 0x000fe400078e0029 */
[----:B------:R-:W-:Y:S02]  /*1a780*/  IMAD.MOV.U32 R28, RZ, RZ, R42 ;  /* 0x000000ffff1c7224 */ /* 0x000fe400078e002a */
[----:B------:R-:W-:Y:S02]  /*1a790*/  IMAD.MOV.U32 R16, RZ, RZ, R43 ;  /* 0x000000ffff107224 */ /* 0x000fe400078e002b */
[----:B---3--:R-:W-:Y:S07]  /*1a7a0*/  HMMA.1688.F32.TF32 R40, R8, R152, R248 ;  /* 0x000000980828723c */ /* 0x008fee00000810f8 */
[----:B------:R-:W-:-:S02]  /*1a7b0*/  IMAD.MOV.U32 R248, RZ, RZ, R31 ;  /* 0x000000fffff87224 */ /* 0x000fc400078e001f */
[----:B------:R-:W2:Y:S01]  /*1a7c0*/  LDL.LU R31, [R1+0x1148] ;  /* 0x00114800011f7983 */ /* 0x000ea20000300800 */
[----:B------:R-:W-:Y:S02]  /*1a7d0*/  IMAD.MOV.U32 R249, RZ, RZ, R26 ;  /* 0x000000fffff97224 */ /* 0x000fe400078e001a */
[----:B------:R-:W-:Y:S01]  /*1a7e0*/  IMAD.MOV.U32 R250, RZ, RZ, R18 ;  /* 0x000000fffffa7224 */ /* 0x000fe200078e0012 */
[----:B------:R-:W3:Y:S04]  /*1a7f0*/  LDL.LU R26, [R1+0x1144] ;  /* 0x00114400011a7983 */ /* 0x000ee80000300800 */
[----:B------:R-:W4:Y:S01]  /*1a800*/  LDL.LU R18, [R1+0x1140] ;  /* 0x0011400001127983 */ /* 0x000f220000300800 */
[----:B------:R-:W-:-:S03]  /*1a810*/  IMAD.MOV.U32 R251, RZ, RZ, R252 ;  /* 0x000000fffffb7224 */ /* 0x000fc600078e00fc */
[----:B------:R-:W4:Y:S04]  /*1a820*/  LDL.LU R252, [R1+0x113c] ;  /* 0x00113c0001fc7983 */ /* 0x000f280000300800 */
[----:B------:R-:W4:Y:S01]  /*1a830*/  LDL.LU R88, [R1+0x540] ;  /* 0x0005400001587983 */ /* 0x000f220000300800 */
[----:B------:R-:W-:-:S03]  /*1a840*/  IMAD.MOV.U32 R25, RZ, RZ, R40 ;  /* 0x000000ffff197224 */ /* 0x000fc600078e0028 */
[----:B------:R-:W4:Y:S01]  /*1a850*/  LDL.LU R89, [R1+0x544] ;  /* 0x0005440001597983 */ /* 0x000f220000300800 */
[----:B------:R-:W-:-:S03]  /*1a860*/  IMAD.MOV.U32 R21, RZ, RZ, R41 ;  /* 0x000000ffff157224 */ /* 0x000fc600078e0029 */
[----:B------:R-:W4:Y:S01]  /*1a870*/  LDL.LU R90, [R1+0x548] ;  /* 0x00054800015a7983 */ /* 0x000f220000300800 */
[----:B------:R-:W-:-:S03]  /*1a880*/  MOV R17, R42 ;  /* 0x0000002a00117202 */ /* 0x000fc60000000f00 */
[----:B------:R-:W4:Y:S01]  /*1a890*/  LDL.LU R91, [R1+0x54c] ;  /* 0x00054c00015b7983 */ /* 0x000f220000300800 */
[----:B------:R-:W-:-:S03]  /*1a8a0*/  IMAD.MOV.U32 R24, RZ, RZ, R43 ;  /* 0x000000ffff187224 */ /* 0x000fc600078e002b */
[----:B------:R-:W4:Y:S04]  /*1a8b0*/  LDL.LU R40, [R1+0x530] ;  /* 0x0005300001287983 */ /* 0x000f280000300800 */
[----:B------:R-:W4:Y:S04]  /*1a8c0*/  LDL.LU R41, [R1+0x534] ;  /* 0x0005340001297983 */ /* 0x000f280000300800 */
[----:B------:R-:W4:Y:S04]  /*1a8d0*/  LDL.LU R42, [R1+0x538] ;  /* 0x00053800012a7983 */ /* 0x000f280000300800 */
[----:B------:R-:W4:Y:S01]  /*1a8e0*/  LDL.LU R43, [R1+0x53c] ;  /* 0x00053c00012b7983 */ /* 0x000f220000300800 */
[----:B------:R-:W-:Y:S01]  /*1a8f0*/  MOV R51, R30 ;  /* 0x0000001e00337202 */ /* 0x000fe20000000f00 */
[----:B--2---:R-:W-:-:S02]  /*1a900*/  IMAD.MOV.U32 R50, RZ, RZ, R31 ;  /* 0x000000ffff327224 */ /* 0x004fc400078e001f */
[----:B---3--:R-:W-:Y:S02]  /*1a910*/  IMAD.MOV.U32 R49, RZ, RZ, R26 ;  /* 0x000000ffff317224 */ /* 0x008fe400078e001a */
[----:B----4-:R-:W-:Y:S02]  /*1a920*/  IMAD.MOV.U32 R48, RZ, RZ, R18 ;  /* 0x000000ffff307224 */ /* 0x010fe400078e0012 */
[----:B------:R-:W2:Y:S04]  /*1a930*/  LDL.LU R18, [R1+0x1138] ;  /* 0x0011380001127983 */ /* 0x000ea80000300800 */
[----:B------:R-:W3:Y:S04]  /*1a940*/  LDL.LU R26, [R1+0x1134] ;  /* 0x00113400011a7983 */ /* 0x000ee80000300800 */
[----:B------:R-:W4:Y:S04]  /*1a950*/  LDL.LU R31, [R1+0x1130] ;  /* 0x00113000011f7983 */ /* 0x000f280000300800 */
[----:B------:R-:W4:Y:S01]  /*1a960*/  LDL.LU R30, [R1+0x112c] ;  /* 0x00112c00011e7983 */ /* 0x000f220000300800 */
[----:B------:R-:W-:-:S02]  /*1a970*/  IMAD.MOV.U32 R45, RZ, RZ, R59 ;  /* 0x000000ffff2d7224 */ /* 0x000fc400078e003b */
[----:B-1----:R-:W-:Y:S08]  /*1a980*/  HMMA.1688.F32.TF32 R56, R4, R152, R244 ;  /* 0x000000980438723c */ /* 0x002ff000000810f4 */
[-C--:B------:R-:W-:Y:S01]  /*1a990*/  HMMA.1688.F32.TF32 R236, R240, R156.reuse, R64 ;  /* 0x0000009cf0ec723c */ /* 0x080fe20000081040 */
[----:B------:R-:W4:Y:S04]  /*1a9a0*/  LDL.LU R64, [R1+0x3f0] ;  /* 0x0003f00001407983 */ /* 0x000f280000300800 */
[----:B------:R-:W4:Y:S03]  /*1a9b0*/  LDL.LU R65, [R1+0x3f4] ;  /* 0x0003f40001417983 */ /* 0x000f260000300800 */
[----:B------:R-:W-:Y:S01]  /*1a9c0*/  HMMA.1688.F32.TF32 R88, R8, R156, R88 ;  /* 0x0000009c0858723c */ /* 0x000fe20000081058 */
[----:B------:R-:W4:Y:S04]  /*1a9d0*/  LDL.LU R66, [R1+0x3f8] ;  /* 0x0003f80001427983 */ /* 0x000f280000300800 */
[----:B------:R-:W4:Y:S03]  /*1a9e0*/  LDL.LU R67, [R1+0x3fc] ;  /* 0x0003fc0001437983 */ /* 0x000f260000300800 */
[----:B------:R-:W-:Y:S01]  /*1a9f0*/  HMMA.1688.F32.TF32 R232, R240, R152, R84 ;  /* 0x00000098f0e8723c */ /* 0x000fe20000081054 */
[----:B------:R-:W4:Y:S04]  /*1aa00*/  LDL.LU R84, [R1+0x420] ;  /* 0x0004200001547983 */ /* 0x000f280000300800 */
[----:B------:R-:W4:Y:S03]  /*1aa10*/  LDL.LU R85, [R1+0x424] ;  /* 0x0004240001557983 */ /* 0x000f260000300800 */
[-C--:B------:R-:W-:Y:S01]  /*1aa20*/  HMMA.1688.F32.TF32 R8, R8, R160.reuse, R40 ;  /* 0x000000a00808723c */ /* 0x080fe20000081028 */
[----:B------:R-:W4:Y:S04]  /*1aa30*/  LDL.LU R86, [R1+0x428] ;  /* 0x0004280001567983 */ /* 0x000f280000300800 */
[----:B------:R-:W4:Y:S03]  /*1aa40*/  LDL.LU R87, [R1+0x42c] ;  /* 0x00042c0001577983 */ /* 0x000f260000300800 */
[----:B------:R-:W-:Y:S01]  /*1aa50*/  HMMA.1688.F32.TF32 R240, R240, R160, R60 ;  /* 0x000000a0f0f0723c */ /* 0x000fe2000008103c */
[----:B------:R-:W4:Y:S04]  /*1aa60*/  LDL.LU R60, [R1+0x3d0] ;  /* 0x0003d000013c7983 */ /* 0x000f280000300800 */
[----:B------:R-:W4:Y:S04]  /*1aa70*/  LDL.LU R61, [R1+0x3d4] ;  /* 0x0003d400013d7983 */ /* 0x000f280000300800 */
[----:B------:R-:W4:Y:S04]  /*1aa80*/  LDL.LU R62, [R1+0x3d8] ;  /* 0x0003d800013e7983 */ /* 0x000f280000300800 */
[----:B------:R-:W4:Y:S01]  /*1aa90*/  LDL.LU R63, [R1+0x3dc] ;  /* 0x0003dc00013f7983 */ /* 0x000f220000300800 */
[----:B------:R-:W-:-:S03]  /*1aaa0*/  MOV R228, R56 ;  /* 0x0000003800e47202 */ /* 0x000fc60000000f00 */
[----:B------:R-:W4:Y:S01]  /*1aab0*/  LDL.LU R244, [R1+0x2d0] ;  /* 0x0002d00001f47983 */ /* 0x000f220000300800 */
[----:B------:R-:W-:-:S03]  /*1aac0*/  IMAD.MOV.U32 R229, RZ, RZ, R57 ;  /* 0x000000ffffe57224 */ /* 0x000fc600078e0039 */
[----:B------:R-:W4:Y:S01]  /*1aad0*/  LDL.LU R245, [R1+0x2d4] ;  /* 0x0002d40001f57983 */ /* 0x000f220000300800 */
[----:B------:R-:W-:-:S03]  /*1aae0*/  IMAD.MOV.U32 R230, RZ, RZ, R58 ;  /* 0x000000ffffe67224 */ /* 0x000fc600078e003a */
[----:B------:R-:W4:Y:S01]  /*1aaf0*/  LDL.LU R246, [R1+0x2d8] ;  /* 0x0002d80001f67983 */ /* 0x000f220000300800 */
[----:B------:R-:W-:Y:S01]  /*1ab00*/  IMAD.MOV.U32 R231, RZ, RZ, R59 ;  /* 0x000000ffffe77224 */ /* 0x000fe200078e003b */
[----:B------:R-:W-:Y:S01]  /*1ab10*/  HMMA.1688.F32.TF32 R4, R4, R160, R52 ;  /* 0x000000a00404723c */ /* 0x000fe20000081034 */
[----:B------:R-:W-:Y:S01]  /*1ab20*/  IMAD.MOV.U32 R72, RZ, RZ, R90 ;  /* 0x000000ffff487224 */ /* 0x000fe200078e005a */
[----:B------:R-:W-:Y:S01]  /*1ab30*/  MOV R32, R91 ;  /* 0x0000005b00207202 */ /* 0x000fe20000000f00 */
[----:B------:R-:W-:-:S04]  /*1ab40*/  IMAD.MOV.U32 R68, RZ, RZ, R88 ;  /* 0x000000ffff447224 */ /* 0x000fc800078e0058 */
[----:B------:R-:W-:Y:S02]  /*1ab50*/  IMAD.MOV.U32 R55, RZ, RZ, R252 ;  /* 0x000000ffff377224 */ /* 0x000fe400078e00fc */
[----:B------:R-:W-:Y:S02]  /*1ab60*/  IMAD.MOV.U32 R69, RZ, RZ, R89 ;  /* 0x000000ffff457224 */ /* 0x000fe400078e0059 */
[----:B------:R-:W-:Y:S02]  /*1ab70*/  IMAD.MOV.U32 R44, RZ, RZ, R8 ;  /* 0x000000ffff2c7224 */ /* 0x000fe400078e0008 */
[----:B------:R-:W-:Y:S02]  /*1ab80*/  IMAD.MOV.U32 R41, RZ, RZ, R9 ;  /* 0x000000ffff297224 */ /* 0x000fe400078e0009 */
[----:B------:R-:W-:Y:S02]  /*1ab90*/  IMAD.MOV.U32 R40, RZ, RZ, R10 ;  /* 0x000000ffff287224 */ /* 0x000fe400078e000a */
[----:B--2---:R-:W-:-:S02]  /*1aba0*/  IMAD.MOV.U32 R54, RZ, RZ, R18 ;  /* 0x000000ffff367224 */ /* 0x004fc400078e0012 */
[----:B---3--:R-:W-:Y:S02]  /*1abb0*/  IMAD.MOV.U32 R53, RZ, RZ, R26 ;  /* 0x000000ffff357224 */ /* 0x008fe400078e001a */
[----:B----4-:R-:W-:Y:S02]  /*1abc0*/  IMAD.MOV.U32 R247, RZ, RZ, R30 ;  /* 0x000000fffff77224 */ /* 0x010fe400078e001e */
[----:B------:R-:W2:Y:S01]  /*1abd0*/  LDL.LU R30, [R1+0x1128] ;  /* 0x00112800011e7983 */ /* 0x000ea20000300800 */
[----:B------:R-:W-:-:S03]  /*1abe0*/  IMAD.MOV.U32 R52, RZ, RZ, R31 ;  /* 0x000000ffff347224 */ /* 0x000fc600078e001f */
[----:B------:R-:W3:Y:S04]  /*1abf0*/  LDL.LU R56, [R1+0x380] ;  /* 0x0003800001387983 */ /* 0x000ee80000300800 */
[----:B------:R-:W3:Y:S04]  /*1ac00*/  LDL.LU R57, [R1+0x384] ;  /* 0x0003840001397983 */ /* 0x000ee80000300800 */
[----:B------:R-:W3:Y:S04]  /*1ac10*/  LDL.LU R58, [R1+0x388] ;  /* 0x00038800013a7983 */ /* 0x000ee80000300800 */
[----:B------:R-:W3:Y:S04]  /*1ac20*/  LDL.LU R59, [R1+0x38c] ;  /* 0x00038c00013b7983 */ /* 0x000ee80000300800 */
[----:B------:R-:W2:Y:S04]  /*1ac30*/  LDL.LU R31, [R1+0x1124] ;  /* 0x00112400011f7983 */ /* 0x000ea80000300800 */
[----:B------:R-:W4:Y:S04]  /*1ac40*/  LDL.LU R26, [R1+0x1120] ;  /* 0x00112000011a7983 */ /* 0x000f280000300800 */
[----:B------:R-:W3:Y:S04]  /*1ac50*/  LDL.LU R18, [R1+0x111c] ;  /* 0x00111c0001127983 */ /* 0x000ee80000300800 */
[----:B------:R-:W2:Y:S04]  /*1ac60*/  LDL.LU R252, [R1+0x1118] ;  /* 0x0011180001fc7983 */ /* 0x000ea80000300800 */
[----:B------:R-:W3:Y:S04]  /*1ac70*/  LDL.LU.64 R90, [R1+0x1110] ;  /* 0x00111000015a7983 */ /* 0x000ee80000300a00 */
[----:B------:R-:W3:Y:S04]  /*1ac80*/  LDL.LU.64 R88, [R1+0x1108] ;  /* 0x0011080001587983 */ /* 0x000ee80000300a00 */
[----:B------:R-:W3:Y:S04]  /*1ac90*/  LDL.LU.64 R42, [R1+0x1100] ;  /* 0x00110000012a7983 */ /* 0x000ee80000300a00 */
[----:B------:R-:W3:Y:S04]  /*1aca0*/  LDL.LU R8, [R1+0x350] ;  /* 0x0003500001087983 */ /* 0x000ee80000300800 */
[----:B------:R-:W3:Y:S04]  /*1acb0*/  LDL.LU R9, [R1+0x354] ;  /* 0x0003540001097983 */ /* 0x000ee80000300800 */
[----:B------:R-:W3:Y:S01]  /*1acc0*/  LDL.LU R10, [R1+0x358] ;  /* 0x00035800010a7983 */ /* 0x000ee20000300800 */
[----:B------:R-:W-:Y:S01]  /*1acd0*/  HMMA.1688.F32.TF32 R84, R12, R148, R84 ;  /* 0x000000940c54723c */ /* 0x000fe20000081054 */
[----:B------:R-:W-:-:S07]  /*1ace0*/  IMAD.MOV.U32 R3, RZ, RZ, R11 ;  /* 0x000000ffff037224 */ /* 0x000fce00078e000b */
[C---:B------:R-:W-:Y:S08]  /*1acf0*/  HMMA.1688.F32.TF32 R64, R12.reuse, R152, R64 ;  /* 0x000000980c40723c */ /* 0x040ff00000081040 */
[----:B------:R-:W-:Y:S07]  /*1ad00*/  HMMA.1688.F32.TF32 R60, R12, R156, R60 ;  /* 0x0000009c0c3c723c */ /* 0x000fee000008103c */
[----:B------:R-:W-:Y:S04]  /*1ad10*/  STL.64 [R1+0x2c0], R84 ;  /* 0x0002c05401007387 */ /* 0x000fe80000100a00 */
[----:B------:R1:W-:Y:S05]  /*1ad20*/  STL.64 [R1+0x2c8], R86 ;  /* 0x0002c85601007387 */ /* 0x0003ea0000100a00 */
[----:B------:R-:W-:-:S02]  /*1ad30*/  IMAD.MOV.U32 R152, RZ, RZ, R66 ;  /* 0x000000ffff987224 */ /* 0x000fc400078e0042 */
[----:B------:R-:W-:Y:S02]  /*1ad40*/  IMAD.MOV.U32 R149, RZ, RZ, R67 ;  /* 0x000000ffff957224 */ /* 0x000fe400078e0043 */
[----:B------:R-:W-:Y:S01]  /*1ad50*/  IMAD.MOV.U32 R153, RZ, RZ, R65 ;  /* 0x000000ffff997224 */ /* 0x000fe200078e0041 */
[----:B-1----:R-:W4:Y:S04]  /*1ad60*/  LDL.LU.64 R86, [R1+0x10f8] ;  /* 0x0010f80001567983 */ /* 0x002f280000300a00 */
[----:B------:R-:W4:Y:S01]  /*1ad70*/  LDL.LU.64 R84, [R1+0x10f0] ;  /* 0x0010f00001547983 */ /* 0x000f220000300a00 */
[----:B------:R-:W-:-:S03]  /*1ad80*/  MOV R157, R62 ;  /* 0x0000003e009d7202 */ /* 0x000fc60000000f00 */
[----:B------:R1:W-:Y:S01]  /*1ad90*/  STL [R1+0x3f0], R64 ;  /* 0x0003f04001007387 */ /* 0x0003e20000100800 */
[----:B------:R-:W-:-:S03]  /*1ada0*/  IMAD.MOV.U32 R156, RZ, RZ, R63 ;  /* 0x000000ffff9c7224 */ /* 0x000fc600078e003f */
[----:B------:R-:W4:Y:S04]  /*1adb0*/  LDL.LU.64 R66, [R1+0x10e8] ;  /* 0x0010e80001427983 */ /* 0x000f280000300a00 */
[----:B-1----:R-:W4:Y:S04]  /*1adc0*/  LDL.LU.64 R64, [R1+0x10e0] ;  /* 0x0010e00001407983 */ /* 0x002f280000300a00 */
[----:B------:R1:W-:Y:S04]  /*1add0*/  STL.64 [R1+0x3d0], R60 ;  /* 0x0003d03c01007387 */ /* 0x0003e80000100a00 */
[----:B------:R-:W4:Y:S04]  /*1ade0*/  LDL.LU.64 R62, [R1+0x10d8] ;  /* 0x0010d800013e7983 */ /* 0x000f280000300a00 */
[----:B-1----:R-:W4:Y:S01]  /*1adf0*/  LDL.LU.64 R60, [R1+0x10d0] ;  /* 0x0010d000013c7983 */ /* 0x002f220000300a00 */
[----:B--2---:R-:W-:-:S07]  /*1ae00*/  IMAD.MOV.U32 R11, RZ, RZ, R252 ;  /* 0x000000ffff0b7224 */ /* 0x004fce00078e00fc */
[----:B---3--:R-:W-:Y:S07]  /*1ae10*/  HMMA.1688.F32.TF32 R8, R12, R160, R8 ;  /* 0x000000a00c08723c */ /* 0x008fee0000081008 */
[----:B------:R-:W-:Y:S02]  /*1ae20*/  IMAD.MOV.U32 R12, RZ, RZ, R19 ;  /* 0x000000ffff0c7224 */ /* 0x000fe400078e0013 */
[----:B------:R-:W-:Y:S02]  /*1ae30*/  IMAD.MOV.U32 R13, RZ, RZ, R22 ;  /* 0x000000ffff0d7224 */ /* 0x000fe400078e0016 */
[----:B------:R-:W-:-:S02]  /*1ae40*/  IMAD.MOV.U32 R14, RZ, RZ, R23 ;  /* 0x000000ffff0e7224 */ /* 0x000fc400078e0017 */
[----:B------:R-:W-:-:S10]  /*1ae50*/  IMAD.MOV.U32 R15, RZ, RZ, R27 ;  /* 0x000000ffff0f7224 */ /* 0x000fd400078e001b */
[----:B------:R-:W-:Y:S04]  /*1ae60*/  STL.64 [R1+0x350], R8 ;  /* 0x0003500801007387 */ /* 0x000fe80000100a00 */
[----:B------:R-:W-:Y:S04]  /*1ae70*/  STL [R1+0x358], R10 ;  /* 0x0003580a01007387 */ /* 0x000fe80000100800 */
[----:B------:R-:W2:Y:S04]  /*1ae80*/  LDL.LU R19, [R1+0x10cc] ;  /* 0x0010cc0001137983 */ /* 0x000ea80000300800 */
[----:B------:R-:W3:Y:S04]  /*1ae90*/  LDL.LU R22, [R1+0x10c8] ;  /* 0x0010c80001167983 */ /* 0x000ee80000300800 */
[----:B------:R-:W3:Y:S04]  /*1aea0*/  LDL.LU R23, [R1+0x10c4] ;  /* 0x0010c40001177983 */ /* 0x000ee80000300800 */
[----:B------:R-:W4:Y:S01]  /*1aeb0*/  LDL.LU R27, [R1+0x10c0] ;  /* 0x0010c000011b7983 */ /* 0x000f220000300800 */
[----:B------:R-:W-:Y:S01]  /*1aec0*/  IMAD.MOV.U32 R80, RZ, RZ, R4 ;  /* 0x000000ffff507224 */ /* 0x000fe200078e0004 */
[----:B------:R-:W-:Y:S01]  /*1aed0*/  MOV R77, R5 ;  /* 0x00000005004d7202 */ /* 0x000fe20000000f00 */
[----:B------:R-:W-:Y:S01]  /*1aee0*/  IMAD.MOV.U32 R76, RZ, RZ, R6 ;  /* 0x000000ffff4c7224 */ /* 0x000fe200078e0006 */
[----:B------:R-:W-:Y:S01]  /*1aef0*/  LDS R4, [R0+0x6000] ;  /* 0x0060000000047984 */ /* 0x000fe20000000800 */
[----:B------:R-:W-:-:S03]  /*1af00*/  IMAD.MOV.U32 R73, RZ, RZ, R7 ;  /* 0x000000ffff497224 */ /* 0x000fc600078e0007 */
[----:B------:R-:W-:Y:S04]  /*1af10*/  LDS R6, [R0+0x7000] ;  /* 0x0070000000067984 */ /* 0x000fe80000000800 */
[----:B------:R-:W-:Y:S04]  /*1af20*/  LDS R5, [R2+0x6000] ;  /* 0x0060000002057984 */ /* 0x000fe80000000800 */
[----:B------:R-:W1:Y:S01]  /*1af30*/  LDS R7, [R2+0x7000] ;  /* 0x0070000002077984 */ /* 0x000e620000000800 */
[----:B------:R-:W-:-:S03]  /*1af40*/  IMAD.MOV.U32 R252, RZ, RZ, R11 ;  /* 0x000000fffffc7224 */ /* 0x000fc600078e000b */
[----:B------:R-:W-:Y:S04]  /*1af50*/  LDS R8, [R0+0x6080] ;  /* 0x0060800000087984 */ /* 0x000fe80000000800 */
[----:B------:R-:W-:Y:S04]  /*1af60*/  LDS R10, [R0+0x7080] ;  /* 0x00708000000a7984 */ /* 0x000fe80000000800 */
[----:B------:R-:W-:Y:S04]  /*1af70*/  LDS R9, [R2+0x6080] ;  /* 0x0060800002097984 */ /* 0x000fe80000000800 */
[----:B------:R-:W2:Y:S01]  /*1af80*/  LDS R11, [R2+0x7080] ;  /* 0x00708000020b7984 */ /* 0x000ea20000000800 */
[C---:B-1----:R-:W-:Y:S08]  /*1af90*/  HMMA.1688.F32.TF32 R48, R4.reuse, R30, R48 ;  /* 0x0000001e0430723c */ /* 0x042ff00000081030 */
[C---:B------:R-:W-:Y:S08]  /*1afa0*/  HMMA.1688.F32.TF32 R248, R4.reuse, R34, R248 ;  /* 0x0000002204f8723c */ /* 0x040ff000000810f8 */
[C---:B--2---:R-:W-:Y:S08]  /*1afb0*/  HMMA.1688.F32.TF32 R56, R4.reuse, R18, R56 ;  /* 0x000000120438723c */ /* 0x044ff00000081038 */
[C---:B---3--:R-:W-:Y:S08]  /*1afc0*/  HMMA.1688.F32.TF32 R244, R4.reuse, R22, R244 ;  /* 0x0000001604f4723c */ /* 0x048ff000000810f4 */
[C---:B----4-:R-:W-:Y:S07]  /*1afd0*/  HMMA.1688.F32.TF32 R52, R4.reuse, R26, R52 ;  /* 0x0000001a0434723c */ /* 0x050fee0000081034 */
[----:B------:R-:W-:Y:S04]  /*1afe0*/  STL.64 [R1+0x380], R56 ;  /* 0x0003803801007387 */ /* 0x000fe80000100a00 */
[----:B------:R1:W-:Y:S04]  /*1aff0*/  STL.64 [R1+0x388], R58 ;  /* 0x0003883a01007387 */ /* 0x0003e80000100a00 */
[----:B-1----:R-:W2:Y:S04]  /*1b000*/  LDL.LU.64 R58, [R1+0x10b8] ;  /* 0x0010b800013a7983 */ /* 0x002ea80000300a00 */
[----:B------:R-:W2:Y:S04]  /*1b010*/  LDL.LU.64 R56, [R1+0x10b0] ;  /* 0x0010b00001387983 */ /* 0x000ea80000300a00 */
[----:B------:R-:W-:Y:S04]  /*1b020*/  STL.64 [R1+0x420], R244 ;  /* 0x000420f401007387 */ /* 0x000fe80000100a00 */
[----:B------:R1:W-:Y:S04]  /*1b030*/  STL.64 [R1+0x428], R246 ;  /* 0x000428f601007387 */ /* 0x0003e80000100a00 */
[----:B-1----:R-:W3:Y:S04]  /*1b040*/  LDL.LU.64 R246, [R1+0x10a8] ;  /* 0x0010a80001f67983 */ /* 0x002ee80000300a00 */
[----:B------:R-:W3:Y:S04]  /*1b050*/  LDL.LU.64 R244, [R1+0x10a0] ;  /* 0x0010a00001f47983 */ /* 0x000ee80000300a00 */
[----:B------:R-:W-:Y:S04]  /*1b060*/  STL.64 [R1+0x560], R52 ;  /* 0x0005603401007387 */ /* 0x000fe80000100a00 */
[----:B------:R1:W-:Y:S04]  /*1b070*/  STL.64 [R1+0x568], R54 ;  /* 0x0005683601007387 */ /* 0x0003e80000100a00 */
[----:B-1----:R-:W4:Y:S04]  /*1b080*/  LDL.LU.64 R54, [R1+0x1098] ;  /* 0x0010980001367983 */ /* 0x002f280000300a00 */
[----:B------:R-:W4:Y:S04]  /*1b090*/  LDL.LU.64 R52, [R1+0x1090] ;  /* 0x0010900001347983 */ /* 0x000f280000300a00 */
        /* <DEDUP_REMOVED lines=8> */
[C---:B------:R-:W-:Y:S11]  /*1b120*/  HMMA.1688.F32.TF32 R12, R4.reuse, R38, R12 ;  /* 0x00000026040c723c */ /* 0x040ff6000008100c */
[----:B------:R-:W-:Y:S11]  /*1b130*/  @!UPT UIADD3 URZ, URZ, URZ, URZ ;  /* 0x0000003f3f3ff290 */ /* 0x000ff6000fffe03f */
[----:B------:R-:W-:Y:S01]  /*1b140*/  @!UPT UIADD3 URZ, URZ, URZ, URZ ;  /* 0x0000003f3f3ff290 */ /* 0x000fe2000fffe03f */
[----:B------:R-:W-:Y:S04]  /*1b150*/  STL.64 [R1+0x720], R12 ;  /* 0x0007200c01007387 */ /* 0x000fe80000100a00 */
[----:B------:R2:W-:Y:S01]  /*1b160*/  STL.64 [R1+0x728], R14 ;  /* 0x0007280e01007387 */ /* 0x0005e20000100a00 */
[C---:B------:R-:W-:Y:S08]  /*1b170*/  HMMA.1688.F32.TF32 R100, R4.reuse, R74, R100 ;  /* 0x0000004a0464723c */ /* 0x040ff00000081064 */
[C---:B--2---:R-:W-:Y:S01]  /*1b180*/  HMMA.1688.F32.TF32 R12, R4.reuse, R42, R248 ;  /* 0x0000002a040c723c */ /* 0x044fe200000810f8 */
[----:B------:R-:W2:Y:S11]  /*1b190*/  LDL.LU R248, [R1+0x230] ;  /* 0x0002300001f87983 */ /* 0x000eb60000300800 */
[----:B------:R-:W-:Y:S11]  /*1b1a0*/  @!UPT UIADD3 URZ, URZ, URZ, URZ ;  /* 0x0000003f3f3ff290 */ /* 0x000ff6000fffe03f */
[----:B------:R-:W-:Y:S04]  /*1b1b0*/  STL.64 [R1+0x780], R12 ;  /* 0x0007800c01007387 */ /* 0x000fe80000100a00 */
[----:B------:R3:W-:Y:S04]  /*1b1c0*/  STL.64 [R1+0x788], R14 ;  /* 0x0007880e01007387 */ /* 0x0007e80000100a00 */
[----:B------:R-:W2:Y:S04]  /*1b1d0*/  LDL.LU R249, [R1+0x234] ;  /* 0x0002340001f97983 */ /* 0x000ea80000300800 */
[----:B------:R-:W2:Y:S01]  /*1b1e0*/  LDL.LU R250, [R1+0x238] ;  /* 0x0002380001fa7983 */ /* 0x000ea20000300800 */
[C---:B---3--:R-:W-:Y:S03]  /*1b1f0*/  HMMA.1688.F32.TF32 R12, R4.reuse, R46, R244 ;  /* 0x0000002e040c723c */ /* 0x048fe600000810f4 */
[----:B------:R-:W2:Y:S04]  /*1b200*/  LDL.LU R251, [R1+0x23c] ;  /* 0x00023c0001fb7983 */ /* 0x000ea80000300800 */
[----:B------:R-:W3:Y:S11]  /*1b210*/  LDL.LU R244, [R1+0x2f0] ;  /* 0x0002f00001f47983 */ /* 0x000ef60000300800 */
[----:B------:R-:W-:Y:S05]  /*1b220*/  @!UPT UIADD3 URZ, URZ, URZ, URZ ;  /* 0x0000003f3f3ff290 */ /* 0x000fea000fffe03f */
[----:B------:R-:W-:Y:S04]  /*1b230*/  STL.64 [R1+0x7b0], R12 ;  /* 0x0007b00c01007387 */ /* 0x000fe80000100a00 */
[----:B------:R1:W-:Y:S04]  /*1b240*/  STL.64 [R1+0x7b8], R14 ;  /* 0x0007b80e01007387 */ /* 0x0003e80000100a00 */
[----:B------:R-:W3:Y:S04]  /*1b250*/  LDL.LU R245, [R1+0x2f4] ;  /* 0x0002f40001f57983 */ /* 0x000ee80000300800 */
[----:B------:R-:W3:Y:S01]  /*1b260*/  LDL.LU R246, [R1+0x2f8] ;  /* 0x0002f80001f67983 */ /* 0x000ee20000300800 */
[C---:B-1----:R-:W-:Y:S03]  /*1b270*/  HMMA.1688.F32.TF32 R12, R4.reuse, R70, R84 ;  /* 0x00000046040c723c */ /* 0x042fe60000081054 */
[----:B------:R-:W3:Y:S04]  /*1b280*/  LDL.LU R247, [R1+0x2fc] ;  /* 0x0002fc0001f77983 */ /* 0x000ee80000300800 */
[----:B------:R-:W2:Y:S11]  /*1b290*/  LDL.LU R84, [R1+0x370] ;  /* 0x0003700001547983 */ /* 0x000eb60000300800 */
[----:B------:R-:W-:Y:S05]  /*1b2a0*/  @!UPT UIADD3 URZ, URZ, URZ, URZ ;  /* 0x0000003f3f3ff290 */ /* 0x000fea000fffe03f */
[----:B------:R-:W-:Y:S04]  /*1b2b0*/  STL.64 [R1+0x820], R12 ;  /* 0x0008200c01007387 */ /* 0x000fe80000100a00 */
[----:B------:R1:W-:Y:S04]  /*1b2c0*/  STL.64 [R1+0x828], R14 ;  /* 0x0008280e01007387 */ /* 0x0003e80000100a00 */
[----:B------:R-:W2:Y:S04]  /*1b2d0*/  LDL.LU R85, [R1+0x374] ;  /* 0x0003740001557983 */ /* 0x000ea80000300800 */
[----:B------:R-:W2:Y:S04]  /*1b2e0*/  LDL.LU R86, [R1+0x378] ;  /* 0x0003780001567983 */ /* 0x000ea80000300800 */
[----:B------:R-:W2:Y:S01]  /*1b2f0*/  LDL.LU R87, [R1+0x37c] ;  /* 0x00037c0001577983 */ /* 0x000ea20000300800 */
[C---:B-1----:R-:W-:Y:S03]  /*1b300*/  HMMA.1688.F32.TF32 R12, R4.reuse, R78, R116 ;  /* 0x0000004e040c723c */ /* 0x042fe60000081074 */
[----:B------:R-:W-:Y:S04]  /*1b310*/  STL.64 [R1+0x880], R100 ;  /* 0x0008806401007387 */ /* 0x000fe80000100a00 */
[----:B------:R1:W-:Y:S02]  /*1b320*/  STL.64 [R1+0x888], R102 ;  /* 0x0008886601007387 */ /* 0x0003e40000100a00 */
[C---:B-1----:R-:W-:Y:S11]  /*1b330*/  HMMA.1688.F32.TF32 R100, R4.reuse, R82, R132 ;  /* 0x000000520464723c */ /* 0x042ff60000081084 */
[----:B------:R-:W-:Y:S03]  /*1b340*/  @!UPT UIADD3 URZ, URZ, URZ, URZ ;  /* 0x0000003f3f3ff290 */ /* 0x000fe6000fffe03f */
[----:B------:R-:W-:Y:S01]  /*1b350*/  STL.64 [R1+0x890], R12 ;  /* 0x0008900c01007387 */ /* 0x000fe20000100a00 */
[C---:B------:R-:W-:Y:S03]  /*1b360*/  HMMA.1688.F32.TF32 R116, R4.reuse, R150, R164 ;  /* 0x000000960474723c */ /* 0x040fe600000810a4 */
[----:B------:R1:W-:Y:S05]  /*1b370*/  STL.64 [R1+0x898], R14 ;  /* 0x0008980e01007387 */ /* 0x0003ea0000100a00 */
[C---:B-1----:R-:W-:Y:S01]  /*1b380*/  HMMA.1688.F32.TF32 R12, R4.reuse, R154, R168 ;  /* 0x0000009a040c723c */ /* 0x042fe200000810a8 */
[----:B------:R-:W-:Y:S04]  /*1b390*/  STL.64 [R1+0x8e0], R100 ;  /* 0x0008e06401007387 */ /* 0x000fe80000100a00 */
[----:B------:R1:W-:Y:S03]  /*1b3a0*/  STL.64 [R1+0x8e8], R102 ;  /* 0x0008e86601007387 */ /* 0x0003e60000100a00 */
[C---:B-1----:R-:W-:Y:S08]  /*1b3b0*/  HMMA.1688.F32.TF32 R100, R4.reuse, R158, R172 ;  /* 0x0000009e0464723c */ /* 0x042ff000000810ac */
[----:B------:R-:W-:Y:S01]  /*1b3c0*/  HMMA.1688.F32.TF32 R4, R4, R162, R176 ;  /* 0x000000a20404723c */ /* 0x000fe200000810b0 */
[----:B------:R-:W-:Y:S04]  /*1b3d0*/  STL.64 [R1+0x920], R116 ;  /* 0x0009207401007387 */ /* 0x000fe80000100a00 */
[----:B------:R-:W-:Y:S04]  /*1b3e0*/  STL.64 [R1+0x928], R118 ;  /* 0x0009287601007387 */ /* 0x000fe80000100a00 */
[----:B------:R1:W-:Y:S04]  /*1b3f0*/  STL.64 [R1+0x910], R12 ;  /* 0x0009100c01007387 */ /* 0x0003e80000100a00 */
[----:B------:R4:W-:Y:S04]  /*1b400*/  STL.64 [R1+0x918], R14 ;  /* 0x0009180e01007387 */ /* 0x0009e80000100a00 */
[----:B-1----:R-:W2:Y:S04]  /*1b410*/  LDL.LU R12, [R1] ;  /* 0x00000000010c7983 */ /* 0x002ea80000300800 */
[----:B------:R-:W-:Y:S04]  /*1b420*/  STL.64 [R1+0x900], R100 ;  /* 0x0009006401007387 */ /* 0x000fe80000100a00 */
[----:B------:R3:W-:Y:S04]  /*1b430*/  STL.64 [R1+0x908], R102 ;  /* 0x0009086601007387 */ /* 0x0007e80000100a00 */
[----:B------:R-:W-:Y:S04]  /*1b440*/  STL.64 [R1+0x8f0], R4 ;  /* 0x0008f00401007387 */ /* 0x000fe80000100a00 */
[----:B------:R-:W-:Y:S04]  /*1b450*/  STL.64 [R1+0x8f8], R6 ;  /* 0x0008f80601007387 */ /* 0x000fe80000100a00 */
[----:B------:R-:W2:Y:S04]  /*1b460*/  LDL.LU R13, [R1+0x4] ;  /* 0x00000400010d7983 */ /* 0x000ea80000300800 */
[----:B----4-:R-:W4:Y:S04]  /*1b470*/  LDL.LU R14, [R1+0x8] ;  /* 0x00000800010e7983 */ /* 0x010f280000300800 */
        /* <DEDUP_REMOVED lines=9> */
[C---:B------:R-:W-:Y:S03]  /*1b510*/  HMMA.1688.F32.TF32 R48, R8.reuse, R42, R48 ;  /* 0x0000002a0830723c */ /* 0x040fe60000081030 */
[----:B------:R-:W-:Y:S04]  /*1b520*/  LDS R4, [R0+0x6100] ;  /* 0x0061000000047984 */ /* 0x000fe80000000800 */
[----:B------:R-:W-:Y:S04]  /*1b530*/  LDS R6, [R0+0x7100] ;  /* 0x0071000000067984 */ /* 0x000fe80000000800 */
[----:B------:R-:W-:Y:S04]  /*1b540*/  LDS R5, [R2+0x6100] ;  /* 0x0061000002057984 */ /* 0x000fe80000000800 */
[----:B------:R-:W1:Y:S01]  /*1b550*/  LDS R7, [R2+0x7100] ;  /* 0x0071000002077984 */ /* 0x000e620000000800 */
[C---:B---3--:R-:W-:Y:S08]  /*1b560*/  HMMA.1688.F32.TF32 R100, R8.reuse, R22, R244 ;  /* 0x000000160864723c */ /* 0x048ff000000810f4 */
[C---:B--2---:R-:W-:Y:S08]  /*1b570*/  HMMA.1688.F32.TF32 R116, R8.reuse, R18, R84 ;  /* 0x000000120874723c */ /* 0x044ff00000081054 */
[C---:B------:R-:W-:Y:S11]  /*1b580*/  HMMA.1688.F32.TF32 R84, R8.reuse, R26, R248 ;  /* 0x0000001a0854723c */ /* 0x040ff600000810f8 */
[----:B------:R-:W-:Y:S04]  /*1b590*/  @!UPT UIADD3 URZ, URZ, URZ, URZ ;  /* 0x0000003f3f3ff290 */ /* 0x000fe8000fffe03f */
[----:B------:R-:W-:Y:S04]  /*1b5a0*/  STL.64 [R1+0x150], R116 ;  /* 0x0001507401007387 */ /* 0x000fe80000100a00 */
[----:B------:R-:W-:Y:S04]  /*1b5b0*/  STL.64 [R1+0x158], R118 ;  /* 0x0001587601007387 */ /* 0x000fe80000100a00 */
[----:B------:R-:W2:Y:S04]  /*1b5c0*/  LDL.LU R244, [R1+0x130] ;  /* 0x0001300001f47983 */ /* 0x000ea80000300800 */
[----:B------:R-:W-:Y:S04]  /*1b5d0*/  STL.64 [R1+0x140], R100 ;  /* 0x0001406401007387 */ /* 0x000fe80000100a00 */
[----:B------:R-:W-:Y:S04]  /*1b5e0*/  STL.64 [R1+0x148], R102 ;  /* 0x0001486601007387 */ /* 0x000fe80000100a00 */
[----:B------:R3:W-:Y:S04]  /*1b5f0*/  STL.64 [R1+0x100], R84 ;  /* 0x0001005401007387 */ /* 0x0007e80000100a00 */
[----:B------:R1:W-:Y:S04]  /*1b600*/  STL.64 [R1+0x108], R86 ;  /* 0x0001085601007387 */ /* 0x0003e80000100a00 */
[----:B------:R-:W2:Y:S04]  /*1b610*/  LDL.LU R245, [R1+0x134] ;  /* 0x0001340001f57983 */ /* 0x000ea80000300800 */
[----:B------:R-:W2:Y:S04]  /*1b620*/  LDL.LU R246, [R1+0x138] ;  /* 0x0001380001f67983 */ /* 0x000ea80000300800 */
[----:B------:R-:W2:Y:S04]  /*1b630*/  LDL.LU R247, [R1+0x13c] ;  /* 0x00013c0001f77983 */ /* 0x000ea80000300800 */
[----:B---3--:R-:W3:Y:S04]  /*1b640*/  LDL.LU R84, [R1+0x220] ;  /* 0x0002200001547983 */ /* 0x008ee80000300800 */
[----:B------:R-:W3:Y:S04]  /*1b650*/  LDL.LU R85, [R1+0x224] ;  /* 0x0002240001557983 */ /* 0x000ee80000300800 */
[----:B-1----:R-:W3:Y:S04]  /*1b660*/  LDL.LU R86, [R1+0x228] ;  /* 0x0002280001567983 */ /* 0x002ee80000300800 */
[----:B------:R-:W3:Y:S04]  /*1b670*/  LDL.LU R87, [R1+0x22c] ;  /* 0x00022c0001577983 */ /* 0x000ee80000300800 */
        /* <DEDUP_REMOVED lines=16> */
[C---:B----4-:R-:W-:Y:S08]  /*1b780*/  HMMA.1688.F32.TF32 R172, R8.reuse, R30, R168 ;  /* 0x0000001e08ac723c */ /* 0x050ff000000810a8 */
[C---:B------:R-:W-:Y:S08]  /*1b790*/  HMMA.1688.F32.TF32 R168, R8.reuse, R34, R164 ;  /* 0x0000002208a8723c */ /* 0x040ff000000810a4 */
[C---:B------:R-:W-:Y:S07]  /*1b7a0*/  HMMA.1688.F32.TF32 R164, R8.reuse, R38, R12 ;  /* 0x0000002608a4723c */ /* 0x040fee000008100c */
[----:B------:R-:W-:Y:S01]  /*1b7b0*/  STL.64 [R1+0x2d0], R172 ;  /* 0x0002d0ac01007387 */ /* 0x000fe20000100a00 */
[C---:B------:R-:W-:Y:S03]  /*1b7c0*/  HMMA.1688.F32.TF32 R12, R8.reuse, R46, R56 ;  /* 0x0000002e080c723c */ /* 0x040fe60000081038 */
[----:B------:R-:W-:Y:S04]  /*1b7d0*/  STL.64 [R1+0x2d8], R174 ;  /* 0x0002d8ae01007387 */ /* 0x000fe80000100a00 */
[----:B------:R-:W-:Y:S01]  /*1b7e0*/  STL.64 [R1+0x370], R168 ;  /* 0x000370a801007387 */ /* 0x000fe20000100a00 */
[C---:B------:R-:W-:Y:S03]  /*1b7f0*/  HMMA.1688.F32.TF32 R56, R8.reuse, R70, R88 ;  /* 0x000000460838723c */ /* 0x040fe60000081058 */
[----:B------:R-:W-:Y:S04]  /*1b800*/  STL.64 [R1+0x378], R170 ;  /* 0x000378aa01007387 */ /* 0x000fe80000100a00 */
[----:B------:R-:W-:Y:S04]  /*1b810*/  STL.64 [R1+0x650], R164 ;  /* 0x000650a401007387 */ /* 0x000fe80000100a00 */
[----:B------:R-:W-:Y:S04]  /*1b820*/  STL.64 [R1+0x658], R166 ;  /* 0x000658a601007387 */ /* 0x000fe80000100a00 */
[----:B------:R-:W-:Y:S04]  /*1b830*/  STL.64 [R1+0x670], R48 ;  /* 0x0006703001007387 */ /* 0x000fe80000100a00 */
[----:B------:R1:W-:Y:S02]  /*1b840*/  STL.64 [R1+0x678], R50 ;  /* 0x0006783201007387 */ /* 0x0003e40000100a00 */
[C---:B-1----:R-:W-:Y:S02]  /*1b850*/  HMMA.1688.F32.TF32 R48, R8.reuse, R74, R104 ;  /* 0x0000004a0830723c */ /* 0x042fe40000081068 */
[----:B------:R1:W-:Y:S04]  /*1b860*/  STL.64 [R1+0x700], R12 ;  /* 0x0007000c01007387 */ /* 0x0003e80000100a00 */
[----:B------:R4:W-:Y:S04]  /*1b870*/  STL.64 [R1+0x708], R14 ;  /* 0x0007080e01007387 */ /* 0x0009e80000100a00 */
[----:B-1----:R-:W3:Y:S04]  /*1b880*/  LDL.LU R12, [R1+0x450] ;  /* 0x00045000010c7983 */ /* 0x002ee80000300800 */
[----:B------:R-:W-:Y:S04]  /*1b890*/  STL.64 [R1+0x790], R56 ;  /* 0x0007903801007387 */ /* 0x000fe80000100a00 */
[----:B------:R1:W-:Y:S05]  /*1b8a0*/  STL.64 [R1+0x798], R58 ;  /* 0x0007983a01007387 */ /* 0x0003ea0000100a00 */
[----:B------:R-:W-:Y:S04]  /*1b8b0*/  STL.64 [R1+0x7c0], R48 ;  /* 0x0007c03001007387 */ /* 0x000fe80000100a00 */
[----:B------:R1:W-:Y:S04]  /*1b8c0*/  STL.64 [R1+0x7c8], R50 ;  /* 0x0007c83201007387 */ /* 0x0003e80000100a00 */
[----:B------:R-:W3:Y:S04]  /*1b8d0*/  LDL.LU R13, [R1+0x454] ;  /* 0x00045400010d7983 */ /* 0x000ee80000300800 */
[----:B----4-:R-:W4:Y:S04]  /*1b8e0*/  LDL.LU R14, [R1+0x458] ;  /* 0x00045800010e7983 */ /* 0x010f280000300800 */
[----:B------:R-:W4:Y:S01]  /*1b8f0*/  LDL.LU R15, [R1+0x45c] ;  /* 0x00045c00010f7983 */ /* 0x000f220000300800 */
[C---:B-1----:R-:W-:Y:S08]  /*1b900*/  HMMA.1688.F32.TF32 R56, R8.reuse, R78, R120 ;  /* 0x0000004e0838723c */ /* 0x042ff00000081078 */
[C---:B------:R-:W-:Y:S08]  /*1b910*/  HMMA.1688.F32.TF32 R48, R8.reuse, R82, R136 ;  /* 0x000000520830723c */ /* 0x040ff00000081088 */
[C---:B------:R-:W-:Y:S07]  /*1b920*/  HMMA.1688.F32.TF32 R88, R8.reuse, R150, R180 ;  /* 0x000000960858723c */ /* 0x040fee00000810b4 */
[----:B------:R-:W-:Y:S04]  /*1b930*/  STL.64 [R1+0x810], R56 ;  /* 0x0008103801007387 */ /* 0x000fe80000100a00 */
[----:B------:R1:W-:Y:S04]  /*1b940*/  STL.64 [R1+0x818], R58 ;  /* 0x0008183a01007387 */ /* 0x0003e80000100a00 */
[----:B------:R-:W-:Y:S04]  /*1b950*/  STL.64 [R1+0x840], R48 ;  /* 0x0008403001007387 */ /* 0x000fe80000100a00 */
[----:B------:R1:W-:Y:S02]  /*1b960*/  STL.64 [R1+0x848], R50 ;  /* 0x0008483201007387 */ /* 0x0003e40000100a00 */
[C---:B-1----:R-:W-:Y:S08]  /*1b970*/  HMMA.1688.F32.TF32 R56, R8.reuse, R154, R184 ;  /* 0x0000009a0838723c */ /* 0x042ff000000810b8 */
[C---:B------:R-:W-:Y:S08]  /*1b980*/  HMMA.1688.F32.TF32 R48, R8.reuse, R158, R188 ;  /* 0x0000009e0830723c */ /* 0x040ff000000810bc */
[----:B------:R-:W-:Y:S01]  /*1b990*/  HMMA.1688.F32.TF32 R8, R8, R162, R192 ;  /* 0x000000a20808723c */ /* 0x000fe200000810c0 */
[----:B------:R-:W-:Y:S04]  /*1b9a0*/  STL.64 [R1+0x8d0], R88 ;  /* 0x0008d05801007387 */ /* 0x000fe80000100a00 */
[----:B------:R-:W-:Y:S04]  /*1b9b0*/  STL.64 [R1+0x8d8], R90 ;  /* 0x0008d85a01007387 */ /* 0x000fe80000100a00 */
[----:B------:R-:W-:Y:S04]  /*1b9c0*/  STL.64 [R1+0x8c0], R56 ;  /* 0x0008c03801007387 */ /* 0x000fe80000100a00 */
[----:B------:R-:W-:Y:S04]  /*1b9d0*/  STL.64 [R1+0x8c8], R58 ;  /* 0x0008c83a01007387 */ /* 0x000fe80000100a00 */
[----:B------:R-:W-:Y:S04]  /*1b9e0*/  STL.64 [R1+0x8b0], R48 ;  /* 0x0008b03001007387 */ /* 0x000fe80000100a00 */
[----:B------:R-:W-:Y:S04]  /*1b9f0*/  STL.64 [R1+0x8b8], R50 ;  /* 0x0008b83201007387 */ /* 0x000fe80000100a00 */
[----:B------:R-:W-:Y:S04]  /*1ba00*/  STL.64 [R1+0x8a0], R8 ;  /* 0x0008a00801007387 */ /* 0x000fe80000100a00 */
[----:B------:R2:W-:Y:S01]  /*1ba10*/  STL.64 [R1+0x8a8], R10 ;  /* 0x0008a80a01007387 */ /* 0x0005e20000100a00 */
[C---:B------:R-:W-:Y:S03]  /*1ba20*/  HMMA.1688.F32.TF32 R52, R4.reuse, R42, R52 ;  /* 0x0000002a0434723c */ /* 0x040fe60000081034 */
[----:B------:R-:W-:Y:S04]  /*1ba30*/  LDS R56, [R0+0x6180] ;  /* 0x0061800000387984 */ /* 0x000fe80000000800 */
[----:B------:R-:W-:Y:S04]  /*1ba40*/  LDS R58, [R0+0x7180] ;  /* 0x00718000003a7984 */ /* 0x000fe80000000800 */
[----:B------:R-:W-:Y:S04]  /*1ba50*/  LDS R57, [R2+0x6180] ;  /* 0x0061800002397984 */ /* 0x000fe80000000800 */
[----:B------:R-:W4:Y:S01]  /*1ba60*/  LDS R59, [R2+0x7180] ;  /* 0x00718000023b7984 */ /* 0x000f220000000800 */
[C---:B--2---:R-:W-:Y:S03]  /*1ba70*/  HMMA.1688.F32.TF32 R8, R4.reuse, R18, R100 ;  /* 0x000000120408723c */ /* 0x044fe60000081064 */
[----:B------:R-:W-:Y:S04]  /*1ba80*/  LDS R100, [R0+0x6200] ;  /* 0x0062000000647984 */ /* 0x000fe80000000800 */
[----:B------:R-:W-:Y:S01]  /*1ba90*/  LDS R102, [R0+0x7200] ;  /* 0x0072000000667984 */ /* 0x000fe20000000800 */
[C---:B---3--:R-:W-:Y:S03]  /*1baa0*/  HMMA.1688.F32.TF32 R84, R4.reuse, R30, R84 ;  /* 0x0000001e0454723c */ /* 0x048fe60000081054 */
[----:B------:R-:W-:Y:S04]  /*1bab0*/  LDS R101, [R2+0x6200] ;  /* 0x0062000002657984 */ /* 0x000fe80000000800 */
[----:B------:R-:W1:Y:S08]  /*1bac0*/  LDS R103, [R2+0x7200] ;  /* 0x0072000002677984 */ /* 0x000e700000000800 */
[----:B------:R-:W-:Y:S04]  /*1bad0*/  STL.64 [R1+0x60], R8 ;  /* 0x0000600801007387 */ /* 0x000fe80000100a00 */
[----:B------:R2:W-:Y:S01]  /*1bae0*/  STL.64 [R1+0x68], R10 ;  /* 0x0000680a01007387 */ /* 0x0005e20000100a00 */
[C---:B------:R-:W-:Y:S08]  /*1baf0*/  HMMA.1688.F32.TF32 R48, R4.reuse, R22, R132 ;  /* 0x000000160430723c */ /* 0x040ff00000081084 */
[C---:B--2---:R-:W-:Y:S11]  /*1bb00*/  HMMA.1688.F32.TF32 R8, R4.reuse, R26, R116 ;  /* 0x0000001a0408723c */ /* 0x044ff60000081074 */
[----:B------:R-:W-:Y:S04]  /*1bb10*/  @!UPT UIADD3 URZ, URZ, URZ, URZ ;  /* 0x0000003f3f3ff290 */ /* 0x000fe8000fffe03f */
        /* <DEDUP_REMOVED lines=10> */
[----:B------:R-:W-:Y:S04]  /*1bbc0*/  STL.64 [R1+0x340], R8 ;  /* 0x0003400801007387 */ /* 0x000fe80000100a00 */
[----:B------:R3:W-:Y:S01]  /*1bbd0*/  STL.64 [R1+0x348], R10 ;  /* 0x0003480a01007387 */ /* 0x0007e20000100a00 */
[C---:B--2---:R-:W-:Y:S08]  /*1bbe0*/  HMMA.1688.F32.TF32 R48, R4.reuse, R46, R60 ;  /* 0x0000002e0430723c */ /* 0x044ff0000008103c */
[C---:B---3--:R-:W-:Y:S01]  /*1bbf0*/  HMMA.1688.F32.TF32 R8, R4.reuse, R70, R92 ;  /* 0x000000460408723c */ /* 0x048fe2000008105c */
[----:B------:R-:W-:Y:S04]  /*1bc00*/  STL.64 [R1+0x550], R52 ;  /* 0x0005503401007387 */ /* 0x000fe80000100a00 */
[----:B------:R2:W-:Y:S10]  /*1bc10*/  STL.64 [R1+0x558], R54 ;  /* 0x0005583601007387 */ /* 0x0005f40000100a00 */
[----:B------:R-:W-:Y:S01]  /*1bc20*/  STL.64 [R1+0x610], R48 ;  /* 0x0006103001007387 */ /* 0x000fe20000100a00 */
[C---:B--2---:R-:W-:Y:S03]  /*1bc30*/  HMMA.1688.F32.TF32 R52, R4.reuse, R74, R108 ;  /* 0x0000004a0434723c */ /* 0x044fe6000008106c */
[----:B------:R2:W-:Y:S04]  /*1bc40*/  STL.64 [R1+0x618], R50 ;  /* 0x0006183201007387 */ /* 0x0005e80000100a00 */
[----:B------:R-:W-:Y:S04]  /*1bc50*/  STL.64 [R1+0x6d0], R8 ;  /* 0x0006d00801007387 */ /* 0x000fe80000100a00 */
[----:B------:R3:W-:Y:S01]  /*1bc60*/  STL.64 [R1+0x6d8], R10 ;  /* 0x0006d80a01007387 */ /* 0x0007e20000100a00 */
[C---:B--2---:R-:W-:Y:S08]  /*1bc70*/  HMMA.1688.F32.TF32 R48, R4.reuse, R78, R124 ;  /* 0x0000004e0430723c */ /* 0x044ff0000008107c */
[C---:B---3--:R-:W-:Y:S03]  /*1bc80*/  HMMA.1688.F32.TF32 R8, R4.reuse, R82, R140 ;  /* 0x000000520408723c */ /* 0x048fe6000008108c */
[----:B------:R-:W-:Y:S04]  /*1bc90*/  STL.64 [R1+0x710], R52 ;  /* 0x0007103401007387 */ /* 0x000fe80000100a00 */
[----:B------:R2:W-:Y:S08]  /*1bca0*/  STL.64 [R1+0x718], R54 ;  /* 0x0007183601007387 */ /* 0x0005f00000100a00 */
[----:B------:R-:W-:Y:S01]  /*1bcb0*/  STL.64 [R1+0x770], R48 ;  /* 0x0007703001007387 */ /* 0x000fe20000100a00 */
[C---:B--2---:R-:W-:Y:S03]  /*1bcc0*/  HMMA.1688.F32.TF32 R52, R4.reuse, R150, R196 ;  /* 0x000000960434723c */ /* 0x044fe600000810c4 */
[----:B------:R2:W-:Y:S04]  /*1bcd0*/  STL.64 [R1+0x778], R50 ;  /* 0x0007783201007387 */ /* 0x0005e80000100a00 */
[----:B------:R-:W-:Y:S04]  /*1bce0*/  STL.64 [R1+0x7a0], R8 ;  /* 0x0007a00801007387 */ /* 0x000fe80000100a00 */
[----:B------:R3:W-:Y:S01]  /*1bcf0*/  STL.64 [R1+0x7a8], R10 ;  /* 0x0007a80a01007387 */ /* 0x0007e20000100a00 */
[C---:B--2---:R-:W-:Y:S08]  /*1bd00*/  HMMA.1688.F32.TF32 R48, R4.reuse, R154, R200 ;  /* 0x0000009a0430723c */ /* 0x044ff000000810c8 */
[C---:B---3--:R-:W-:Y:S08]  /*1bd10*/  HMMA.1688.F32.TF32 R8, R4.reuse, R158, R204 ;  /* 0x0000009e0408723c */ /* 0x048ff000000810cc */
[----:B------:R-:W-:Y:S01]  /*1bd20*/  HMMA.1688.F32.TF32 R4, R4, R162, R208 ;  /* 0x000000a20404723c */ /* 0x000fe200000810d0 */
[----:B------:R-:W-:Y:S04]  /*1bd30*/  STL.64 [R1+0x870], R52 ;  /* 0x0008703401007387 */ /* 0x000fe80000100a00 */
[----:B------:R-:W-:Y:S04]  /*1bd40*/  STL.64 [R1+0x878], R54 ;  /* 0x0008783601007387 */ /* 0x000fe80000100a00 */
[----:B------:R-:W-:Y:S04]  /*1bd50*/  STL.64 [R1+0x860], R48 ;  /* 0x0008603001007387 */ /* 0x000fe80000100a00 */
[----:B------:R4:W-:Y:S04]  /*1bd60*/  STL.64 [R1+0x868], R50 ;  /* 0x0008683201007387 */ /* 0x0009e80000100a00 */
[----:B------:R-:W-:Y:S04]  /*1bd70*/  STL.64 [R1+0x850], R8 ;  /* 0x0008500801007387 */ /* 0x000fe80000100a00 */
[----:B------:R2:W-:Y:S04]  /*1bd80*/  STL.64 [R1+0x858], R10 ;  /* 0x0008580a01007387 */ /* 0x0005e80000100a00 */
[----:B------:R-:W3:Y:S04]  /*1bd90*/  LDL.LU R116, [R1+0xf0] ;  /* 0x0000f00001747983 */ /* 0x000ee80000300800 */
[----:B------:R-:W-:Y:S04]  /*1bda0*/  STL.64 [R1+0x830], R4 ;  /* 0x0008300401007387 */ /* 0x000fe80000100a00 */
[----:B------:R1:W-:Y:S04]  /*1bdb0*/  STL.64 [R1+0x838], R6 ;  /* 0x0008380601007387 */ /* 0x0003e80000100a00 */
        /* <DEDUP_REMOVED lines=19> */
[C---:B----4-:R-:W-:Y:S03]  /*1bef0*/  HMMA.1688.F32.TF32 R48, R56.reuse, R18, R12 ;  /* 0x000000123830723c */ /* 0x050fe6000008100c */
        /* <DEDUP_REMOVED lines=36> */
[----:B------:R-:W-:Y:S04]  /*1c140*/  STL.64 [R1+0xf88], R50 ;  /* 0x000f883201007387 */ /* 0x000fe80000100a00 */
[----:B------:R-:W-:Y:S01]  /*1c150*/  STL.64 [R1+0xf80], R48 ;  /* 0x000f803001007387 */ /* 0x000fe20000100a00 */
[C---:B--2---:R-:W-:Y:S03]  /*1c160*/  HMMA.1688.F32.TF32 R8, R56.reuse, R26, R136 ;  /* 0x0000001a3808723c */ /* 0x044fe60000081088 */
[----:B------:R-:W-:Y:S04]  /*1c170*/  LDS R136, [R0+0x6280] ;  /* 0x0062800000887984 */ /* 0x000fe80000000800 */
[----:B------:R-:W-:Y:S01]  /*1c180*/  LDS R138, [R0+0x7280] ;  /* 0x00728000008a7984 */ /* 0x000fe20000000800 */
[C---:B------:R-:W-:Y:S03]  /*1c190*/  HMMA.1688.F32.TF32 R248, R56.reuse, R38, R248 ;  /* 0x0000002638f8723c */ /* 0x040fe600000810f8 */
[----:B------:R-:W-:Y:S04]  /*1c1a0*/  LDS R137, [R2+0x6280] ;  /* 0x0062800002897984 */ /* 0x000fe80000000800 */
[----:B------:R-:W2:Y:S01]  /*1c1b0*/  LDS R139, [R2+0x7280] ;  /* 0x00728000028b7984 */ /* 0x000ea20000000800 */
[C---:B----4-:R-:W-:Y:S08]  /*1c1c0*/  HMMA.1688.F32.TF32 R12, R56.reuse, R22, R12 ;  /* 0x00000016380c723c */ /* 0x050ff0000008100c */
[C---:B-1----:R-:W-:Y:S11]  /*1c1d0*/  HMMA.1688.F32.TF32 R4, R56.reuse, R30, R120 ;  /* 0x0000001e3804723c */ /* 0x042ff60000081078 */
[----:B------:R-:W-:Y:S04]  /*1c1e0*/  @!UPT UIADD3 URZ, URZ, URZ, URZ ;  /* 0x0000003f3f3ff290 */ /* 0x000fe8000fffe03f */
[----:B------:R-:W-:Y:S04]  /*1c1f0*/  STL.64 [R1+0xf98], R14 ;  /* 0x000f980e01007387 */ /* 0x000fe80000100a00 */
[----:B------:R-:W-:Y:S04]  /*1c200*/  STL.64 [R1+0xf90], R12 ;  /* 0x000f900c01007387 */ /* 0x000fe80000100a00 */
[----:B------:R-:W-:Y:S04]  /*1c210*/  STL.64 [R1+0xfa8], R10 ;  /* 0x000fa80a01007387 */ /* 0x000fe80000100a00 */
[----:B------:R-:W-:Y:S04]  /*1c220*/  STL.64 [R1+0xfa0], R8 ;  /* 0x000fa00801007387 */ /* 0x000fe80000100a00 */
[----:B------:R-:W-:Y:S04]  /*1c230*/  STL.64 [R1+0xfb8], R6 ;  /* 0x000fb80601007387 */ /* 0x000fe80000100a00 */
[----:B------:R3:W-:Y:S02]  /*1c240*/  STL.64 [R1+0xfb0], R4 ;  /* 0x000fb00401007387 */ /* 0x0007e40000100a00 */
[C---:B---3--:R-:W-:Y:S02]  /*1c250*/  HMMA.1688.F32.TF32 R4, R56.reuse, R34, R104 ;  /* 0x000000223804723c */ /* 0x048fe40000081068 */
[----:B------:R-:W-:Y:S06]  /*1c260*/  STL.64 [R1+0xfd0], R250 ;  /* 0x000fd0fa01007387 */ /* 0x000fec0000100a00 */
[C---:B------:R-:W-:Y:S08]  /*1c270*/  HMMA.1688.F32.TF32 R12, R56.reuse, R46, R64 ;  /* 0x0000002e380c723c */ /* 0x040ff00000081040 */
[C---:B------:R-:W-:Y:S07]  /*1c280*/  HMMA.1688.F32.TF32 R8, R56.reuse, R70, R96 ;  /* 0x000000463808723c */ /* 0x040fee0000081060 */
[----:B------:R-:W-:Y:S04]  /*1c290*/  STL.64 [R1], R4 ;  /* 0x0000000401007387 */ /* 0x000fe80000100a00 */
[----:B------:R1:W-:Y:S02]  /*1c2a0*/  STL.64 [R1+0x8], R6 ;  /* 0x0000080601007387 */ /* 0x0003e40000100a00 */
[C---:B-1----:R-:W-:Y:S02]  /*1c2b0*/  HMMA.1688.F32.TF32 R4, R56.reuse, R74, R112 ;  /* 0x0000004a3804723c */ /* 0x042fe40000081070 */
[----:B------:R-:W-:Y:S04]  /*1c2c0*/  STL.64 [R1+0xfc8], R248 ;  /* 0x000fc8f801007387 */ /* 0x000fe80000100a00 */
[----:B------:R-:W-:Y:S04]  /*1c2d0*/  STL.64 [R1+0x1f0], R12 ;  /* 0x0001f00c01007387 */ /* 0x000fe80000100a00 */
[----:B------:R1:W-:Y:S04]  /*1c2e0*/  STL.64 [R1+0x1f8], R14 ;  /* 0x0001f80e01007387 */ /* 0x0003e80000100a00 */
[----:B------:R-:W-:Y:S04]  /*1c2f0*/  STL.64 [R1+0x5b0], R8 ;  /* 0x0005b00801007387 */ /* 0x000fe80000100a00 */
[----:B------:R3:W-:Y:S01]  /*1c300*/  STL.64 [R1+0x5b8], R10 ;  /* 0x0005b80a01007387 */ /* 0x0007e20000100a00 */
[C---:B-1----:R-:W-:Y:S04]  /*1c310*/  HMMA.1688.F32.TF32 R12, R56.reuse, R78, R128 ;  /* 0x0000004e380c723c */ /* 0x042fe80000081080 */
[----:B------:R-:W-:Y:S04]  /*1c320*/  STL.64 [R1+0x630], R4 ;  /* 0x0006300401007387 */ /* 0x000fe80000100a00 */
[----:B------:R1:W-:Y:S01]  /*1c330*/  STL.64 [R1+0x638], R6 ;  /* 0x0006380601007387 */ /* 0x0003e20000100a00 */
[C---:B---3--:R-:W-:Y:S08]  /*1c340*/  HMMA.1688.F32.TF32 R8, R56.reuse, R82, R144 ;  /* 0x000000523808723c */ /* 0x048ff00000081090 */
[C---:B-1----:R-:W-:Y:S06]  /*1c350*/  HMMA.1688.F32.TF32 R4, R56.reuse, R150, R212 ;  /* 0x000000963804723c */ /* 0x042fec00000810d4 */
[----:B------:R-:W-:Y:S04]  /*1c360*/  STL.64 [R1+0x660], R12 ;  /* 0x0006600c01007387 */ /* 0x000fe80000100a00 */
[----:B------:R1:W-:Y:S05]  /*1c370*/  STL.64 [R1+0x668], R14 ;  /* 0x0006680e01007387 */ /* 0x0003ea0000100a00 */
[----:B------:R-:W-:Y:S04]  /*1c380*/  STL.64 [R1+0x6f0], R8 ;  /* 0x0006f00801007387 */ /* 0x000fe80000100a00 */
[----:B------:R3:W-:Y:S01]  /*1c390*/  STL.64 [R1+0x6f8], R10 ;  /* 0x0006f80a01007387 */ /* 0x0007e20000100a00 */
[C---:B-1----:R-:W-:Y:S03]  /*1c3a0*/  HMMA.1688.F32.TF32 R12, R56.reuse, R154, R216 ;  /* 0x0000009a380c723c */ /* 0x042fe600000810d8 */
[----:B------:R-:W-:Y:S04]  /*1c3b0*/  STL.64 [R1+0x800], R4 ;  /* 0x0008000401007387 */ /* 0x000fe80000100a00 */
[----:B------:R1:W-:Y:S01]  /*1c3c0*/  STL.64 [R1+0x808], R6 ;  /* 0x0008080601007387 */ /* 0x0003e20000100a00 */
[C---:B---3--:R-:W-:Y:S08]  /*1c3d0*/  HMMA.1688.F32.TF32 R8, R56.reuse, R158, R220 ;  /* 0x0000009e3808723c */ /* 0x048ff000000810dc */
[----:B-1----:R-:W-:Y:S07]  /*1c3e0*/  HMMA.1688.F32.TF32 R4, R56, R162, R224 ;  /* 0x000000a23804723c */ /* 0x002fee00000810e0 */
[----:B------:R-:W-:Y:S04]  /*1c3f0*/  STL.64 [R1+0x7f0], R12 ;  /* 0x0007f00c01007387 */ /* 0x000fe80000100a00 */
[----:B------:R-:W-:Y:S01]  /*1c400*/  STL.64 [R1+0x7f8], R14 ;  /* 0x0007f80e01007387 */ /* 0x000fe20000100a00 */
[----:B------:R-:W-:Y:S03]  /*1c410*/  HMMA.1688.F32.TF32 R60, R100, R38, R164 ;  /* 0x00000026643c723c */ /* 0x000fe600000810a4 */
[----:B------:R-:W-:Y:S04]  /*1c420*/  STL.64 [R1+0x7e0], R8 ;  /* 0x0007e00801007387 */ /* 0x000fe80000100a00 */
[----:B------:R-:W-:Y:S01]  /*1c430*/  STL.64 [R1+0x7e8], R10 ;  /* 0x0007e80a01007387 */ /* 0x000fe20000100a00 */
[----:B------:R-:W-:Y:S01]  /*1c440*/  IMAD.MOV.U32 R164, RZ, RZ, R228 ;  /* 0x000000ffffa47224 */ /* 0x000fe200078e00e4 */
[----:B------:R-:W-:Y:S01]  /*1c450*/  MOV R166, R230 ;  /* 0x000000e600a67202 */ /* 0x000fe20000000f00 */
[----:B------:R-:W-:Y:S01]  /*1c460*/  IMAD.MOV.U32 R165, RZ, RZ, R229 ;  /* 0x000000ffffa57224 */ /* 0x000fe200078e00e5 */
[----:B------:R-:W-:Y:S01]  /*1c470*/  STL.64 [R1+0x7d0], R4 ;  /* 0x0007d00401007387 */ /* 0x000fe20000100a00 */
[----:B------:R-:W-:-:S03]  /*1c480*/  IMAD.MOV.U32 R167, RZ, RZ, R231 ;  /* 0x000000ffffa77224 */ /* 0x000fc600078e00e7 */
[----:B------:R1:W-:Y:S01]  /*1c490*/  STL.64 [R1+0x7d8], R6 ;  /* 0x0007d80601007387 */ /* 0x0003e20000100a00 */
[C---:B------:R-:W-:Y:S03]  /*1c4a0*/  HMMA.1688.F32.TF32 R64, R100.reuse, R34, R168 ;  /* 0x000000226440723c */ /* 0x040fe600000810a8 */
[----:B------:R-:W3:Y:S04]  /*1c4b0*/  LDL.LU R228, [R1+0x1068] ;  /* 0x0010680001e47983 */ /* 0x000ee80000300800 */
[----:B------:R-:W3:Y:S04]  /*1c4c0*/  LDL.LU R229, [R1+0x1064] ;  /* 0x0010640001e57983 */ /* 0x000ee80000300800 */
[----:B------:R-:W3:Y:S01]  /*1c4d0*/  LDL.LU R230, [R1+0x1060] ;  /* 0x0010600001e67983 */ /* 0x000ee20000300800 */
[----:B------:R-:W-:Y:S03]  /*1c4e0*/  HMMA.1688.F32.TF32 R96, R100, R18, R88 ;  /* 0x000000126460723c */ /* 0x000fe60000081058 */
[----:B------:R-:W3:Y:S01]  /*1c4f0*/  LDL.LU R231, [R1+0x105c] ;  /* 0x00105c0001e77983 */ /* 0x000ee20000300800 */
[----:B------:R-:W-:-:S03]  /*1c500*/  IMAD.MOV.U32 R171, RZ, RZ, R45 ;  /* 0x000000ffffab7224 */ /* 0x000fc600078e002d */
[----:B------:R-:W4:Y:S01]  /*1c510*/  LDL.LU R168, [R1+0xb0] ;  /* 0x0000b00001a87983 */ /* 0x000f220000300800 */
[C---:B------:R-:W-:Y:S03]  /*1c520*/  HMMA.1688.F32.TF32 R88, R100.reuse, R26, R172 ;  /* 0x0000001a6458723c */ /* 0x040fe600000810ac */
        /* <DEDUP_REMOVED lines=15> */
[----:B------:R-:W-:Y:S03]  /*1c620*/  HMMA.1688.F32.TF32 R52, R100, R46, R116 ;  /* 0x0000002e6434723c */ /* 0x000fe60000081074 */
        /* <DEDUP_REMOVED lines=20> */
[----:B------:R-:W1:Y:S04]  /*1c770*/  LDL.LU R204, [R1+0xe0] ;  /* 0x0000e00001cc7983 */ /* 0x000e680000300800 */
[----:B------:R-:W1:Y:S04]  /*1c780*/  LDL.LU R205, [R1+0xe4] ;  /* 0x0000e40001cd7983 */ /* 0x000e680000300800 */
[----:B------:R-:W1:Y:S04]  /*1c790*/  LDL.LU R206, [R1+0xe8] ;  /* 0x0000e80001ce7983 */ /* 0x000e680000300800 */
[----:B------:R-:W1:Y:S04]  /*1c7a0*/  LDL.LU R207, [R1+0xec] ;  /* 0x0000ec0001cf7983 */ /* 0x000e680000300800 */
[----:B------:R-:W2:Y:S04]  /*1c7b0*/  LDL.LU R192, [R1+0x30] ;  /* 0x0000300001c07983 */ /* 0x000ea80000300800 */
[----:B------:R-:W2:Y:S04]  /*1c7c0*/  LDL.LU R193, [R1+0x34] ;  /* 0x0000340001c17983 */ /* 0x000ea80000300800 */
[----:B------:R-:W3:Y:S04]  /*1c7d0*/  LDL.LU R194, [R1+0x38] ;  /* 0x0000380001c27983 */ /* 0x000ee80000300800 */
[----:B------:R-:W3:Y:S04]  /*1c7e0*/  LDL.LU R195, [R1+0x3c] ;  /* 0x00003c0001c37983 */ /* 0x000ee80000300800 */
[----:B------:R-:W4:Y:S04]  /*1c7f0*/  LDL.LU R108, [R1+0x410] ;  /* 0x00041000016c7983 */ /* 0x000f280000300800 */
[----:B------:R-:W4:Y:S04]  /*1c800*/  LDL.LU R109, [R1+0x414] ;  /* 0x00041400016d7983 */ /* 0x000f280000300800 */
[----:B------:R-:W4:Y:S01]  /*1c810*/  LDL.LU R110, [R1+0x418] ;  /* 0x00041800016e7983 */ /* 0x000f220000300800 */
[-C--:B------:R-:W-:Y:S03]  /*1c820*/  HMMA.1688.F32.TF32 R244, R56, R42.reuse, R244 ;  /* 0x0000002a38f4723c */ /* 0x080fe600000810f4 */
        /* <DEDUP_REMOVED lines=23> */
[C---:B-1----:R-:W-:Y:S08]  /*1c9a0*/  HMMA.1688.F32.TF32 R4, R100.reuse, R70, R204 ;  /* 0x000000466404723c */ /* 0x042ff000000810cc */
[C---:B--2---:R-:W-:Y:S08]  /*1c9b0*/  HMMA.1688.F32.TF32 R12, R100.reuse, R74, R200 ;  /* 0x0000004a640c723c */ /* 0x044ff000000810c8 */
[----:B---3--:R-:W-:Y:S01]  /*1c9c0*/  HMMA.1688.F32.TF32 R8, R100, R78, R192 ;  /* 0x0000004e6408723c */ /* 0x008fe200000810c0 */
[----:B------:R-:W-:Y:S04]  /*1c9d0*/  LDS R192, [R0+0x6300] ;  /* 0x0063000000c07984 */ /* 0x000fe80000000800 */
[----:B------:R-:W-:Y:S04]  /*1c9e0*/  LDS R194, [R0+0x7300] ;  /* 0x0073000000c27984 */ /* 0x000fe80000000800 */
[----:B------:R-:W-:Y:S04]  /*1c9f0*/  STL.64 [R1+0x130], R4 ;  /* 0x0001300401007387 */ /* 0x000fe80000100a00 */
[----:B------:R1:W-:Y:S01]  /*1ca00*/  STL.64 [R1+0x138], R6 ;  /* 0x0001380601007387 */ /* 0x0003e20000100a00 */
[----:B------:R-:W-:Y:S03]  /*1ca10*/  HMMA.1688.F32.TF32 R112, R136, R34, R140 ;  /* 0x000000228870723c */ /* 0x000fe6000008108c */
[----:B------:R-:W-:Y:S04]  /*1ca20*/  LDS R193, [R2+0x6300] ;  /* 0x0063000002c17984 */ /* 0x000fe80000000800 */
[----:B------:R-:W2:Y:S01]  /*1ca30*/  LDS R195, [R2+0x7300] ;  /* 0x0073000002c37984 */ /* 0x000ea20000000800 */
[C---:B-1----:R-:W-:Y:S03]  /*1ca40*/  HMMA.1688.F32.TF32 R4, R100.reuse, R82, R188 ;  /* 0x000000526404723c */ /* 0x042fe600000810bc */
[----:B------:R-:W-:Y:S04]  /*1ca50*/  STL.64 [R1+0x1c0], R12 ;  /* 0x0001c00c01007387 */ /* 0x000fe80000100a00 */
[----:B------:R-:W-:Y:S04]  /*1ca60*/  STL.64 [R1+0x1c8], R14 ;  /* 0x0001c80e01007387 */ /* 0x000fe80000100a00 */
[----:B------:R-:W-:Y:S04]  /*1ca70*/  STL.64 [R1+0x320], R8 ;  /* 0x0003200801007387 */ /* 0x000fe80000100a00 */
[----:B------:R-:W-:Y:S01]  /*1ca80*/  STL.64 [R1+0x328], R10 ;  /* 0x0003280a01007387 */ /* 0x000fe20000100a00 */
[----:B------:R-:W-:Y:S01]  /*1ca90*/  HMMA.1688.F32.TF32 R84, R100, R30, R84 ;  /* 0x0000001e6454723c */ /* 0x000fe20000081054 */
[----:B------:R-:W-:-:S02]  /*1caa0*/  IMAD.MOV.U32 R248, RZ, RZ, R80 ;  /* 0x000000fffff87224 */ /* 0x000fc400078e0050 */
[----:B------:R-:W-:Y:S01]  /*1cab0*/  IMAD.MOV.U32 R249, RZ, RZ, R77 ;  /* 0x000000fffff97224 */ /* 0x000fe200078e004d */
[----:B------:R-:W-:Y:S01]  /*1cac0*/  MOV R49, R41 ;  /* 0x0000002900317202 */ /* 0x000fe20000000f00 */
[----:B------:R-:W-:Y:S01]  /*1cad0*/  IMAD.MOV.U32 R250, RZ, RZ, R76 ;  /* 0x000000fffffa7224 */ /* 0x000fe200078e004c */
[----:B------:R-:W-:Y:S04]  /*1cae0*/  LDS R188, [R0+0x6380] ;  /* 0x0063800000bc7984 */ /* 0x000fe80000000800 */
[----:B------:R-:W-:Y:S04]  /*1caf0*/  STL.64 [R1+0x600], R4 ;  /* 0x0006000401007387 */ /* 0x000fe80000100a00 */
[----:B------:R1:W-:Y:S01]  /*1cb00*/  STL.64 [R1+0x608], R6 ;  /* 0x0006080601007387 */ /* 0x0003e20000100a00 */
[----:B------:R-:W-:Y:S01]  /*1cb10*/  HMMA.1688.F32.TF32 R128, R136, R70, R184 ;  /* 0x000000468880723c */ /* 0x000fe200000810b8 */
[----:B------:R-:W-:-:S02]  /*1cb20*/  IMAD.MOV.U32 R251, RZ, RZ, R73 ;  /* 0x000000fffffb7224 */ /* 0x000fc400078e0049 */
[----:B------:R-:W-:Y:S01]  /*1cb30*/  IMAD.MOV.U32 R48, RZ, RZ, R44 ;  /* 0x000000ffff307224 */ /* 0x000fe200078e002c */
[----:B------:R-:W-:Y:S04]  /*1cb40*/  LDS R190, [R0+0x7380] ;  /* 0x0073800000be7984 */ /* 0x000fe80000000800 */
[----:B------:R-:W-:Y:S01]  /*1cb50*/  HMMA.1688.F32.TF32 R224, R136, R74, R180 ;  /* 0x0000004a88e0723c */ /* 0x000fe200000810b4 */
[----:B------:R-:W-:Y:S01]  /*1cb60*/  IMAD.MOV.U32 R50, RZ, RZ, R40 ;  /* 0x000000ffff327224 */ /* 0x000fe200078e0028 */
[----:B------:R-:W-:Y:S01]  /*1cb70*/  LDS R189, [R2+0x6380] ;  /* 0x0063800002bd7984 */ /* 0x000fe20000000800 */
[----:B------:R-:W-:-:S03]  /*1cb80*/  IMAD.MOV.U32 R51, RZ, RZ, R3 ;  /* 0x000000ffff337224 */ /* 0x000fc600078e0003 */
[----:B------:R-:W3:Y:S02]  /*1cb90*/  LDS R191, [R2+0x7380] ;  /* 0x0073800002bf7984 */ /* 0x000ee40000000800 */
[C---:B-1----:R-:W-:Y:S08]  /*1cba0*/  HMMA.1688.F32.TF32 R4, R100.reuse, R150, R228 ;  /* 0x000000966404723c */ /* 0x042ff000000810e4 */
        /* <DEDUP_REMOVED lines=8> */
[----:B------:R4:W-:Y:S09]  /*1cc30*/  STL.64 [R1+0x748], R10 ;  /* 0x0007480a01007387 */ /* 0x0009f20000100a00 */
[----:B------:R-:W-:Y:S01]  /*1cc40*/  STL.64 [R1+0x730], R4 ;  /* 0x0007300401007387 */ /* 0x000fe20000100a00 */
[C---:B----4-:R-:W-:Y:S03]  /*1cc50*/  HMMA.1688.F32.TF32 R8, R136.reuse, R150, R168 ;  /* 0x000000968808723c */ /* 0x050fe600000810a8 */
[----:B------:R1:W-:Y:S04]  /*1cc60*/  STL.64 [R1+0x738], R6 ;  /* 0x0007380601007387 */ /* 0x0003e80000100a00 */
[----:B------:R-:W4:Y:S01]  /*1cc70*/  LDL.LU R204, [R1+0x4d0] ;  /* 0x0004d00001cc7983 */ /* 0x000f220000300800 */
[----:B-1----:R-:W-:Y:S11]  /*1cc80*/  HMMA.1688.F32.TF32 R4, R136, R154, R164 ;  /* 0x0000009a8804723c */ /* 0x002ff600000810a4 */
[----:B------:R-:W-:Y:S04]  /*1cc90*/  @!UPT UIADD3 URZ, URZ, URZ, URZ ;  /* 0x0000003f3f3ff290 */ /* 0x000fe8000fffe03f */
[----:B------:R1:W-:Y:S04]  /*1cca0*/  STL.64 [R1+0x6c0], R8 ;  /* 0x0006c00801007387 */ /* 0x0003e80000100a00 */
[----:B------:R1:W-:Y:S04]  /*1ccb0*/  STL.64 [R1+0x6c8], R10 ;  /* 0x0006c80a01007387 */ /* 0x0003e80000100a00 */
[----:B------:R1:W-:Y:S04]  /*1ccc0*/  STL.64 [R1+0x6b0], R4 ;  /* 0x0006b00401007387 */ /* 0x0003e80000100a00 */
[----:B------:R1:W-:Y:S04]  /*1ccd0*/  STL.64 [R1+0x6b8], R6 ;  /* 0x0006b80601007387 */ /* 0x0003e80000100a00 */
[----:B------:R-:W4:Y:S04]  /*1cce0*/  LDL.LU R205, [R1+0x4d4] ;  /* 0x0004d40001cd7983 */ /* 0x000f280000300800 */
[----:B------:R-:W4:Y:S04]  /*1ccf0*/  LDL.LU R206, [R1+0x4d8] ;  /* 0x0004d80001ce7983 */ /* 0x000f280000300800 */
[----:B------:R-:W4:Y:S04]  /*1cd00*/  LDL.LU R207, [R1+0x4dc] ;  /* 0x0004dc0001cf7983 */ /* 0x000f280000300800 */
[----:B------:R-:W2:Y:S04]  /*1cd10*/  LDL.LU R208, [R1+0x510] ;  /* 0x0005100001d07983 */ /* 0x000ea80000300800 */
[----:B------:R-:W2:Y:S04]  /*1cd20*/  LDL.LU R209, [R1+0x514] ;  /* 0x0005140001d17983 */ /* 0x000ea80000300800 */
[----:B------:R-:W2:Y:S04]  /*1cd30*/  LDL.LU R210, [R1+0x518] ;  /* 0x0005180001d27983 */ /* 0x000ea80000300800 */
[----:B------:R-:W2:Y:S01]  /*1cd40*/  LDL.LU R211, [R1+0x51c] ;  /* 0x00051c0001d37983 */ /* 0x000ea20000300800 */
[----:B------:R-:W-:-:S03]  /*1cd50*/  IMAD.MOV.U32 R12, RZ, RZ, R68 ;  /* 0x000000ffff0c7224 */ /* 0x000fc600078e0044 */
[----:B------:R-:W2:Y:S01]  /*1cd60*/  LDL.LU R216, [R1+0x5e0] ;  /* 0x0005e00001d87983 */ /* 0x000ea20000300800 */
[----:B------:R-:W-:-:S03]  /*1cd70*/  IMAD.MOV.U32 R13, RZ, RZ, R69 ;  /* 0x000000ffff0d7224 */ /* 0x000fc600078e0045 */
[----:B------:R-:W2:Y:S01]  /*1cd80*/  LDL.LU R217, [R1+0x5e4] ;  /* 0x0005e40001d97983 */ /* 0x000ea20000300800 */
[----:B------:R-:W-:-:S03]  /*1cd90*/  IMAD.MOV.U32 R14, RZ, RZ, R72 ;  /* 0x000000ffff0e7224 */ /* 0x000fc600078e0048 */
[----:B------:R-:W2:Y:S01]  /*1cda0*/  LDL.LU R218, [R1+0x5e8] ;  /* 0x0005e80001da7983 */ /* 0x000ea20000300800 */
[----:B------:R-:W-:-:S03]  /*1cdb0*/  IMAD.MOV.U32 R15, RZ, RZ, R32 ;  /* 0x000000ffff0f7224 */ /* 0x000fc600078e0020 */
[----:B------:R-:W2:Y:S01]  /*1cdc0*/  LDL.LU R219, [R1+0x5ec] ;  /* 0x0005ec0001db7983 */ /* 0x000ea20000300800 */
[----:B-1----:R-:W-:-:S03]  /*1cdd0*/  IMAD.MOV.U32 R8, RZ, RZ, R25 ;  /* 0x000000ffff087224 */ /* 0x002fc600078e0019 */
[----:B------:R-:W2:Y:S01]  /*1cde0*/  LDL.LU R68, [R1+0x1054] ;  /* 0x0010540001447983 */ /* 0x000ea20000300800 */
[----:B------:R-:W-:-:S03]  /*1cdf0*/  IMAD.MOV.U32 R9, RZ, RZ, R21 ;  /* 0x000000ffff097224 */ /* 0x000fc600078e0015 */
[----:B------:R-:W2:Y:S01]  /*1ce00*/  LDL.LU R69, [R1+0x1050] ;  /* 0x0010500001457983 */ /* 0x000ea20000300800 */
[----:B------:R-:W-:-:S03]  /*1ce10*/  MOV R10, R17 ;  /* 0x00000011000a7202 */ /* 0x000fc60000000f00 */
[----:B------:R-:W2:Y:S04]  /*1ce20*/  LDL.LU R72, [R1+0x104c] ;  /* 0x00104c0001487983 */ /* 0x000ea80000300800 */
[----:B------:R-:W2:Y:S04]  /*1ce30*/  LDL.LU R32, [R1+0x1048] ;  /* 0x0010480001207983 */ /* 0x000ea80000300800 */
[----:B------:R-:W3:Y:S04]  /*1ce40*/  LDL.LU R25, [R1+0x1044] ;  /* 0x0010440001197983 */ /* 0x000ee80000300800 */
[----:B------:R-:W4:Y:S04]  /*1ce50*/  LDL.LU R21, [R1+0x1040] ;  /* 0x0010400001157983 */ /* 0x000f280000300800 */
[----:B------:R-:W4:Y:S01]  /*1ce60*/  LDL.LU R17, [R1+0x103c] ;  /* 0x00103c0001117983 */ /* 0x000f220000300800 */
[----:B------:R-:W-:-:S02]  /*1ce70*/  IMAD.MOV.U32 R11, RZ, RZ, R24 ;  /* 0x000000ffff0b7224 */ /* 0x000fc400078e0018 */
[----:B------:R-:W-:Y:S01]  /*1ce80*/  IMAD.MOV.U32 R4, RZ, RZ, R20 ;  /* 0x000000ffff047224 */ /* 0x000fe200078e0014 */
[----:B------:R-:W4:Y:S01]  /*1ce90*/  LDL.LU R24, [R1+0x1038] ;  /* 0x0010380001187983 */ /* 0x000f220000300800 */
[----:B------:R-:W-:Y:S02]  /*1cea0*/  IMAD.MOV.U32 R5, RZ, RZ, R29 ;  /* 0x000000ffff057224 */ /* 0x000fe400078e001d */
[----:B------:R-:W-:Y:S01]  /*1ceb0*/  IMAD.MOV.U32 R6, RZ, RZ, R28 ;  /* 0x000000ffff067224 */ /* 0x000fe200078e001c */
[----:B------:R-:W4:Y:S01]  /*1cec0*/  LDL.LU R20, [R1+0x1034] ;  /* 0x0010340001147983 */ /* 0x000f220000300800 */
[----:B------:R-:W-:-:S03]  /*1ced0*/  IMAD.MOV.U32 R7, RZ, RZ, R16 ;  /* 0x000000ffff077224 */ /* 0x000fc600078e0010 */
[----:B------:R-:W4:Y:S04]  /*1cee0*/  LDL.LU R29, [R1+0x1030] ;  /* 0x00103000011d7983 */ /* 0x000f280000300800 */
[----:B------:R-:W4:Y:S04]  /*1cef0*/  LDL.LU R28, [R1+0x102c] ;  /* 0x00102c00011c7983 */ /* 0x000f280000300800 */
[----:B------:R-:W4:Y:S01]  /*1cf00*/  LDL.LU R16, [R1+0x1028] ;  /* 0x0010280001107983 */ /* 0x000f220000300800 */
[C---:B------:R-:W-:Y:S08]  /*1cf10*/  HMMA.1688.F32.TF32 R132, R136.reuse, R18, R132 ;  /* 0x000000128884723c */ /* 0x040ff00000081084 */
[C---:B------:R-:W-:Y:S08]  /*1cf20*/  HMMA.1688.F32.TF32 R104, R136.reuse, R26, R104 ;  /* 0x0000001a8868723c */ /* 0x040ff00000081068 */
[C---:B------:R-:W-:Y:S08]  /*1cf30*/  HMMA.1688.F32.TF32 R108, R136.reuse, R30, R108 ;  /* 0x0000001e886c723c */ /* 0x040ff0000008106c */
[C---:B------:R-:W-:Y:S08]  /*1cf40*/  HMMA.1688.F32.TF32 R116, R136.reuse, R38, R116 ;  /* 0x000000268874723c */ /* 0x040ff00000081074 */
[C---:B------:R-:W-:Y:S08]  /*1cf50*/  HMMA.1688.F32.TF32 R120, R136.reuse, R42, R120 ;  /* 0x0000002a8878723c */ /* 0x040ff00000081078 */
[----:B------:R-:W-:Y:S01]  /*1cf60*/  HMMA.1688.F32.TF32 R124, R136, R46, R124 ;  /* 0x0000002e887c723c */ /* 0x000fe2000008107c */
[----:B------:R-:W-:Y:S01]  /*1cf70*/  IMAD.MOV.U32 R0, RZ, RZ, c[0x0][0x180] ;  /* 0x00006000ff007624 */ /* 0x000fe200078e00ff */
[----:B------:R-:W-:Y:S01]  /*1cf80*/  UIADD3 UR6, UR6, 0x1, URZ ;  /* 0x0000000106067890 */ /* 0x000fe2000fffe03f */
[----:B------:R-:W-:Y:S01]  /*1cf90*/  BAR.SYNC.DEFER_BLOCKING 0x0 ;  /* 0x0000000000007b1d */ /* 0x000fe20000010000 */
[----:B--2---:R-:W-:Y:S01]  /*1cfa0*/  MOV R231, R32 ;  /* 0x0000002000e77202 */ /* 0x004fe20000000f00 */
[----:B---3--:R-:W-:-:S02]  /*1cfb0*/  IMAD.MOV.U32 R230, RZ, RZ, R25 ;  /* 0x000000ffffe67224 */ /* 0x008fc400078e0019 */
[----:B----4-:R-:W-:Y:S02]  /*1cfc0*/  IMAD.MOV.U32 R229, RZ, RZ, R21 ;  /* 0x000000ffffe57224 */ /* 0x010fe400078e0015 */
[----:B------:R-:W-:Y:S02]  /*1cfd0*/  IMAD.MOV.U32 R228, RZ, RZ, R17 ;  /* 0x000000ffffe47224 */ /* 0x000fe400078e0011 */
[----:B------:R-:W2:Y:S04]  /*1cfe0*/  LDL.LU R17, [R1+0x1024] ;  /* 0x0010240001117983 */ /* 0x000ea80000300800 */
[----:B------:R-:W3:Y:S04]  /*1cff0*/  LDL.LU R21, [R1+0x1020] ;  /* 0x0010200001157983 */ /* 0x000ee80000300800 */
[----:B------:R-:W4:Y:S04]  /*1d000*/  LDL.LU R25, [R1+0x101c] ;  /* 0x00101c0001197983 */ /* 0x000f280000300800 */
[----:B------:R-:W2:Y:S01]  /*1d010*/  LDL.LU R32, [R1+0x1018] ;  /* 0x0010180001207983 */ /* 0x000ea20000300800 */
[----:B------:R-:W-:-:S02]  /*1d020*/  IMAD.MOV.U32 R221, RZ, RZ, R29 ;  /* 0x000000ffffdd7224 */ /* 0x000fc400078e001d */
[----:B------:R-:W-:Y:S02]  /*1d030*/  IMAD.MOV.U32 R220, RZ, RZ, R28 ;  /* 0x000000ffffdc7224 */ /* 0x000fe400078e001c */
[----:B------:R-:W3:Y:S01]  /*1d040*/  LDL.LU R28, [R1+0x1014] ;  /* 0x00101400011c7983 */ /* 0x000ee20000300800 */
[----:B------:R-:W-:Y:S01]  /*1d050*/  IMAD.MOV.U32 R222, RZ, RZ, R20 ;  /* 0x000000ffffde7224 */ /* 0x000fe200078e0014 */
[----:B------:R-:W-:Y:S01]  /*1d060*/  HMMA.1688.F32.TF32 R240, R136, R82, R172 ;  /* 0x0000005288f0723c */ /* 0x000fe200000810ac */
[----:B------:R-:W-:Y:S01]  /*1d070*/  IMAD.MOV.U32 R223, RZ, RZ, R24 ;  /* 0x000000ffffdf7224 */ /* 0x000fe200078e0018 */
[----:B------:R-:W3:Y:S04]  /*1d080*/  LDL.LU R29, [R1+0x1010] ;  /* 0x00101000011d7983 */ /* 0x000ee80000300800 */
[----:B------:R-:W3:Y:S04]  /*1d090*/  LDL.LU R20, [R1+0x100c] ;  /* 0x00100c0001147983 */ /* 0x000ee80000300800 */
[----:B------:R-:W3:Y:S01]  /*1d0a0*/  LDL.LU R24, [R1+0x1008] ;  /* 0x0010080001187983 */ /* 0x000ee20000300800 */
[----:B----4-:R-:W-:-:S03]  /*1d0b0*/  IMAD.MOV.U32 R172, RZ, RZ, R25 ;  /* 0x000000ffffac7224 */ /* 0x010fc600078e0019 */
[----:B------:R-:W4:Y:S01]  /*1d0c0*/  LDL.LU R25, [R1+0x1004] ;  /* 0x0010040001197983 */ /* 0x000f220000300800 */
[----:B--2---:R-:W-:-:S03]  /*1d0d0*/  IMAD.MOV.U32 R173, RZ, RZ, R32 ;  /* 0x000000ffffad7224 */ /* 0x004fc600078e0020 */
[----:B------:R-:W2:Y:S01]  /*1d0e0*/  LDL.LU R32, [R1+0x1000] ;  /* 0x0010000001207983 */ /* 0x000ea20000300800 */
[----:B---3--:R-:W-:-:S03]  /*1d0f0*/  IMAD.MOV.U32 R174, RZ, RZ, R28 ;  /* 0x000000ffffae7224 */ /* 0x008fc600078e001c */
[----:B------:R-:W3:Y:S01]  /*1d100*/  LDL.LU R28, [R1+0xffc] ;  /* 0x000ffc00011c7983 */ /* 0x000ee20000300800 */
[----:B------:R-:W-:-:S03]  /*1d110*/  IMAD.MOV.U32 R175, RZ, RZ, R29 ;  /* 0x000000ffffaf7224 */ /* 0x000fc600078e001d */
[----:B------:R-:W3:Y:S04]  /*1d120*/  LDL.LU R29, [R1+0xff8] ;  /* 0x000ff800011d7983 */ /* 0x000ee80000300800 */
[----:B------:R-:W3:Y:S04]  /*1d130*/  LDL.LU R168, [R1+0x3a0] ;  /* 0x0003a00001a87983 */ /* 0x000ee80000300800 */
[----:B------:R-:W3:Y:S04]  /*1d140*/  LDL.LU R169, [R1+0x3a4] ;  /* 0x0003a40001a97983 */ /* 0x000ee80000300800 */
[----:B------:R-:W3:Y:S01]  /*1d150*/  LDL.LU R170, [R1+0x3a8] ;  /* 0x0003a80001aa7983 */ /* 0x000ee20000300800 */
[----:B------:R-:W-:Y:S07]  /*1d160*/  HMMA.1688.F32.TF32 R100, R136, R22, R196 ;  /* 0x000000168864723c */ /* 0x000fee00000810c4 */
[----:B------:R-:W-:-:S02]  /*1d170*/  IMAD.MOV.U32 R196, RZ, RZ, R33 ;  /* 0x000000ffffc47224 */ /* 0x000fc400078e0021 */
[----:B------:R-:W-:Y:S02]  /*1d180*/  IMAD.MOV.U32 R197, RZ, RZ, R36 ;  /* 0x000000ffffc57224 */ /* 0x000fe400078e0024 */
[----:B------:R-:W-:Y:S01]  /*1d190*/  IMAD.MOV.U32 R198, RZ, RZ, R37 ;  /* 0x000000ffffc67224 */ /* 0x000fe200078e0025 */
[----:B------:R-:W-:Y:S07]  /*1d1a0*/  HMMA.1688.F32.TF32 R236, R136, R78, R176 ;  /* 0x0000004e88ec723c */ /* 0x000fee00000810b0 */
[----:B------:R-:W-:Y:S01]  /*1d1b0*/  MOV R176, R20 ;  /* 0x0000001400b07202 */ /* 0x000fe20000000f00 */
[----:B------:R-:W-:-:S02]  /*1d1c0*/  IMAD.MOV.U32 R177, RZ, RZ, R21 ;  /* 0x000000ffffb17224 */ /* 0x000fc400078e0015 */
[----:B------:R-:W-:Y:S02]  /*1d1d0*/  IMAD.MOV.U32 R178, RZ, RZ, R17 ;  /* 0x000000ffffb27224 */ /* 0x000fe400078e0011 */
[----:B------:R-:W-:Y:S01]  /*1d1e0*/  IMAD.MOV.U32 R179, RZ, RZ, R16 ;  /* 0x000000ffffb37224 */ /* 0x000fe200078e0010 */
[----:B--2---:R-:W-:Y:S02]  /*1d1f0*/  MOV R171, R32 ;  /* 0x0000002000ab7202 */ /* 0x004fe40000000f00 */
[----:B------:R-:W2:Y:S04]  /*1d200*/  LDL.LU R32, [R1+0xff4] ;  /* 0x000ff40001207983 */ /* 0x000ea80000300800 */
        /* <DEDUP_REMOVED lines=28> */
[----:B------:R-:W4:Y:S04]  /*1d3d0*/  LDL.LU R212, [R1+0x570] ;  /* 0x0005700001d47983 */ /* 0x000f280000300800 */
[C---:B------:R-:W-:Y:S01]  /*1d3e0*/  HMMA.1688.F32.TF32 R196, R136.reuse, R158, R196 ;  /* 0x0000009e88c4723c */ /* 0x040fe200000810c4 */
[----:B------:R-:W4:Y:S04]  /*1d3f0*/  LDL.LU R213, [R1+0x574] ;  /* 0x0005740001d57983 */ /* 0x000f280000300800 */
[----:B------:R-:W4:Y:S03]  /*1d400*/  LDL.LU R214, [R1+0x578] ;  /* 0x0005780001d67983 */ /* 0x000f260000300800 */
[----:B------:R-:W-:Y:S01]  /*1d410*/  HMMA.1688.F32.TF32 R136, R136, R162, R248 ;  /* 0x000000a28888723c */ /* 0x000fe200000810f8 */
[----:B------:R-:W4:Y:S01]  /*1d420*/  LDL.LU R215, [R1+0x57c] ;  /* 0x00057c0001d77983 */ /* 0x000f220000300800 */
[----:B------:R-:W-:-:S06]  /*1d430*/  IMAD.MOV.U32 R232, RZ, RZ, R72 ;  /* 0x000000ffffe87224 */ /* 0x000fcc00078e0048 */
[----:B------:R-:W-:Y:S01]  /*1d440*/  HMMA.1688.F32.TF32 R4, R192, R150, R4 ;  /* 0x00000096c004723c */ /* 0x000fe20000081004 */
[----:B------:R-:W-:-:S06]  /*1d450*/  IMAD.MOV.U32 R233, RZ, RZ, R69 ;  /* 0x000000ffffe97224 */ /* 0x000fcc00078e0045 */
[----:B------:R-:W-:Y:S01]  /*1d460*/  STL.64 [R1+0x6a0], R196 ;  /* 0x0006a0c401007387 */ /* 0x000fe20000100a00 */
[----:B------:R-:W-:Y:S03]  /*1d470*/  HMMA.1688.F32.TF32 R8, R192, R154, R8 ;  /* 0x0000009ac008723c */ /* 0x000fe60000081008 */
[----:B------:R-:W-:Y:S04]  /*1d480*/  STL.64 [R1+0x6a8], R198 ;  /* 0x0006a8c601007387 */ /* 0x000fe80000100a00 */
[----:B------:R1:W5:Y:S01]  /*1d490*/  LDL.LU.64 R250, [R1+0xfd0] ;  /* 0x000fd00001fa7983 */ /* 0x0003620000300a00 */
[----:B------:R-:W-:-:S03]  /*1d4a0*/  IMAD.MOV.U32 R234, RZ, RZ, R68 ;  /* 0x000000ffffea7224 */ /* 0x000fc600078e0044 */
[----:B------:R1:W5:Y:S01]  /*1d4b0*/  LDL.LU.64 R248, [R1+0xfc8] ;  /* 0x000fc80001f87983 */ /* 0x0003620000300a00 */
[----:B------:R-:W-:-:S03]  /*1d4c0*/  IMAD.MOV.U32 R235, RZ, RZ, R45 ;  /* 0x000000ffffeb7224 */ /* 0x000fc600078e002d */
[----:B------:R-:W-:Y:S01]  /*1d4d0*/  STL.64 [R1+0x690], R136 ;  /* 0x0006908801007387 */ /* 0x000fe20000100a00 */
[C---:B------:R-:W-:Y:S03]  /*1d4e0*/  HMMA.1688.F32.TF32 R12, R192.reuse, R158, R12 ;  /* 0x0000009ec00c723c */ /* 0x040fe6000008100c */
[----:B------:R1:W-:Y:S05]  /*1d4f0*/  STL.64 [R1+0x698], R138 ;  /* 0x0006988a01007387 */ /* 0x0003ea0000100a00 */
[C---:B---3--:R-:W-:Y:S08]  /*1d500*/  HMMA.1688.F32.TF32 R168, R192.reuse, R42, R168 ;  /* 0x0000002ac0a8723c */ /* 0x048ff000000810a8 */
[C---:B------:R-:W-:Y:S08]  /*1d510*/  HMMA.1688.F32.TF32 R172, R192.reuse, R46, R172 ;  /* 0x0000002ec0ac723c */ /* 0x040ff000000810ac */
[C---:B------:R-:W-:Y:S08]  /*1d520*/  HMMA.1688.F32.TF32 R176, R192.reuse, R70, R176 ;  /* 0x00000046c0b0723c */ /* 0x040ff000000810b0 */
[C---:B------:R-:W-:Y:S08]  /*1d530*/  HMMA.1688.F32.TF32 R220, R192.reuse, R74, R220 ;  /* 0x0000004ac0dc723c */ /* 0x040ff000000810dc */
[C---:B------:R-:W-:Y:S08]  /*1d540*/  HMMA.1688.F32.TF32 R228, R192.reuse, R78, R228 ;  /* 0x0000004ec0e4723c */ /* 0x040ff000000810e4 */
[C---:B------:R-:W-:Y:S08]  /*1d550*/  HMMA.1688.F32.TF32 R232, R192.reuse, R82, R232 ;  /* 0x00000052c0e8723c */ /* 0x040ff000000810e8 */
[C---:B--2---:R-:W-:Y:S08]  /*1d560*/  HMMA.1688.F32.TF32 R164, R192.reuse, R38, R164 ;  /* 0x00000026c0a4723c */ /* 0x044ff000000810a4 */
[C---:B----4-:R-:W-:Y:S08]  /*1d570*/  HMMA.1688.F32.TF32 R140, R192.reuse, R30, R140 ;  /* 0x0000001ec08c723c */ /* 0x050ff0000008108c */
[C---:B------:R-:W-:Y:S08]  /*1d580*/  HMMA.1688.F32.TF32 R144, R192.reuse, R34, R144 ;  /* 0x00000022c090723c */ /* 0x040ff00000081090 */
[----:B------:R-:W-:Y:S01]  /*1d590*/  HMMA.1688.F32.TF32 R184, R192, R22, R184 ;  /* 0x00000016c0b8723c */ /* 0x000fe200000810b8 */
[----:B-1----:R-:W-:-:S02]  /*1d5a0*/  IMAD.MOV.U32 R139, RZ, RZ, R20 ;  /* 0x000000ffff8b7224 */ /* 0x002fc400078e0014 */
[----:B------:R-:W-:Y:S02]  /*1d5b0*/  IMAD.MOV.U32 R138, RZ, RZ, R21 ;  /* 0x000000ffff8a7224 */ /* 0x000fe400078e0015 */
[----:B------:R-:W-:Y:S02]  /*1d5c0*/  IMAD.MOV.U32 R137, RZ, RZ, R17 ;  /* 0x000000ffff897224 */ /* 0x000fe400078e0011 */
[----:B------:R-:W-:Y:S01]  /*1d5d0*/  IMAD.MOV.U32 R136, RZ, RZ, R16 ;  /* 0x000000ffff887224 */ /* 0x000fe200078e0010 */
[C---:B------:R-:W-:Y:S01]  /*1d5e0*/  HMMA.1688.F32.TF32 R180, R192.reuse, R18, R180 ;  /* 0x00000012c0b4723c */ /* 0x040fe200000810b4 */
[----:B------:R-:W2:Y:S04]  /*1d5f0*/  LDL.LU R16, [R1+0xfc4] ;  /* 0x000fc40001107983 */ /* 0x000ea80000300800 */
[----:B------:R-:W3:Y:S03]  /*1d600*/  LDL.LU R17, [R1+0xfc0] ;  /* 0x000fc00001117983 */ /* 0x000ee60000300800 */
[C---:B------:R-:W-:Y:S01]  /*1d610*/  HMMA.1688.F32.TF32 R136, R192.reuse, R26, R136 ;  /* 0x0000001ac088723c */ /* 0x040fe20000081088 */
[----:B------:R-:W4:Y:S07]  /*1d620*/  LDL.LU R148, [R1+0x940] ;  /* 0x0009400001947983 */ /* 0x000f2e0000300800 */
[----:B------:R-:W-:Y:S01]  /*1d630*/  HMMA.1688.F32.TF32 R192, R192, R162, R48 ;  /* 0x000000a2c0c0723c */ /* 0x000fe20000081030 */
[----:B------:R-:W-:Y:S04]  /*1d640*/  STL.64 [R1+0x5f0], R4 ;  /* 0x0005f00401007387 */ /* 0x000fe80000100a00 */
[----:B------:R1:W-:Y:S04]  /*1d650*/  STL.64 [R1+0x5f8], R6 ;  /* 0x0005f80601007387 */ /* 0x0003e80000100a00 */
[----:B-1----:R1:W5:Y:S04]  /*1d660*/  LDL.LU.64 R6, [R1+0xfb8] ;  /* 0x000fb80001067983 */ /* 0x0023680000300a00 */
[----:B------:R1:W5:Y:S04]  /*1d670*/  LDL.LU.64 R4, [R1+0xfb0] ;  /* 0x000fb00001047983 */ /* 0x0003680000300a00 */
        /* <DEDUP_REMOVED lines=8> */
[----:B------:R1:W5:Y:S04]  /*1d700*/  LDL.LU.64 R50, [R1+0xf88] ;  /* 0x000f880001327983 */ /* 0x0003680000300a00 */
[----:B------:R1:W5:Y:S04]  /*1d710*/  LDL.LU.64 R48, [R1+0xf80] ;  /* 0x000f800001307983 */ /* 0x0003680000300a00 */
[----:B------:R1:W-:Y:S04]  /*1d720*/  STL.64 [R1+0x4e0], R192 ;  /* 0x0004e0c001007387 */ /* 0x0003e80000100a00 */
[----:B------:R2:W-:Y:S04]  /*1d730*/  STL.64 [R1+0x4e8], R194 ;  /* 0x0004e8c201007387 */ /* 0x0005e80000100a00 */
[----:B-1----:R-:W4:Y:S04]  /*1d740*/  LDL.LU R192, [R1+0x640] ;  /* 0x0006400001c07983 */ /* 0x002f280000300800 */
[----:B------:R-:W4:Y:S04]  /*1d750*/  LDL.LU R193, [R1+0x644] ;  /* 0x0006440001c17983 */ /* 0x000f280000300800 */
[----:B------:R-:W4:Y:S04]  /*1d760*/  LDL.LU R45, [R1+0x948] ;  /* 0x00094800012d7983 */ /* 0x000f280000300800 */
[----:B------:R-:W4:Y:S04]  /*1d770*/  LDL.LU R44, [R1+0x94c] ;  /* 0x00094c00012c7983 */ /* 0x000f280000300800 */
[----:B------:R-:W4:Y:S04]  /*1d780*/  LDL.LU R72, [R1+0x954] ;  /* 0x0009540001487983 */ /* 0x000f280000300800 */
[----:B------:R-:W4:Y:S04]  /*1d790*/  LDL.LU R3, [R1+0x95c] ;  /* 0x00095c0001037983 */ /* 0x000f280000300800 */
[----:B------:R-:W4:Y:S04]  /*1d7a0*/  LDL.LU R73, [R1+0x950] ;  /* 0x0009500001497983 */ /* 0x000f280000300800 */
[----:B------:R-:W4:Y:S01]  /*1d7b0*/  LDL.LU R68, [R1+0x958] ;  /* 0x0009580001447983 */ /* 0x000f220000300800 */
[----:B------:R-:W-:-:S04]  /*1d7c0*/  MOV R69, 0x1f ;  /* 0x0000001f00457802 */ /* 0x000fc80000000f00 */
[----:B------:R-:W-:-:S04]  /*1d7d0*/  IADD3 R69, R69, c[0x0][0x180], RZ ;  /* 0x0000600045457a10 */ /* 0x000fc80007ffe0ff */
[----:B------:R-:W-:-:S04]  /*1d7e0*/  SHF.R.S32.HI R2, RZ, 0x1f, R69 ;  /* 0x0000001fff027819 */ /* 0x000fc80000011445 */
[----:B------:R-:W-:Y:S02]  /*1d7f0*/  LEA.HI R2, R2, R69, RZ, 0x5 ;  /* 0x0000004502027211 */ /* 0x000fe400078f28ff */
[----:B------:R-:W1:Y:S01]  /*1d800*/  S2R R69, SR_TID.X ;  /* 0x0000000000457919 */ /* 0x000e620000002100 */
[----:B------:R-:W-:Y:S02]  /*1d810*/  IADD3 R0, R0, -0x40, RZ ;  /* 0xffffffc000007810 */ /* 0x000fe40007ffe0ff */
[----:B------:R-:W-:-:S04]  /*1d820*/  SHF.R.S32.HI R2, RZ, 0x5, R2 ;  /* 0x00000005ff027819 */ /* 0x000fc80000011402 */
[----:B------:R-:W-:Y:S01]  /*1d830*/  IADD3 R2, R2, -0x2, RZ ;  /* 0xfffffffe02027810 */ /* 0x000fe20007ffe0ff */
[----:B------:R-:W-:Y:S01]  /*1d840*/  UISETP.GT.AND UP0, UPT, UR6, 0x1, UPT ;  /* 0x000000010600788c */ /* 0x000fe2000bf04270 */
[----:B------:R-:W-:Y:S01]  /*1d850*/  IMAD.MOV.U32 R196, RZ, RZ, R29 ;  /* 0x000000ffffc47224 */ /* 0x000fe200078e001d */
[----:B------:R-:W-:Y:S01]  /*1d860*/  MOV R198, R25 ;  /* 0x0000001900c67202 */ /* 0x000fe20000000f00 */
[----:B------:R-:W-:Y:S02]  /*1d870*/  IMAD.MOV.U32 R197, RZ, RZ, R28 ;  /* 0x000000ffffc57224 */ /* 0x000fe400078e001c */
[----:B------:R-:W-:Y:S01]  /*1d880*/  IMAD.MOV.U32 R199, RZ, RZ, R24 ;  /* 0x000000ffffc77224 */ /* 0x000fe200078e0018 */
[----:B------:R-:W-:-:S06]  /*1d890*/  USEL UR6, UR6, URZ, !UP0 ;  /* 0x0000003f06067287 */ /* 0x000fcc000c000000 */
[----:B------:R-:W-:Y:S01]  /*1d8a0*/  HMMA.1688.F32.TF32 R40, R188, R42, R196 ;  /* 0x0000002abc28723c */ /* 0x000fe200000810c4 */
[----:B-1----:R-:W-:-:S06]  /*1d8b0*/  LOP3.LUT R77, R69, 0x3f, RZ, 0xc0, !PT ;  /* 0x0000003f454d7812 */ /* 0x002fcc00078ec0ff */
[----:B------:R-:W-:Y:S02]  /*1d8c0*/  IMAD.SHL.U32 R197, R77, 0x4, RZ ;  /* 0x000000044dc57824 */ /* 0x000fe400078e00ff */
[----:B--2---:R-:W-:Y:S02]  /*1d8d0*/  IMAD.MOV.U32 R195, RZ, RZ, R16 ;  /* 0x000000ffffc37224 */ /* 0x004fe400078e0010 */
[----:B---3--:R-:W-:Y:S02]  /*1d8e0*/  IMAD.MOV.U32 R194, RZ, RZ, R17 ;  /* 0x000000ffffc27224 */ /* 0x008fe400078e0011 */
[C---:B----4-:R-:W-:Y:S01]  /*1d8f0*/  IMAD R0, R148.reuse, -0x20, R0 ;  /* 0xffffffe094007824 */ /* 0x050fe200078e0200 */
[----:B------:R-:W-:-:S04]  /*1d900*/  ISETP.GE.AND P5, PT, R148, R2, PT ;  /* 0x000000029400720c */ /* 0x000fc80003fa6270 */
[----:B------:R-:W-:-:S04]  /*1d910*/  ISETP.GT.AND P0, PT, R0, RZ, PT ;  /* 0x000000ff0000720c */ /* 0x000fc80003f04270 */
[----:B------:R-:W-:-:S04]  /*1d920*/  SEL R2, RZ, 0x4, !P0 ;  /* 0x00000004ff027807 */ /* 0x000fc80004000000 */
[----:B------:R-:W-:-:S04]  /*1d930*/  SEL R2, R2, RZ, !P5 ;  /* 0x000000ff02027207 */ /* 0x000fc80006800000 */
[----:B------:R-:W-:Y:S01]  /*1d940*/  ISETP.NE.U32.AND P0, PT, R2, RZ, PT ;  /* 0x000000ff0200720c */ /* 0x000fe20003f05070 */
[----:B------:R-:W-:-:S04]  /*1d950*/  IMAD.U32 R2, RZ, RZ, UR6 ;  /* 0x00000006ff027e24 */ /* 0x000fc8000f8e00ff */
[----:B------:R-:W-:Y:S01]  /*1d960*/  IMAD R2, R2, 0x8000, R197 ;  /* 0x0000800002027824 */ /* 0x000fe200078e02c5 */
[----:B------:R-:W-:Y:S01]  /*1d970*/  HMMA.1688.F32.TF32 R16, R188, R18, R192 ;  /* 0x00000012bc10723c */ /* 0x000fe200000810c0 */
[----:B------:R-:W2:Y:S04]  /*1d980*/  LDL.LU R195, [R1+0x960] ;  /* 0x0009600001c37983 */ /* 0x000ea80000300800 */
[----:B------:R-:W3:Y:S01]  /*1d990*/  LDL.LU R194, [R1+0x964] ;  /* 0x0009640001c27983 */ /* 0x000ee20000300800 */
[----:B------:R-:W-:-:S03]  /*1d9a0*/  IADD3 R44, P1, R44, UR13, RZ ;  /* 0x0000000d2c2c7c10 */ /* 0x000fc6000ff3e0ff */
[----:B------:R-:W4:Y:S04]  /*1d9b0*/  LDL.LU R193, [R1+0x9c8] ;  /* 0x0009c80001c17983 */ /* 0x000f280000300800 */
[----:B------:R-:W4:Y:S01]  /*1d9c0*/  LDL.LU R192, [R1+0x9cc] ;  /* 0x0009cc0001c07983 */ /* 0x000f220000300800 */
[----:B------:R-:W-:-:S03]  /*1d9d0*/  IADD3.X R45, R45, UR7, RZ, P1, !PT ;  /* 0x000000072d2d7c10 */ /* 0x000fc60008ffe4ff */
[----:B------:R1:W-:Y:S01]  /*1d9e0*/  STL [R1+0x94c], R44 ;  /* 0x00094c2c01007387 */ /* 0x0003e20000100800 */
[----:B------:R-:W-:-:S03]  /*1d9f0*/  IADD3 R72, P1, R72, UR13, RZ ;  /* 0x0000000d48487c10 */ /* 0x000fc6000ff3e0ff */
[----:B------:R1:W-:Y:S04]  /*1da00*/  STL [R1+0x948], R45 ;  /* 0x0009482d01007387 */ /* 0x0003e80000100800 */
[----:B------:R-:W4:Y:S04]  /*1da10*/  LDL.LU R161, [R1+0x9d0] ;  /* 0x0009d00001a17983 */ /* 0x000f280000300800 */
[----:B------:R-:W4:Y:S01]  /*1da20*/  LDL.LU R160, [R1+0x9d4] ;  /* 0x0009d40001a07983 */ /* 0x000f220000300800 */
[----:B------:R-:W-:-:S03]  /*1da30*/  IADD3 R3, P2, R3, UR13, RZ ;  /* 0x0000000d03037c10 */ /* 0x000fc6000ff5e0ff */
[----:B------:R-:W4:Y:S01]  /*1da40*/  LDL.LU R81, [R1+0x9d8] ;  /* 0x0009d80001517983 */ /* 0x000f220000300800 */
[----:B------:R-:W-:-:S03]  /*1da50*/  IADD3.X R73, R73, UR7, RZ, P1, !PT ;  /* 0x0000000749497c10 */ /* 0x000fc60008ffe4ff */
[----:B------:R-:W4:Y:S01]  /*1da60*/  LDL.LU R80, [R1+0x9dc] ;  /* 0x0009dc0001507983 */ /* 0x000f220000300800 */
[----:B------:R-:W-:-:S03]  /*1da70*/  IADD3.X R68, R68, UR7, RZ, P2, !PT ;  /* 0x0000000744447c10 */ /* 0x000fc600097fe4ff */
[----:B------:R-:W-:Y:S01]  /*1da80*/  @!PT LDS RZ, [RZ] ;  /* 0x00000000fffff984 */ /* 0x000fe20000000800 */
[----:B------:R-:W-:Y:S01]  /*1da90*/  @!PT LDS RZ, [RZ] ;  /* 0x00000000fffff984 */ /* 0x000fe20000000800 */
[----:B------:R-:W-:Y:S01]  /*1daa0*/  @!PT LDS RZ, [RZ] ;  /* 0x00000000fffff984 */ /* 0x000fe20000000800 */
[----:B------:R1:W-:Y:S04]  /*1dab0*/  LDGSTS.E [R2], [R44.64], P0 ;  /* 0x000000002c027fae */ /* 0x0003e8000812184a */
[----:B------:R-:W-:Y:S04]  /*1dac0*/  STL [R1+0x954], R72 ;  /* 0x0009544801007387 */ /* 0x000fe80000100800 */
[----:B------:R1:W-:Y:S02]  /*1dad0*/  STL [R1+0x950], R73 ;  /* 0x0009504901007387 */ /* 0x0003e40000100800 */
[----:B-1----:R-:W-:-:S02]  /*1dae0*/  IMAD.MOV.U32 R44, RZ, RZ, R72 ;  /* 0x000000ffff2c7224 */ /* 0x002fc400078e0048 */
[----:B------:R-:W-:Y:S01]  /*1daf0*/  IMAD.MOV.U32 R45, RZ, RZ, R73 ;  /* 0x000000ffff2d7224 */ /* 0x000fe200078e0049 */
[----:B------:R-:W-:Y:S04]  /*1db00*/  STL [R1+0x95c], R3 ;  /* 0x00095c0301007387 */ /* 0x000fe80000100800 */
[----:B------:R1:W-:Y:S04]  /*1db10*/  STL [R1+0x958], R68 ;  /* 0x0009584401007387 */ /* 0x0003e80000100800 */
[----:B------:R-:W4:Y:S04]  /*1db20*/  LDL.LU R76, [R1+0x9e0] ;  /* 0x0009e000014c7983 */ /* 0x000f280000300800 */
[----:B------:R1:W-:Y:S04]  /*1db30*/  LDGSTS.E [R2+0x100], [R44.64], P0 ;  /* 0x001000002c027fae */ /* 0x0003e8000812184a */
[----:B------:R-:W4:Y:S04]  /*1db40*/  LDL.LU R73, [R1+0x9e4] ;  /* 0x0009e40001497983 */ /* 0x000f280000300800 */
[----:B------:R-:W4:Y:S01]  /*1db50*/  LDL.LU R72, [R1+0xa48] ;  /* 0x000a480001487983 */ /* 0x000f220000300800 */
[----:B-1----:R-:W-:-:S03]  /*1db60*/  IMAD.MOV.U32 R45, RZ, RZ, R68 ;  /* 0x000000ffff2d7224 */ /* 0x002fc600078e0044 */
[----:B------:R-:W4:Y:S01]  /*1db70*/  LDL.LU R68, [R1+0xa4c] ;  /* 0x000a4c0001447983 */ /* 0x000f220000300800 */
[----:B------:R-:W-:Y:S01]  /*1db80*/  ISETP.GT.AND P1, PT, R0, 0x4, PT ;  /* 0x000000040000780c */ /* 0x000fe20003f24270 */
[----:B------:R-:W-:-:S03]  /*1db90*/  IMAD.MOV.U32 R44, RZ, RZ, R3 ;  /* 0x000000ffff2c7224 */ /* 0x000fc600078e0003 */
[----:B------:R-:W-:Y:S02]  /*1dba0*/  SEL R3, RZ, 0x4, !P1 ;  /* 0x00000004ff037807 */ /* 0x000fe40004800000 */
[----:B------:R1:W-:Y:S02]  /*1dbb0*/  LDGSTS.E [R2+0x200], [R44.64], P0 ;  /* 0x002000002c027fae */ /* 0x0003e4000812184a */
[----:B------:R-:W-:-:S04]  /*1dbc0*/  SEL R3, R3, RZ, !P5 ;  /* 0x000000ff03037207 */ /* 0x000fc80006800000 */
[----:B------:R-:W-:Y:S02]  /*1dbd0*/  ISETP.NE.U32.AND P1, PT, R3, RZ, PT ;  /* 0x000000ff0300720c */ /* 0x000fe40003f25070 */
[----:B---3--:R-:W-:-:S04]  /*1dbe0*/  IADD3 R194, P2, R194, UR13, RZ ;  /* 0x0000000dc2c27c10 */ /* 0x008fc8000ff5e0ff */
[----:B--2---:R-:W-:Y:S02]  /*1dbf0*/  IADD3.X R195, R195, UR7, RZ, P2, !PT ;  /* 0x00000007c3c37c10 */ /* 0x004fe400097fe4ff */
[----:B----4-:R-:W-:Y:S01]  /*1dc00*/  IADD3 R192, P3, R192, UR13, RZ ;  /* 0x0000000dc0c07c10 */ /* 0x010fe2000ff7e0ff */
[----:B-1----:R-:W-:Y:S01]  /*1dc10*/  IMAD.MOV.U32 R44, RZ, RZ, R194 ;  /* 0x000000ffff2c7224 */ /* 0x002fe200078e00c2 */
[----:B------:R-:W-:Y:S02]  /*1dc20*/  MOV R45, R195 ;  /* 0x000000c3002d7202 */ /* 0x000fe40000000f00 */
[----:B------:R-:W-:Y:S01]  /*1dc30*/  IADD3.X R193, R193, UR7, RZ, P3, !PT ;  /* 0x00000007c1c17c10 */ /* 0x000fe20009ffe4ff */
[----:B------:R-:W-:Y:S04]  /*1dc40*/  STL [R1+0x964], R194 ;  /* 0x000964c201007387 */ /* 0x000fe80000100800 */
[----:B------:R1:W-:Y:S04]  /*1dc50*/  STL [R1+0x960], R195 ;  /* 0x000960c301007387 */ /* 0x0003e80000100800 */
[----:B------:R-:W-:Y:S04]  /*1dc60*/  STL [R1+0x9cc], R192 ;  /* 0x0009ccc001007387 */ /* 0x000fe80000100800 */
[----:B------:R2:W-:Y:S01]  /*1dc70*/  LDGSTS.E [R2+0x300], [R44.64], P0 ;  /* 0x003000002c027fae */ /* 0x0005e2000812184a */
[----:B------:R-:W-:-:S03]  /*1dc80*/  IADD3 R160, P0, R160, UR13, RZ ;  /* 0x0000000da0a07c10 */ /* 0x000fc6000ff1e0ff */
[----:B------:R3:W-:Y:S04]  /*1dc90*/  STL [R1+0x9c8], R193 ;  /* 0x0009c8c101007387 */ /* 0x0007e80000100800 */
[----:B-1----:R-:W4:Y:S01]  /*1dca0*/  LDL.LU R195, [R1+0xa50] ;  /* 0x000a500001c37983 */ /* 0x002f220000300800 */
[----:B------:R-:W-:Y:S01]  /*1dcb0*/  IADD3 R80, P2, R80, UR13, RZ ;  /* 0x0000000d50507c10 */ /* 0x000fe2000ff5e0ff */
[----:B--2---:R-:W-:Y:S02]  /*1dcc0*/  IMAD.MOV.U32 R45, RZ, RZ, R193 ;  /* 0x000000ffff2d7224 */ /* 0x004fe400078e00c1 */
[----:B------:R-:W2:Y:S01]  /*1dcd0*/  LDL.LU R194, [R1+0xa54] ;  /* 0x000a540001c27983 */ /* 0x000ea20000300800 */
[----:B------:R-:W-:Y:S01]  /*1dce0*/  IMAD.MOV.U32 R44, RZ, RZ, R192 ;  /* 0x000000ffff2c7224 */ /* 0x000fe200078e00c0 */
[----:B------:R-:W-:-:S02]  /*1dcf0*/  IADD3.X R161, R161, UR7, RZ, P0, !PT ;  /* 0x00000007a1a17c10 */ /* 0x000fc400087fe4ff */
[----:B---3--:R-:W3:Y:S01]  /*1dd00*/  LDL.LU R193, [R1+0xa58] ;  /* 0x000a580001c17983 */ /* 0x008ee20000300800 */
[----:B------:R-:W-:-:S03]  /*1dd10*/  IADD3.X R81, R81, UR7, RZ, P2, !PT ;  /* 0x0000000751517c10 */ /* 0x000fc600097fe4ff */
[----:B------:R-:W3:Y:S04]  /*1dd20*/  LDL.LU R192, [R1+0xa5c] ;  /* 0x000a5c0001c07983 */ /* 0x000ee80000300800 */
[----:B------:R-:W-:Y:S04]  /*1dd30*/  STL [R1+0x9d4], R160 ;  /* 0x0009d4a001007387 */ /* 0x000fe80000100800 */
[----:B------:R1:W-:Y:S04]  /*1dd40*/  LDGSTS.E [R2+0x1000], [R44.64], P1 ;  /* 0x010000002c027fae */ /* 0x0003e8000892184a */
[----:B------:R1:W-:Y:S04]  /*1dd50*/  STL [R1+0x9d0], R161 ;  /* 0x0009d0a101007387 */ /* 0x0003e80000100800 */
[----:B------:R-:W-:Y:S01]  /*1dd60*/  STL [R1+0x9dc], R80 ;  /* 0x0009dc5001007387 */ /* 0x000fe20000100800 */
[----:B-1----:R-:W-:-:S03]  /*1dd70*/  IMAD.MOV.U32 R44, RZ, RZ, R160 ;  /* 0x000000ffff2c7224 */ /* 0x002fc600078e00a0 */
[----:B------:R1:W-:Y:S01]  /*1dd80*/  STL [R1+0x9d8], R81 ;  /* 0x0009d85101007387 */ /* 0x0003e20000100800 */
[----:B------:R-:W-:-:S03]  /*1dd90*/  IMAD.MOV.U32 R45, RZ, RZ, R161 ;  /* 0x000000ffff2d7224 */ /* 0x000fc600078e00a1 */
[----:B------:R-:W3:Y:S01]  /*1dda0*/  LDL.LU R161, [R1+0xa60] ;  /* 0x000a600001a17983 */ /* 0x000ee20000300800 */
[----:B------:R-:W-:-:S03]  /*1ddb0*/  IADD3 R73, P2, R73, UR13, RZ ;  /* 0x0000000d49497c10 */ /* 0x000fc6000ff5e0ff */
[----:B------:R-:W3:Y:S01]  /*1ddc0*/  LDL.LU R160, [R1+0xa64] ;  /* 0x000a640001a07983 */ /* 0x000ee20000300800 */
[----:B------:R-:W-:-:S03]  /*1ddd0*/  IADD3 R68, P3, R68, UR13, RZ ;  /* 0x0000000d44447c10 */ /* 0x000fc6000ff7e0ff */
[----:B------:R1:W-:Y:S01]  /*1dde0*/  LDGSTS.E [R2+0x1100], [R44.64], P1 ;  /* 0x011000002c027fae */ /* 0x0003e2000892184a */
[----:B------:R-:W-:Y:S02]  /*1ddf0*/  IADD3.X R76, R76, UR7, RZ, P2, !PT ;  /* 0x000000074c4c7c10 */ /* 0x000fe400097fe4ff */
[----:B------:R-:W-:Y:S01]  /*1de00*/  IADD3.X R72, R72, UR7, RZ, P3, !PT ;  /* 0x0000000748487c10 */ /* 0x000fe20009ffe4ff */
[----:B-1----:R-:W-:Y:S02]  /*1de10*/  IMAD.MOV.U32 R45, RZ, RZ, R81 ;  /* 0x000000ffff2d7224 */ /* 0x002fe400078e0051 */
[----:B------:R-:W-:Y:S01]  /*1de20*/  IMAD.MOV.U32 R44, RZ, RZ, R80 ;  /* 0x000000ffff2c7224 */ /* 0x000fe200078e0050 */
[----:B------:R-:W3:Y:S04]  /*1de30*/  LDL.LU R81, [R1+0xac8] ;  /* 0x000ac80001517983 */ /* 0x000ee80000300800 */
[----:B------:R-:W3:Y:S04]  /*1de40*/  LDL.LU R80, [R1+0xacc] ;  /* 0x000acc0001507983 */ /* 0x000ee80000300800 */
[----:B------:R-:W-:Y:S04]  /*1de50*/  STL [R1+0x9e4], R73 ;  /* 0x0009e44901007387 */ /* 0x000fe80000100800 */
[----:B------:R1:W-:Y:S04]  /*1de60*/  STL [R1+0x9e0], R76 ;  /* 0x0009e04c01007387 */ /* 0x0003e80000100800 */
[----:B------:R1:W-:Y:S04]  /*1de70*/  LDGSTS.E [R2+0x1200], [R44.64], P1 ;  /* 0x012000002c027fae */ /* 0x0003e8000892184a */
[----:B------:R-:W-:Y:S04]  /*1de80*/  STL [R1+0xa4c], R68 ;  /* 0x000a4c4401007387 */ /* 0x000fe80000100800 */
[----:B------:R1:W-:Y:S02]  /*1de90*/  STL [R1+0xa48], R72 ;  /* 0x000a484801007387 */ /* 0x0003e40000100800 */
[----:B-1----:R-:W-:-:S02]  /*1dea0*/  IMAD.MOV.U32 R44, RZ, RZ, R73 ;  /* 0x000000ffff2c7224 */ /* 0x002fc400078e0049 */
[----:B------:R-:W-:Y:S02]  /*1deb0*/  IMAD.MOV.U32 R45, RZ, RZ, R76 ;  /* 0x000000ffff2d7224 */ /* 0x000fe400078e004c */
[----:B------:R-:W3:Y:S04]  /*1dec0*/  LDL.LU R76, [R1+0xad0] ;  /* 0x000ad000014c7983 */ /* 0x000ee80000300800 */
[----:B------:R-:W3:Y:S04]  /*1ded0*/  LDL.LU R73, [R1+0xad4] ;  /* 0x000ad40001497983 */ /* 0x000ee80000300800 */
[----:B------:R1:W-:Y:S02]  /*1dee0*/  LDGSTS.E [R2+0x1300], [R44.64], P1 ;  /* 0x013000002c027fae */ /* 0x0003e4000892184a */
[----:B-1----:R-:W-:Y:S01]  /*1def0*/  IMAD.MOV.U32 R45, RZ, RZ, R72 ;  /* 0x000000ffff2d7224 */ /* 0x002fe200078e0048 */
[----:B------:R-:W-:Y:S01]  /*1df00*/  MOV R44, R68 ;  /* 0x00000044002c7202 */ /* 0x000fe20000000f00 */
[----:B------:R-:W3:Y:S04]  /*1df10*/  LDL.LU R72, [R1+0xad8] ;  /* 0x000ad80001487983 */ /* 0x000ee80000300800 */
[----:B------:R-:W3:Y:S01]  /*1df20*/  LDL.LU R68, [R1+0xadc] ;  /* 0x000adc0001447983 */ /* 0x000ee20000300800 */
[----:B------:R-:W-:-:S04]  /*1df30*/  ISETP.GT.AND P0, PT, R0, 0x8, PT ;  /* 0x000000080000780c */ /* 0x000fc80003f04270 */
[----:B------:R-:W-:-:S04]  /*1df40*/  SEL R3, RZ, 0x4, !P0 ;  /* 0x00000004ff037807 */ /* 0x000fc80004000000 */
[----:B------:R-:W-:-:S04]  /*1df50*/  SEL R3, R3, RZ, !P5 ;  /* 0x000000ff03037207 */ /* 0x000fc80006800000 */
[----:B------:R-:W-:Y:S11]  /*1df60*/  ISETP.NE.U32.AND P0, PT, R3, RZ, PT ;  /* 0x000000ff0300720c */ /* 0x000ff60003f05070 */
[----:B------:R-:W-:Y:S02]  /*1df70*/  @!UPT UIADD3 URZ, URZ, URZ, URZ ;  /* 0x0000003f3f3ff290 */ /* 0x000fe4000fffe03f */
[----:B------:R1:W-:Y:S01]  /*1df80*/  LDGSTS.E [R2+0x2000], [R44.64], P0 ;  /* 0x020000002c027fae */ /* 0x0003e2000812184a */
[----:B--2---:R-:W-:-:S04]  /*1df90*/  IADD3 R194, P1, R194, UR13, RZ ;  /* 0x0000000dc2c27c10 */ /* 0x004fc8000ff3e0ff */
[----:B----4-:R-:W-:Y:S02]  /*1dfa0*/  IADD3.X R195, R195, UR7, RZ, P1, !PT ;  /* 0x00000007c3c37c10 */ /* 0x010fe40008ffe4ff */
[----:B---3--:R-:W-:Y:S01]  /*1dfb0*/  IADD3 R192, P2, R192, UR13, RZ ;  /* 0x0000000dc0c07c10 */ /* 0x008fe2000ff5e0ff */
[----:B------:R-:W-:Y:S03]  /*1dfc0*/  STL [R1+0xa54], R194 ;  /* 0x000a54c201007387 */ /* 0x000fe60000100800 */
[----:B------:R-:W-:Y:S01]  /*1dfd0*/  IADD3.X R193, R193, UR7, RZ, P2, !PT ;  /* 0x00000007c1c17c10 */ /* 0x000fe200097fe4ff */
[----:B------:R2:W-:Y:S01]  /*1dfe0*/  STL [R1+0xa50], R195 ;  /* 0x000a50c301007387 */ /* 0x0005e20000100800 */
[----:B-1----:R-:W-:Y:S01]  /*1dff0*/  IMAD.MOV.U32 R44, RZ, RZ, R194 ;  /* 0x000000ffff2c7224 */ /* 0x002fe200078e00c2 */
[----:B------:R-:W-:Y:S01]  /*1e000*/  ISETP.GT.AND P1, PT, R0, 0xc, PT ;  /* 0x0000000c0000780c */ /* 0x000fe20003f24270 */
[----:B------:R-:W-:Y:S01]  /*1e010*/  IMAD.MOV.U32 R45, RZ, RZ, R195 ;  /* 0x000000ffff2d7224 */ /* 0x000fe200078e00c3 */
[----:B------:R-:W-:Y:S04]  /*1e020*/  STL [R1+0xa5c], R192 ;  /* 0x000a5cc001007387 */ /* 0x000fe80000100800 */
[----:B------:R1:W-:Y:S01]  /*1e030*/  STL [R1+0xa58], R193 ;  /* 0x000a58c101007387 */ /* 0x0003e20000100800 */
[----:B------:R-:W-:-:S03]  /*1e040*/  SEL R3, RZ, 0x4, !P1 ;  /* 0x00000004ff037807 */ /* 0x000fc60004800000 */
[----:B--2---:R-:W2:Y:S04]  /*1e050*/  LDL.LU R195, [R1+0xae0] ;  /* 0x000ae00001c37983 */ /* 0x004ea80000300800 */
[----:B------:R-:W3:Y:S04]  /*1e060*/  LDL.LU R194, [R1+0xae4] ;  /* 0x000ae40001c27983 */ /* 0x000ee80000300800 */
[----:B------:R4:W-:Y:S01]  /*1e070*/  LDGSTS.E [R2+0x2100], [R44.64], P0 ;  /* 0x021000002c027fae */ /* 0x0009e2000812184a */
[----:B------:R-:W-:Y:S02]  /*1e080*/  IADD3 R160, P2, R160, UR13, RZ ;  /* 0x0000000da0a07c10 */ /* 0x000fe4000ff5e0ff */
[----:B------:R-:W-:-:S02]  /*1e090*/  SEL R3, R3, RZ, !P5 ;  /* 0x000000ff03037207 */ /* 0x000fc40006800000 */
[----:B------:R-:W-:Y:S01]  /*1e0a0*/  IADD3.X R161, R161, UR7, RZ, P2, !PT ;  /* 0x00000007a1a17c10 */ /* 0x000fe200097fe4ff */
[----:B----4-:R-:W-:Y:S02]  /*1e0b0*/  IMAD.MOV.U32 R44, RZ, RZ, R192 ;  /* 0x000000ffff2c7224 */ /* 0x010fe400078e00c0 */
[----:B------:R-:W-:Y:S02]  /*1e0c0*/  IMAD.MOV.U32 R45, RZ, RZ, R193 ;  /* 0x000000ffff2d7224 */ /* 0x000fe400078e00c1 */
[----:B-1----:R-:W4:Y:S04]  /*1e0d0*/  LDL.LU R193, [R1+0xb48] ;  /* 0x000b480001c17983 */ /* 0x002f280000300800 */
[----:B------:R-:W4:Y:S01]  /*1e0e0*/  LDL.LU R192, [R1+0xb4c] ;  /* 0x000b4c0001c07983 */ /* 0x000f220000300800 */
[----:B------:R-:W-:-:S03]  /*1e0f0*/  ISETP.NE.U32.AND P1, PT, R3, RZ, PT ;  /* 0x000000ff0300720c */ /* 0x000fc60003f25070 */
[----:B------:R1:W-:Y:S01]  /*1e100*/  LDGSTS.E [R2+0x2200], [R44.64], P0 ;  /* 0x022000002c027fae */ /* 0x0003e2000812184a */
[----:B------:R-:W-:-:S03]  /*1e110*/  IADD3 R80, P3, R80, UR13, RZ ;  /* 0x0000000d50507c10 */ /* 0x000fc6000ff7e0ff */
[----:B------:R-:W-:Y:S01]  /*1e120*/  STL [R1+0xa64], R160 ;  /* 0x000a64a001007387 */ /* 0x000fe20000100800 */
[----:B------:R-:W-:-:S03]  /*1e130*/  IADD3.X R81, R81, UR7, RZ, P3, !PT ;  /* 0x0000000751517c10 */ /* 0x000fc60009ffe4ff */
[----:B------:R1:W-:Y:S02]  /*1e140*/  STL [R1+0xa60], R161 ;  /* 0x000a60a101007387 */ /* 0x0003e40000100800 */
[----:B-1----:R-:W-:Y:S02]  /*1e150*/  IMAD.MOV.U32 R44, RZ, RZ, R160 ;  /* 0x000000ffff2c7224 */ /* 0x002fe400078e00a0 */
[----:B------:R-:W-:Y:S01]  /*1e160*/  IMAD.MOV.U32 R45, RZ, RZ, R161 ;  /* 0x000000ffff2d7224 */ /* 0x000fe200078e00a1 */
[----:B------:R-:W-:Y:S04]  /*1e170*/  STL [R1+0xacc], R80 ;  /* 0x000acc5001007387 */ /* 0x000fe80000100800 */
[----:B------:R1:W-:Y:S04]  /*1e180*/  LDGSTS.E [R2+0x2300], [R44.64], P0 ;  /* 0x023000002c027fae */ /* 0x0003e8000812184a */
[----:B------:R1:W-:Y:S04]  /*1e190*/  STL [R1+0xac8], R81 ;  /* 0x000ac85101007387 */ /* 0x0003e80000100800 */
[----:B------:R-:W4:Y:S01]  /*1e1a0*/  LDL.LU R161, [R1+0xb50] ;  /* 0x000b500001a17983 */ /* 0x000f220000300800 */
[----:B-1----:R-:W-:-:S03]  /*1e1b0*/  MOV R45, R81 ;  /* 0x00000051002d7202 */ /* 0x002fc60000000f00 */
[----:B------:R-:W4:Y:S01]  /*1e1c0*/  LDL.LU R160, [R1+0xb54] ;  /* 0x000b540001a07983 */ /* 0x000f220000300800 */
[----:B------:R-:W-:Y:S01]  /*1e1d0*/  IMAD.MOV.U32 R44, RZ, RZ, R80 ;  /* 0x000000ffff2c7224 */ /* 0x000fe200078e0050 */
[----:B------:R-:W-:Y:S02]  /*1e1e0*/  IADD3 R73, P0, R73, UR13, RZ ;  /* 0x0000000d49497c10 */ /* 0x000fe4000ff1e0ff */
[----:B------:R-:W4:Y:S02]  /*1e1f0*/  LDL.LU R81, [R1+0xb58] ;  /* 0x000b580001517983 */ /* 0x000f240000300800 */
[----:B------:R-:W-:Y:S02]  /*1e200*/  IADD3.X R76, R76, UR7, RZ, P0, !PT ;  /* 0x000000074c4c7c10 */ /* 0x000fe400087fe4ff */
[----:B------:R-:W4:Y:S04]  /*1e210*/  LDL.LU R80, [R1+0xb5c] ;  /* 0x000b5c0001507983 */ /* 0x000f280000300800 */
[----:B------:R1:W-:Y:S04]  /*1e220*/  LDGSTS.E [R2+0x3000], [R44.64], P1 ;  /* 0x030000002c027fae */ /* 0x0003e8000892184a */
[----:B------:R-:W-:Y:S01]  /*1e230*/  STL [R1+0xad4], R73 ;  /* 0x000ad44901007387 */ /* 0x000fe20000100800 */
[----:B------:R-:W-:Y:S01]  /*1e240*/  IADD3 R68, P2, R68, UR13, RZ ;  /* 0x0000000d44447c10 */ /* 0x000fe2000ff5e0ff */
[----:B-1----:R-:W-:-:S02]  /*1e250*/  IMAD.MOV.U32 R44, RZ, RZ, R73 ;  /* 0x000000ffff2c7224 */ /* 0x002fc400078e0049 */
[----:B------:R-:W-:Y:S01]  /*1e260*/  IMAD.MOV.U32 R45, RZ, RZ, R76 ;  /* 0x000000ffff2d7224 */ /* 0x000fe200078e004c */
[----:B------:R-:W-:Y:S01]  /*1e270*/  IADD3.X R72, R72, UR7, RZ, P2, !PT ;  /* 0x0000000748487c10 */ /* 0x000fe200097fe4ff */
[----:B------:R-:W-:Y:S04]  /*1e280*/  STL [R1+0xad0], R76 ;  /* 0x000ad04c01007387 */ /* 0x000fe80000100800 */
[----:B------:R-:W-:Y:S04]  /*1e290*/  STL [R1+0xadc], R68 ;  /* 0x000adc4401007387 */ /* 0x000fe80000100800 */
[----:B------:R1:W-:Y:S04]  /*1e2a0*/  LDGSTS.E [R2+0x3100], [R44.64], P1 ;  /* 0x031000002c027fae */ /* 0x0003e8000892184a */
[----:B------:R1:W-:Y:S02]  /*1e2b0*/  STL [R1+0xad8], R72 ;  /* 0x000ad84801007387 */ /* 0x0003e40000100800 */
[----:B-1----:R-:W-:-:S02]  /*1e2c0*/  IMAD.MOV.U32 R45, RZ, RZ, R72 ;  /* 0x000000ffff2d7224 */ /* 0x002fc400078e0048 */
[----:B------:R-:W-:Y:S01]  /*1e2d0*/  IMAD.MOV.U32 R44, RZ, RZ, R68 ;  /* 0x000000ffff2c7224 */ /* 0x000fe200078e0044 */
[----:B------:R-:W4:Y:S04]  /*1e2e0*/  LDL.LU R72, [R1+0xb60] ;  /* 0x000b600001487983 */ /* 0x000f280000300800 */
[----:B------:R-:W4:Y:S04]  /*1e2f0*/  LDL.LU R68, [R1+0xb64] ;  /* 0x000b640001447983 */ /* 0x000f280000300800 */
[----:B------:R-:W4:Y:S04]  /*1e300*/  LDL.LU R76, [R1+0xbc8] ;  /* 0x000bc800014c7983 */ /* 0x000f280000300800 */
[----:B------:R-:W4:Y:S01]  /*1e310*/  LDL.LU R73, [R1+0xbcc] ;  /* 0x000bcc0001497983 */ /* 0x000f220000300800 */
[----:B------:R-:W-:-:S03]  /*1e320*/  ISETP.GT.AND P0, PT, R0, 0x10, PT ;  /* 0x000000100000780c */ /* 0x000fc60003f04270 */
[----:B------:R1:W-:Y:S01]  /*1e330*/  LDGSTS.E [R2+0x3200], [R44.64], P1 ;  /* 0x032000002c027fae */ /* 0x0003e2000892184a */
[----:B------:R-:W-:-:S04]  /*1e340*/  SEL R3, RZ, 0x4, !P0 ;  /* 0x00000004ff037807 */ /* 0x000fc80004000000 */
[----:B------:R-:W-:-:S04]  /*1e350*/  SEL R3, R3, RZ, !P5 ;  /* 0x000000ff03037207 */ /* 0x000fc80006800000 */
[----:B------:R-:W-:Y:S02]  /*1e360*/  ISETP.NE.U32.AND P0, PT, R3, RZ, PT ;  /* 0x000000ff0300720c */ /* 0x000fe40003f05070 */
[----:B---3--:R-:W-:-:S04]  /*1e370*/  IADD3 R194, P2, R194, UR13, RZ ;  /* 0x0000000dc2c27c10 */ /* 0x008fc8000ff5e0ff */
[----:B--2---:R-:W-:Y:S01]  /*1e380*/  IADD3.X R195, R195, UR7, RZ, P2, !PT ;  /* 0x00000007c3c37c10 */ /* 0x004fe200097fe4ff */
[----:B-1----:R-:W-:Y:S01]  /*1e390*/  IMAD.MOV.U32 R44, RZ, RZ, R194 ;  /* 0x000000ffff2c7224 */ /* 0x002fe200078e00c2 */
[----:B------:R-:W-:Y:S03]  /*1e3a0*/  STL [R1+0xae4], R194 ;  /* 0x000ae4c201007387 */ /* 0x000fe60000100800 */
[----:B------:R-:W-:Y:S01]  /*1e3b0*/  IMAD.MOV.U32 R45, RZ, RZ, R195 ;  /* 0x000000ffff2d7224 */ /* 0x000fe200078e00c3 */
[----:B------:R1:W-:Y:S04]  /*1e3c0*/  STL [R1+0xae0], R195 ;  /* 0x000ae0c301007387 */ /* 0x0003e80000100800 */
[----:B------:R2:W-:Y:S01]  /*1e3d0*/  LDGSTS.E [R2+0x3300], [R44.64], P1 ;  /* 0x033000002c027fae */ /* 0x0005e2000892184a */
[----:B----4-:R-:W-:-:S04]  /*1e3e0*/  IADD3 R192, P3, R192, UR13, RZ ;  /* 0x0000000dc0c07c10 */ /* 0x010fc8000ff7e0ff */
[----:B------:R-:W-:Y:S01]  /*1e3f0*/  IADD3.X R193, R193, UR7, RZ, P3, !PT ;  /* 0x00000007c1c17c10 */ /* 0x000fe20009ffe4ff */
[----:B------:R-:W-:Y:S04]  /*1e400*/  STL [R1+0xb4c], R192 ;  /* 0x000b4cc001007387 */ /* 0x000fe80000100800 */
[----:B------:R3:W-:Y:S04]  /*1e410*/  STL [R1+0xb48], R193 ;  /* 0x000b48c101007387 */ /* 0x0007e80000100800 */
[----:B-1----:R-:W4:Y:S01]  /*1e420*/  LDL.LU R195, [R1+0xbd0] ;  /* 0x000bd00001c37983 */ /* 0x002f220000300800 */
[----:B--2---:R-:W-:-:S03]  /*1e430*/  IMAD.MOV.U32 R45, RZ, RZ, R193 ;  /* 0x000000ffff2d7224 */ /* 0x004fc600078e00c1 */
[----:B------:R-:W2:Y:S01]  /*1e440*/  LDL.LU R194, [R1+0xbd4] ;  /* 0x000bd40001c27983 */ /* 0x000ea20000300800 */
[----:B------:R-:W-:-:S03]  /*1e450*/  IMAD.MOV.U32 R44, RZ, RZ, R192 ;  /* 0x000000ffff2c7224 */ /* 0x000fc600078e00c0 */
[----:B---3--:R-:W3:Y:S04]  /*1e460*/  LDL.LU R193, [R1+0xbd8] ;  /* 0x000bd80001c17983 */ /* 0x008ee80000300800 */
[----:B------:R-:W3:Y:S04]  /*1e470*/  LDL.LU R192, [R1+0xbdc] ;  /* 0x000bdc0001c07983 */ /* 0x000ee80000300800 */
[----:B------:R1:W-:Y:S01]  /*1e480*/  LDGSTS.E [R2+0x4000], [R44.64], P0 ;  /* 0x040000002c027fae */ /* 0x0003e2000812184a */
[----:B------:R-:W-:-:S04]  /*1e490*/  IADD3 R160, P1, R160, UR13, RZ ;  /* 0x0000000da0a07c10 */ /* 0x000fc8000ff3e0ff */
[----:B------:R-:W-:Y:S02]  /*1e4a0*/  IADD3.X R161, R161, UR7, RZ, P1, !PT ;  /* 0x00000007a1a17c10 */ /* 0x000fe40008ffe4ff */
[----:B------:R-:W-:Y:S01]  /*1e4b0*/  IADD3 R80, P2, R80, UR13, RZ ;  /* 0x0000000d50507c10 */ /* 0x000fe2000ff5e0ff */
[----:B------:R-:W-:Y:S03]  /*1e4c0*/  STL [R1+0xb54], R160 ;  /* 0x000b54a001007387 */ /* 0x000fe60000100800 */
[----:B------:R-:W-:Y:S01]  /*1e4d0*/  IADD3.X R81, R81, UR7, RZ, P2, !PT ;  /* 0x0000000751517c10 */ /* 0x000fe200097fe4ff */
[----:B------:R1:W-:Y:S02]  /*1e4e0*/  STL [R1+0xb50], R161 ;  /* 0x000b50a101007387 */ /* 0x0003e40000100800 */
[----:B-1----:R-:W-:Y:S01]  /*1e4f0*/  IMAD.MOV.U32 R45, RZ, RZ, R161 ;  /* 0x000000ffff2d7224 */ /* 0x002fe200078e00a1 */
[----:B------:R-:W-:Y:S01]  /*1e500*/  MOV R44, R160 ;  /* 0x000000a0002c7202 */ /* 0x000fe20000000f00 */
[----:B------:R-:W-:Y:S04]  /*1e510*/  STL [R1+0xb5c], R80 ;  /* 0x000b5c5001007387 */ /* 0x000fe80000100800 */
[----:B------:R1:W-:Y:S04]  /*1e520*/  STL [R1+0xb58], R81 ;  /* 0x000b585101007387 */ /* 0x0003e80000100800 */
[----:B------:R-:W3:Y:S04]  /*1e530*/  LDL.LU R161, [R1+0xbe0] ;  /* 0x000be00001a17983 */ /* 0x000ee80000300800 */
[----:B------:R-:W3:Y:S04]  /*1e540*/  LDL.LU R160, [R1+0xbe4] ;  /* 0x000be40001a07983 */ /* 0x000ee80000300800 */
[----:B------:R1:W-:Y:S02]  /*1e550*/  LDGSTS.E [R2+0x4100], [R44.64], P0 ;  /* 0x041000002c027fae */ /* 0x0003e4000812184a */
[----:B-1----:R-:W-:-:S02]  /*1e560*/  IMAD.MOV.U32 R44, RZ, RZ, R80 ;  /* 0x000000ffff2c7224 */ /* 0x002fc400078e0050 */
[----:B------:R-:W-:Y:S02]  /*1e570*/  IMAD.MOV.U32 R45, RZ, RZ, R81 ;  /* 0x000000ffff2d7224 */ /* 0x000fe400078e0051 */
[----:B------:R-:W3:Y:S04]  /*1e580*/  LDL.LU R81, [R1+0xc48] ;  /* 0x000c480001517983 */ /* 0x000ee80000300800 */
[----:B------:R-:W3:Y:S01]  /*1e590*/  LDL.LU R80, [R1+0xc4c] ;  /* 0x000c4c0001507983 */ /* 0x000ee20000300800 */
[----:B------:R-:W-:-:S03]  /*1e5a0*/  IADD3 R68, P2, R68, UR13, RZ ;  /* 0x0000000d44447c10 */ /* 0x000fc6000ff5e0ff */
[----:B------:R1:W-:Y:S01]  /*1e5b0*/  LDGSTS.E [R2+0x4200], [R44.64], P0 ;  /* 0x042000002c027fae */ /* 0x0003e2000812184a */
[----:B------:R-:W-:Y:S02]  /*1e5c0*/  IADD3.X R72, R72, UR7, RZ, P2, !PT ;  /* 0x0000000748487c10 */ /* 0x000fe400097fe4ff */
[----:B------:R-:W-:Y:S01]  /*1e5d0*/  IADD3 R73, P3, R73, UR13, RZ ;  /* 0x0000000d49497c10 */ /* 0x000fe2000ff7e0ff */
[----:B------:R-:W-:Y:S03]  /*1e5e0*/  STL [R1+0xb64], R68 ;  /* 0x000b644401007387 */ /* 0x000fe60000100800 */
[----:B------:R-:W-:Y:S01]  /*1e5f0*/  IADD3.X R76, R76, UR7, RZ, P3, !PT ;  /* 0x000000074c4c7c10 */ /* 0x000fe20009ffe4ff */
[----:B-1----:R-:W-:Y:S01]  /*1e600*/  IMAD.MOV.U32 R44, RZ, RZ, R68 ;  /* 0x000000ffff2c7224 */ /* 0x002fe200078e0044 */
[----:B------:R1:W-:Y:S01]  /*1e610*/  STL [R1+0xb60], R72 ;  /* 0x000b604801007387 */ /* 0x0003e20000100800 */
[----:B------:R-:W-:-:S03]  /*1e620*/  IMAD.MOV.U32 R45, RZ, RZ, R72 ;  /* 0x000000ffff2d7224 */ /* 0x000fc600078e0048 */
[----:B------:R-:W-:Y:S04]  /*1e630*/  STL [R1+0xbcc], R73 ;  /* 0x000bcc4901007387 */ /* 0x000fe80000100800 */
[----:B------:R1:W-:Y:S04]  /*1e640*/  LDGSTS.E [R2+0x4300], [R44.64], P0 ;  /* 0x043000002c027fae */ /* 0x0003e8000812184a */
[----:B-1----:R-:W3:Y:S04]  /*1e650*/  LDL.LU R72, [R1+0xc54] ;  /* 0x000c540001487983 */ /* 0x002ee80000300800 */
[----:B------:R1:W-:Y:S04]  /*1e660*/  STL [R1+0xbc8], R76 ;  /* 0x000bc84c01007387 */ /* 0x0003e80000100800 */
[----:B------:R-:W3:Y:S01]  /*1e670*/  LDL.LU R68, [R1+0xc5c] ;  /* 0x000c5c0001447983 */ /* 0x000ee20000300800 */
[----:B------:R-:W-:-:S03]  /*1e680*/  IMAD.MOV.U32 R45, RZ, RZ, R76 ;  /* 0x000000ffff2d7224 */ /* 0x000fc600078e004c */
[----:B-1----:R-:W3:Y:S01]  /*1e690*/  LDL.LU R76, [R1+0xc50] ;  /* 0x000c5000014c7983 */ /* 0x002ee20000300800 */
[----:B------:R-:W-:-:S03]  /*1e6a0*/  IMAD.MOV.U32 R44, RZ, RZ, R73 ;  /* 0x000000ffff2c7224 */ /* 0x000fc600078e0049 */
        /* <DEDUP_REMOVED lines=8> */
[----:B----4-:R-:W-:Y:S01]  /*1e730*/  IADD3.X R195, R195, UR7, RZ, P0, !PT ;  /* 0x00000007c3c37c10 */ /* 0x010fe200087fe4ff */
[----:B-1----:R-:W-:Y:S01]  /*1e740*/  IMAD.MOV.U32 R44, RZ, RZ, R194 ;  /* 0x000000ffff2c7224 */ /* 0x002fe200078e00c2 */
[----:B---3--:R-:W-:Y:S02]  /*1e750*/  IADD3 R192, P2, R192, UR13, RZ ;  /* 0x0000000dc0c07c10 */ /* 0x008fe4000ff5e0ff */
[----:B------:R-:W-:Y:S02]  /*1e760*/  MOV R45, R195 ;  /* 0x000000c3002d7202 */ /* 0x000fe40000000f00 */
[----:B------:R-:W-:Y:S01]  /*1e770*/  IADD3.X R193, R193, UR7, RZ, P2, !PT ;  /* 0x00000007c1c17c10 */ /* 0x000fe200097fe4ff */
[----:B------:R-:W-:Y:S01]  /*1e780*/  STL [R1+0xbd4], R194 ;  /* 0x000bd4c201007387 */ /* 0x000fe20000100800 */
[----:B------:R-:W-:-:S03]  /*1e790*/  ISETP.GT.AND P0, PT, R0, 0x18, PT ;  /* 0x000000180000780c */ /* 0x000fc60003f04270 */
[----:B------:R-:W-:Y:S01]  /*1e7a0*/  STL [R1+0xbd0], R195 ;  /* 0x000bd0c301007387 */ /* 0x000fe20000100800 */
[----:B------:R-:W-:-:S03]  /*1e7b0*/  SEL R3, RZ, 0x4, !P0 ;  /* 0x00000004ff037807 */ /* 0x000fc60004000000 */
[----:B------:R-:W-:Y:S04]  /*1e7c0*/  STL [R1+0xbdc], R192 ;  /* 0x000bdcc001007387 */ /* 0x000fe80000100800 */
[----:B------:R1:W-:Y:S04]  /*1e7d0*/  LDGSTS.E [R2+0x5100], [R44.64], P1 ;  /* 0x051000002c027fae */ /* 0x0003e8000892184a */
[----:B------:R2:W-:Y:S01]  /*1e7e0*/  STL [R1+0xbd8], R193 ;  /* 0x000bd8c101007387 */ /* 0x0005e20000100800 */
[----:B------:R-:W-:Y:S01]  /*1e7f0*/  SEL R3, R3, RZ, !P5 ;  /* 0x000000ff03037207 */ /* 0x000fe20006800000 */
[----:B-1----:R-:W-:-:S02]  /*1e800*/  IMAD.MOV.U32 R45, RZ, RZ, R193 ;  /* 0x000000ffff2d7224 */ /* 0x002fc400078e00c1 */
[----:B------:R-:W-:Y:S01]  /*1e810*/  IMAD.MOV.U32 R44, RZ, RZ, R192 ;  /* 0x000000ffff2c7224 */ /* 0x000fe200078e00c0 */
[----:B--2---:R-:W2:Y:S04]  /*1e820*/  LDL.LU R193, [R1+0xc60] ;  /* 0x000c600001c17983 */ /* 0x004ea80000300800 */
[----:B------:R-:W3:Y:S01]  /*1e830*/  LDL.LU R192, [R1+0xc64] ;  /* 0x000c640001c07983 */ /* 0x000ee20000300800 */
[----:B------:R-:W-:-:S03]  /*1e840*/  IADD3 R160, P2, R160, UR13, RZ ;  /* 0x0000000da0a07c10 */ /* 0x000fc6000ff5e0ff */
[----:B------:R1:W-:Y:S01]  /*1e850*/  LDGSTS.E [R2+0x5200], [R44.64], P1 ;  /* 0x052000002c027fae */ /* 0x0003e2000892184a */
[----:B------:R-:W-:Y:S02]  /*1e860*/  IADD3.X R161, R161, UR7, RZ, P2, !PT ;  /* 0x00000007a1a17c10 */ /* 0x000fe400097fe4ff */
[----:B------:R-:W-:Y:S01]  /*1e870*/  ISETP.NE.U32.AND P0, PT, R3, RZ, PT ;  /* 0x000000ff0300720c */ /* 0x000fe20003f05070 */
[----:B------:R-:W-:Y:S01]  /*1e880*/  STL [R1+0xbe4], R160 ;  /* 0x000be4a001007387 */ /* 0x000fe20000100800 */
[----:B-1----:R-:W-:Y:S02]  /*1e890*/  IMAD.MOV.U32 R44, RZ, RZ, R160 ;  /* 0x000000ffff2c7224 */ /* 0x002fe400078e00a0 */
[----:B------:R-:W-:Y:S01]  /*1e8a0*/  IMAD.MOV.U32 R45, RZ, RZ, R161 ;  /* 0x000000ffff2d7224 */ /* 0x000fe200078e00a1 */
[----:B------:R1:W-:Y:S04]  /*1e8b0*/  STL [R1+0xbe0], R161 ;  /* 0x000be0a101007387 */ /* 0x0003e80000100800 */
[----:B------:R4:W-:Y:S01]  /*1e8c0*/  LDGSTS.E [R2+0x5300], [R44.64], P1 ;  /* 0x053000002c027fae */ /* 0x0009e2000892184a */
[----:B------:R-:W-:-:S04]  /*1e8d0*/  IADD3 R80, P3, R80, UR13, RZ ;  /* 0x0000000d50507c10 */ /* 0x000fc8000ff7e0ff */
[----:B------:R-:W-:Y:S01]  /*1e8e0*/  IADD3.X R81, R81, UR7, RZ, P3, !PT ;  /* 0x0000000751517c10 */ /* 0x000fe20009ffe4ff */
[----:B------:R-:W-:Y:S01]  /*1e8f0*/  STL [R1+0xc4c], R80 ;  /* 0x000c4c5001007387 */ /* 0x000fe20000100800 */
[----:B----4-:R-:W-:-:S03]  /*1e900*/  IMAD.MOV.U32 R44, RZ, RZ, R80 ;  /* 0x000000ffff2c7224 */ /* 0x010fc600078e0050 */
[----:B------:R4:W-:Y:S01]  /*1e910*/  STL [R1+0xc48], R81 ;  /* 0x000c485101007387 */ /* 0x0009e20000100800 */
[----:B------:R-:W-:-:S03]  /*1e920*/  IMAD.MOV.U32 R45, RZ, RZ, R81 ;  /* 0x000000ffff2d7224 */ /* 0x000fc600078e0051 */
[----:B-1----:R-:W2:Y:S04]  /*1e930*/  LDL.LU R161, [R1+0xcc8] ;  /* 0x000cc80001a17983 */ /* 0x002ea80000300800 */
[----:B------:R-:W2:Y:S04]  /*1e940*/  LDL.LU R160, [R1+0xccc] ;  /* 0x000ccc0001a07983 */ /* 0x000ea80000300800 */
[----:B------:R1:W-:Y:S04]  /*1e950*/  LDGSTS.E [R2+0x6000], [R44.64], P0 ;  /* 0x060000002c027fae */ /* 0x0003e8000812184a */
[----:B----4-:R-:W4:Y:S04]  /*1e960*/  LDL.LU R81, [R1+0xcd0] ;  /* 0x000cd00001517983 */ /* 0x010f280000300800 */
[----:B------:R-:W4:Y:S01]  /*1e970*/  LDL.LU R80, [R1+0xcd4] ;  /* 0x000cd40001507983 */ /* 0x000f220000300800 */
[----:B------:R-:W-:-:S05]  /*1e980*/  IADD3 R72, P1, R72, UR13, RZ ;  /* 0x0000000d48487c10 */ /* 0x000fca000ff3e0ff */
[----:B-1----:R-:W-:Y:S01]  /*1e990*/  IMAD.MOV.U32 R44, RZ, RZ, R72 ;  /* 0x000000ffff2c7224 */ /* 0x002fe200078e0048 */
[----:B------:R-:W-:Y:S02]  /*1e9a0*/  IADD3 R68, P2, R68, UR13, RZ ;  /* 0x0000000d44447c10 */ /* 0x000fe4000ff5e0ff */
[----:B------:R-:W-:Y:S01]  /*1e9b0*/  IADD3.X R76, R76, UR7, RZ, P1, !PT ;  /* 0x000000074c4c7c10 */ /* 0x000fe20008ffe4ff */
[----:B------:R1:W-:Y:S01]  /*1e9c0*/  STL [R1+0xc54], R72 ;  /* 0x000c544801007387 */ /* 0x0003e20000100800 */
[----:B------:R-:W-:-:S03]  /*1e9d0*/  IADD3.X R73, R73, UR7, RZ, P2, !PT ;  /* 0x0000000749497c10 */ /* 0x000fc600097fe4ff */
[----:B------:R-:W-:Y:S01]  /*1e9e0*/  IMAD.MOV.U32 R45, RZ, RZ, R76 ;  /* 0x000000ffff2d7224 */ /* 0x000fe200078e004c */
[----:B------:R-:W-:Y:S04]  /*1e9f0*/  STL [R1+0xc50], R76 ;  /* 0x000c504c01007387 */ /* 0x000fe80000100800 */
[----:B------:R-:W-:Y:S04]  /*1ea00*/  STL [R1+0xc5c], R68 ;  /* 0x000c5c4401007387 */ /* 0x000fe80000100800 */
[----:B-1----:R-:W4:Y:S04]  /*1ea10*/  LDL.LU R72, [R1+0xcdc] ;  /* 0x000cdc0001487983 */ /* 0x002f280000300800 */
[----:B------:R1:W-:Y:S04]  /*1ea20*/  LDGSTS.E [R2+0x6100], [R44.64], P0 ;  /* 0x061000002c027fae */ /* 0x0003e8000812184a */
[----:B------:R1:W-:Y:S02]  /*1ea30*/  STL [R1+0xc58], R73 ;  /* 0x000c584901007387 */ /* 0x0003e40000100800 */
[----:B-1----:R-:W-:Y:S01]  /*1ea40*/  IMAD.MOV.U32 R45, RZ, RZ, R73 ;  /* 0x000000ffff2d7224 */ /* 0x002fe200078e0049 */
[----:B------:R-:W-:Y:S01]  /*1ea50*/  MOV R44, R68 ;  /* 0x00000044002c7202 */ /* 0x000fe20000000f00 */
[----:B------:R-:W4:Y:S04]  /*1ea60*/  LDL.LU R73, [R1+0xcd8] ;  /* 0x000cd80001497983 */ /* 0x000f280000300800 */
[----:B------:R-:W4:Y:S04]  /*1ea70*/  LDL.LU R76, [R1+0xce0] ;  /* 0x000ce000014c7983 */ /* 0x000f280000300800 */
[----:B------:R-:W4:Y:S01]  /*1ea80*/  LDL.LU R68, [R1+0xce4] ;  /* 0x000ce40001447983 */ /* 0x000f220000300800 */
[----:B------:R-:W-:-:S03]  /*1ea90*/  ISETP.GT.AND P1, PT, R0, 0x1c, PT ;  /* 0x0000001c0000780c */ /* 0x000fc60003f24270 */
[----:B------:R1:W-:Y:S01]  /*1eaa0*/  LDGSTS.E [R2+0x6200], [R44.64], P0 ;  /* 0x062000002c027fae */ /* 0x0003e2000812184a */
[----:B------:R-:W-:-:S04]  /*1eab0*/  SEL R3, RZ, 0x4, !P1 ;  /* 0x00000004ff037807 */ /* 0x000fc80004800000 */
[----:B------:R-:W-:Y:S01]  /*1eac0*/  SEL R3, R3, RZ, !P5 ;  /* 0x000000ff03037207 */ /* 0x000fe20006800000 */
[----:B------:R-:W-:-:S03]  /*1ead0*/  IMAD.MOV.U32 R200, RZ, RZ, R37 ;  /* 0x000000ffffc87224 */ /* 0x000fc600078e0025 */
[----:B------:R-:W-:Y:S01]  /*1eae0*/  ISETP.NE.U32.AND P1, PT, R3, RZ, PT ;  /* 0x000000ff0300720c */ /* 0x000fe20003f25070 */
[----:B------:R-:W-:Y:S02]  /*1eaf0*/  IMAD.MOV.U32 R201, RZ, RZ, R36 ;  /* 0x000000ffffc97224 */ /* 0x000fe400078e0024 */
[----:B------:R-:W-:Y:S02]  /*1eb00*/  IMAD.MOV.U32 R202, RZ, RZ, R33 ;  /* 0x000000ffffca7224 */ /* 0x000fe400078e0021 */
[----:B------:R-:W-:Y:S02]  /*1eb10*/  IMAD.MOV.U32 R203, RZ, RZ, R32 ;  /* 0x000000ffffcb7224 */ /* 0x000fe400078e0020 */
[C---:B------:R-:W-:Y:S01]  /*1eb20*/  HMMA.1688.F32.TF32 R32, R188.reuse, R34, R204 ;  /* 0x00000022bc20723c */ /* 0x040fe200000810cc */
[----:B------:R-:W4:Y:S04]  /*1eb30*/  LDL.LU R204, [R1+0x4f0] ;  /* 0x0004f00001cc7983 */ /* 0x000f280000300800 */
[----:B------:R-:W4:Y:S04]  /*1eb40*/  LDL.LU R205, [R1+0x4f4] ;  /* 0x0004f40001cd7983 */ /* 0x000f280000300800 */
[----:B------:R-:W4:Y:S01]  /*1eb50*/  LDL.LU R206, [R1+0x4f8] ;  /* 0x0004f80001ce7983 */ /* 0x000f220000300800 */
[----:B------:R-:W-:Y:S03]  /*1eb60*/  HMMA.1688.F32.TF32 R36, R188, R38, R200 ;  /* 0x00000026bc24723c */ /* 0x000fe600000810c8 */
[----:B------:R-:W4:Y:S01]  /*1eb70*/  LDL.LU R207, [R1+0x4fc] ;  /* 0x0004fc0001cf7983 */ /* 0x000f220000300800 */
[----:B---3--:R-:W-:-:S04]  /*1eb80*/  IADD3 R192, P2, R192, UR13, RZ ;  /* 0x0000000dc0c07c10 */ /* 0x008fc8000ff5e0ff */
[----:B--2---:R-:W-:Y:S01]  /*1eb90*/  IADD3.X R193, R193, UR7, RZ, P2, !PT ;  /* 0x00000007c1c17c10 */ /* 0x004fe200097fe4ff */
[----:B-1----:R-:W-:-:S04]  /*1eba0*/  IMAD.MOV.U32 R44, RZ, RZ, R192 ;  /* 0x000000ffff2c7224 */ /* 0x002fc800078e00c0 */
[----:B------:R-:W-:-:S05]  /*1ebb0*/  IMAD.MOV.U32 R45, RZ, RZ, R193 ;  /* 0x000000ffff2d7224 */ /* 0x000fca00078e00c1 */
[----:B------:R1:W-:Y:S04]  /*1ebc0*/  LDGSTS.E [R2+0x6300], [R44.64], P0 ;  /* 0x063000002c027fae */ /* 0x0003e8000812184a */
[----:B------:R-:W-:Y:S04]  /*1ebd0*/  STL [R1+0xc64], R192 ;  /* 0x000c64c001007387 */ /* 0x000fe80000100800 */
[----:B------:R-:W-:Y:S04]  /*1ebe0*/  STL [R1+0xc60], R193 ;  /* 0x000c60c101007387 */ /* 0x000fe80000100800 */
[----:B------:R-:W2:Y:S04]  /*1ebf0*/  LDL.LU R200, [R1+0x430] ;  /* 0x0004300001c87983 */ /* 0x000ea80000300800 */
[----:B------:R-:W2:Y:S04]  /*1ec00*/  LDL.LU R201, [R1+0x434] ;  /* 0x0004340001c97983 */ /* 0x000ea80000300800 */
[----:B------:R-:W2:Y:S04]  /*1ec10*/  LDL.LU R202, [R1+0x438] ;  /* 0x0004380001ca7983 */ /* 0x000ea80000300800 */
[----:B------:R-:W2:Y:S01]  /*1ec20*/  LDL.LU R203, [R1+0x43c] ;  /* 0x00043c0001cb7983 */ /* 0x000ea20000300800 */
[----:B------:R-:W-:-:S04]  /*1ec30*/  IADD3 R160, P0, R160, UR13, RZ ;  /* 0x0000000da0a07c10 */ /* 0x000fc8000ff1e0ff */
[----:B------:R-:W-:Y:S01]  /*1ec40*/  IADD3.X R161, R161, UR7, RZ, P0, !PT ;  /* 0x00000007a1a17c10 */ /* 0x000fe200087fe4ff */
[----:B-1----:R-:W-:-:S04]  /*1ec50*/  IMAD.MOV.U32 R44, RZ, RZ, R160 ;  /* 0x000000ffff2c7224 */ /* 0x002fc800078e00a0 */
[----:B------:R-:W-:Y:S01]  /*1ec60*/  IMAD.MOV.U32 R45, RZ, RZ, R161 ;  /* 0x000000ffff2d7224 */ /* 0x000fe200078e00a1 */
[----:B----4-:R-:W-:Y:S01]  /*1ec70*/  IADD3 R80, P2, R80, UR13, RZ ;  /* 0x0000000d50507c10 */ /* 0x010fe2000ff5e0ff */
[----:B------:R-:W-:Y:S03]  /*1ec80*/  STL [R1+0xccc], R160 ;  /* 0x000ccca001007387 */ /* 0x000fe60000100800 */
[----:B------:R-:W-:Y:S01]  /*1ec90*/  IADD3.X R81, R81, UR7, RZ, P2, !PT ;  /* 0x0000000751517c10 */ /* 0x000fe200097fe4ff */
[----:B------:R1:W-:Y:S04]  /*1eca0*/  LDGSTS.E [R2+0x7000], [R44.64], P1 ;  /* 0x070000002c027fae */ /* 0x0003e8000892184a */
[----:B------:R-:W-:Y:S04]  /*1ecb0*/  STL [R1+0xcc8], R161 ;  /* 0x000cc8a101007387 */ /* 0x000fe80000100800 */
[----:B------:R-:W-:Y:S01]  /*1ecc0*/  STL [R1+0xcd4], R80 ;  /* 0x000cd45001007387 */ /* 0x000fe20000100800 */
[----:B-1----:R-:W-:-:S02]  /*1ecd0*/  IMAD.MOV.U32 R44, RZ, RZ, R80 ;  /* 0x000000ffff2c7224 */ /* 0x002fc400078e0050 */
[----:B------:R-:W-:Y:S01]  /*1ece0*/  IMAD.MOV.U32 R45, RZ, RZ, R81 ;  /* 0x000000ffff2d7224 */ /* 0x000fe200078e0051 */
[----:B------:R-:W-:Y:S04]  /*1ecf0*/  STL [R1+0xcd0], R81 ;  /* 0x000cd05101007387 */ /* 0x000fe80000100800 */
[----:B------:R1:W-:Y:S01]  /*1ed00*/  LDGSTS.E [R2+0x7100], [R44.64], P1 ;  /* 0x071000002c027fae */ /* 0x0003e2000892184a */
[----:B------:R-:W-:-:S05]  /*1ed10*/  IADD3 R72, P0, R72, UR13, RZ ;  /* 0x0000000d48487c10 */ /* 0x000fca000ff1e0ff */
[----:B------:R-:W-:Y:S01]  /*1ed20*/  STL [R1+0xcdc], R72 ;  /* 0x000cdc4801007387 */ /* 0x000fe20000100800 */
[----:B-1----:R-:W-:Y:S01]  /*1ed30*/  IMAD.MOV.U32 R44, RZ, RZ, R72 ;  /* 0x000000ffff2c7224 */ /* 0x002fe200078e0048 */
[----:B------:R-:W-:Y:S02]  /*1ed40*/  IADD3.X R73, R73, UR7, RZ, P0, !PT ;  /* 0x0000000749497c10 */ /* 0x000fe400087fe4ff */
[----:B------:R-:W-:-:S03]  /*1ed50*/  IADD3 R68, P2, R68, UR13, RZ ;  /* 0x0000000d44447c10 */ /* 0x000fc6000ff5e0ff */
[----:B------:R1:W-:Y:S01]  /*1ed60*/  STL [R1+0xcd8], R73 ;  /* 0x000cd84901007387 */ /* 0x0003e20000100800 */
[----:B------:R-:W-:-:S03]  /*1ed70*/  IADD3.X R76, R76, UR7, RZ, P2, !PT ;  /* 0x000000074c4c7c10 */ /* 0x000fc600097fe4ff */
[----:B------:R-:W-:Y:S01]  /*1ed80*/  STL [R1+0xce4], R68 ;  /* 0x000ce44401007387 */ /* 0x000fe20000100800 */
[----:B------:R-:W-:-:S03]  /*1ed90*/  MOV R45, R73 ;  /* 0x00000049002d7202 */ /* 0x000fc60000000f00 */
[----:B-1----:R-:W3:Y:S04]  /*1eda0*/  LDL.LU R73, [R1+0x968] ;  /* 0x0009680001497983 */ /* 0x002ee80000300800 */
[----:B------:R1:W-:Y:S04]  /*1edb0*/  STL [R1+0xce0], R76 ;  /* 0x000ce04c01007387 */ /* 0x0003e80000100800 */
[----:B------:R-:W4:Y:S04]  /*1edc0*/  LDL.LU R72, [R1+0x96c] ;  /* 0x00096c0001487983 */ /* 0x000f280000300800 */
[----:B------:R-:W2:Y:S04]  /*1edd0*/  LDL.LU R198, [R1+0x970] ;  /* 0x0009700001c67983 */ /* 0x000ea80000300800 */
[----:B------:R-:W2:Y:S04]  /*1ede0*/  LDL.LU R160, [R1+0x974] ;  /* 0x0009740001a07983 */ /* 0x000ea80000300800 */
[----:B------:R-:W2:Y:S04]  /*1edf0*/  LDL.LU R80, [R1+0x978] ;  /* 0x0009780001507983 */ /* 0x000ea80000300800 */
[----:B------:R-:W2:Y:S04]  /*1ee00*/  LDL.LU R3, [R1+0x97c] ;  /* 0x00097c0001037983 */ /* 0x000ea80000300800 */
[----:B------:R1:W-:Y:S04]  /*1ee10*/  LDGSTS.E [R2+0x7200], [R44.64], P1 ;  /* 0x072000002c027fae */ /* 0x0003e8000892184a */
[----:B------:R-:W2:Y:S01]  /*1ee20*/  LDL.LU R195, [R1+0x984] ;  /* 0x0009840001c37983 */ /* 0x000ea20000300800 */
[----:B-1----:R-:W-:-:S03]  /*1ee30*/  IMAD.MOV.U32 R45, RZ, RZ, R76 ;  /* 0x000000ffff2d7224 */ /* 0x002fc600078e004c */
[----:B------:R-:W2:Y:S04]  /*1ee40*/  LDL.LU R76, [R1+0x9ec] ;  /* 0x0009ec00014c7983 */ /* 0x000ea80000300800 */
[----:B------:R-:W2:Y:S04]  /*1ee50*/  LDL.LU R196, [R1+0x980] ;  /* 0x0009800001c47983 */ /* 0x000ea80000300800 */
[----:B------:R-:W2:Y:S01]  /*1ee60*/  LDL.LU R194, [R1+0x9e8] ;  /* 0x0009e80001c27983 */ /* 0x000ea20000300800 */
[----:B------:R-:W-:Y:S01]  /*1ee70*/  IMAD.MOV.U32 R44, RZ, RZ, R68 ;  /* 0x000000ffff2c7224 */ /* 0x000fe200078e0044 */
[----:B------:R-:W-:-:S02]  /*1ee80*/  ISETP.GT.AND P0, PT, R0, 0x1, PT ;  /* 0x000000010000780c */ /* 0x000fc40003f04270 */
[----:B------:R-:W-:Y:S02]  /*1ee90*/  LOP3.LUT R69, R69, 0x3f, RZ, 0xc0, !PT ;  /* 0x0000003f45457812 */ /* 0x000fe400078ec0ff */
[----:B------:R1:W-:Y:S03]  /*1eea0*/  LDGSTS.E [R2+0x7300], [R44.64], P1 ;  /* 0x073000002c027fae */ /* 0x0003e6000892184a */
[----:B------:R-:W-:Y:S01]  /*1eeb0*/  IMAD.SHL.U32 R81, R69, 0x4, RZ ;  /* 0x0000000445517824 */ /* 0x000fe200078e00ff */
[----:B-1----:R-:W-:-:S04]  /*1eec0*/  SEL R2, RZ, 0x4, !P0 ;  /* 0x00000004ff027807 */ /* 0x002fc80004000000 */
[----:B------:R-:W-:-:S04]  /*1eed0*/  SEL R2, R2, RZ, !P5 ;  /* 0x000000ff02027207 */ /* 0x000fc80006800000 */
[----:B------:R-:W-:Y:S01]  /*1eee0*/  ISETP.NE.U32.AND P0, PT, R2, RZ, PT ;  /* 0x000000ff0200720c */ /* 0x000fe20003f05070 */
[----:B------:R-:W-:Y:S01]  /*1eef0*/  IMAD.U32 R2, RZ, RZ, UR6 ;  /* 0x00000006ff027e24 */ /* 0x000fe2000f8e00ff */
[----:B------:R-:W-:-:S05]  /*1ef00*/  LOP3.LUT R81, R81, 0x20, RZ, 0x3c, !PT ;  /* 0x0000002051517812 */ /* 0x000fca00078e3cff */
[----:B------:R-:W-:Y:S01]  /*1ef10*/  IMAD R2, R2, 0x8000, R81 ;  /* 0x0000800002027824 */ /* 0x000fe200078e0251 */
[----:B----4-:R-:W-:-:S04]  /*1ef20*/  IADD3 R72, P1, R72, UR13, RZ ;  /* 0x0000000d48487c10 */ /* 0x010fc8000ff3e0ff */
[----:B---3--:R-:W-:Y:S01]  /*1ef30*/  IADD3.X R73, R73, UR7, RZ, P1, !PT ;  /* 0x0000000749497c10 */ /* 0x008fe20008ffe4ff */
[----:B------:R-:W-:Y:S01]  /*1ef40*/  STL [R1+0x96c], R72 ;  /* 0x00096c4801007387 */ /* 0x000fe20000100800 */
[----:B--2---:R-:W-:-:S03]  /*1ef50*/  IADD3 R160, P1, R160, UR13, RZ ;  /* 0x0000000da0a07c10 */ /* 0x004fc6000ff3e0ff */
[----:B------:R1:W-:Y:S04]  /*1ef60*/  STL [R1+0x968], R73 ;  /* 0x0009684901007387 */ /* 0x0003e80000100800 */
[----:B------:R-:W2:Y:S01]  /*1ef70*/  LDL.LU R193, [R1+0x9f0] ;  /* 0x0009f00001c17983 */ /* 0x000ea20000300800 */
[----:B------:R-:W-:Y:S02]  /*1ef80*/  IADD3.X R198, R198, UR7, RZ, P1, !PT ;  /* 0x00000007c6c67c10 */ /* 0x000fe40008ffe4ff */
[----:B------:R-:W-:Y:S01]  /*1ef90*/  IADD3 R3, P2, R3, UR13, RZ ;  /* 0x0000000d03037c10 */ /* 0x000fe2000ff5e0ff */
[----:B------:R-:W3:Y:S03]  /*1efa0*/  LDL.LU R192, [R1+0x9f4] ;  /* 0x0009f40001c07983 */ /* 0x000ee60000300800 */
[----:B------:R-:W-:Y:S01]  /*1efb0*/  IADD3.X R80, R80, UR7, RZ, P2, !PT ;  /* 0x0000000750507c10 */ /* 0x000fe200097fe4ff */
[----:B------:R-:W4:Y:S04]  /*1efc0*/  LDL.LU R161, [R1+0x9f8] ;  /* 0x0009f80001a17983 */ /* 0x000f280000300800 */
[----:B------:R-:W4:Y:S04]  /*1efd0*/  LDL.LU R81, [R1+0x9fc] ;  /* 0x0009fc0001517983 */ /* 0x000f280000300800 */
[----:B------:R-:W-:Y:S04]  /*1efe0*/  STL [R1+0x974], R160 ;  /* 0x000974a001007387 */ /* 0x000fe80000100800 */
[----:B------:R1:W-:Y:S04]  /*1eff0*/  STL [R1+0x970], R198 ;  /* 0x000970c601007387 */ /* 0x0003e80000100800 */
[----:B------:R-:W-:Y:S04]  /*1f000*/  STL [R1+0x97c], R3 ;  /* 0x00097c0301007387 */ /* 0x000fe80000100800 */
[----:B------:R1:W-:Y:S04]  /*1f010*/  LDGSTS.E [R2+0x400], [R72.64], P0 ;  /* 0x0040000048027fae */ /* 0x0003e8000812184a */
[----:B------:R1:W-:Y:S01]  /*1f020*/  STL [R1+0x978], R80 ;  /* 0x0009785001007387 */ /* 0x0003e20000100800 */
[----:B------:R-:W-:-:S03]  /*1f030*/  IADD3 R195, P2, R195, UR13, RZ ;  /* 0x0000000dc3c37c10 */ /* 0x000fc6000ff5e0ff */
[----:B------:R-:W4:Y:S01]  /*1f040*/  LDL.LU R199, [R1+0xa00] ;  /* 0x000a000001c77983 */ /* 0x000f220000300800 */
[----:B-1----:R-:W-:Y:S02]  /*1f050*/  IMAD.MOV.U32 R73, RZ, RZ, R198 ;  /* 0x000000ffff497224 */ /* 0x002fe400078e00c6 */
[----:B------:R-:W-:Y:S01]  /*1f060*/  IMAD.MOV.U32 R72, RZ, RZ, R160 ;  /* 0x000000ffff487224 */ /* 0x000fe200078e00a0 */
[----:B------:R-:W4:Y:S01]  /*1f070*/  LDL.LU R198, [R1+0xa04] ;  /* 0x000a040001c67983 */ /* 0x000f220000300800 */
[----:B------:R-:W-:Y:S02]  /*1f080*/  IADD3 R76, P3, R76, UR13, RZ ;  /* 0x0000000d4c4c7c10 */ /* 0x000fe4000ff7e0ff */
[----:B------:R-:W-:Y:S01]  /*1f090*/  IADD3.X R196, R196, UR7, RZ, P2, !PT ;  /* 0x00000007c4c47c10 */ /* 0x000fe200097fe4ff */
[----:B------:R1:W-:Y:S01]  /*1f0a0*/  LDGSTS.E [R2+0x500], [R72.64], P0 ;  /* 0x0050000048027fae */ /* 0x0003e2000812184a */
[----:B------:R-:W-:-:S03]  /*1f0b0*/  IADD3.X R194, R194, UR7, RZ, P3, !PT ;  /* 0x00000007c2c27c10 */ /* 0x000fc60009ffe4ff */
[----:B------:R-:W4:Y:S01]  /*1f0c0*/  LDL.LU R160, [R1+0xa68] ;  /* 0x000a680001a07983 */ /* 0x000f220000300800 */
[----:B-1----:R-:W-:Y:S01]  /*1f0d0*/  IMAD.MOV.U32 R72, RZ, RZ, R3 ;  /* 0x000000ffff487224 */ /* 0x002fe200078e0003 */
[----:B------:R-:W-:Y:S02]  /*1f0e0*/  MOV R73, R80 ;  /* 0x0000005000497202 */ /* 0x000fe40000000f00 */
[----:B------:R-:W4:Y:S04]  /*1f0f0*/  LDL.LU R80, [R1+0xa6c] ;  /* 0x000a6c0001507983 */ /* 0x000f280000300800 */
[----:B------:R-:W-:Y:S04]  /*1f100*/  STL [R1+0x984], R195 ;  /* 0x000984c301007387 */ /* 0x000fe80000100800 */
[----:B------:R1:W-:Y:S04]  /*1f110*/  LDGSTS.E [R2+0x600], [R72.64], P0 ;  /* 0x0060000048027fae */ /* 0x0003e8000812184a */
[----:B------:R1:W-:Y:S04]  /*1f120*/  STL [R1+0x980], R196 ;  /* 0x000980c401007387 */ /* 0x0003e80000100800 */
[----:B------:R-:W-:Y:S01]  /*1f130*/  STL [R1+0x9ec], R76 ;  /* 0x0009ec4c01007387 */ /* 0x000fe20000100800 */
[----:B-1----:R-:W-:-:S03]  /*1f140*/  IMAD.MOV.U32 R72, RZ, RZ, R195 ;  /* 0x000000ffff487224 */ /* 0x002fc600078e00c3 */
[----:B------:R1:W-:Y:S01]  /*1f150*/  STL [R1+0x9e8], R194 ;  /* 0x0009e8c201007387 */ /* 0x0003e20000100800 */
[----:B------:R-:W-:-:S03]  /*1f160*/  IMAD.MOV.U32 R73, RZ, RZ, R196 ;  /* 0x000000ffff497224 */ /* 0x000fc600078e00c4 */
[----:B------:R-:W4:Y:S04]  /*1f170*/  LDL.LU R196, [R1+0xa70] ;  /* 0x000a700001c47983 */ /* 0x000f280000300800 */
[----:B------:R-:W4:Y:S04]  /*1f180*/  LDL.LU R195, [R1+0xa74] ;  /* 0x000a740001c37983 */ /* 0x000f280000300800 */
[----:B------:R1:W-:Y:S02]  /*1f190*/  LDGSTS.E [R2+0x700], [R72.64], P0 ;  /* 0x0070000048027fae */ /* 0x0003e4000812184a */
[----:B-1----:R-:W-:-:S02]  /*1f1a0*/  IMAD.MOV.U32 R73, RZ, RZ, R194 ;  /* 0x000000ffff497224 */ /* 0x002fc400078e00c2 */
[----:B------:R-:W-:Y:S01]  /*1f1b0*/  IMAD.MOV.U32 R72, RZ, RZ, R76 ;  /* 0x000000ffff487224 */ /* 0x000fe200078e004c */
[----:B------:R-:W4:Y:S04]  /*1f1c0*/  LDL.LU R194, [R1+0xa78] ;  /* 0x000a780001c27983 */ /* 0x000f280000300800 */
[----:B------:R-:W4:Y:S01]  /*1f1d0*/  LDL.LU R76, [R1+0xa7c] ;  /* 0x000a7c00014c7983 */ /* 0x000f220000300800 */
[----:B------:R-:W-:-:S04]  /*1f1e0*/  ISETP.GT.AND P1, PT, R0, 0x5, PT ;  /* 0x000000050000780c */ /* 0x000fc80003f24270 */
[----:B------:R-:W-:-:S04]  /*1f1f0*/  SEL R3, RZ, 0x4, !P1 ;  /* 0x00000004ff037807 */ /* 0x000fc80004800000 */
[----:B------:R-:W-:-:S04]  /*1f200*/  SEL R3, R3, RZ, !P5 ;  /* 0x000000ff03037207 */ /* 0x000fc80006800000 */
[----:B------:R-:W-:Y:S11]  /*1f210*/  ISETP.NE.U32.AND P1, PT, R3, RZ, PT ;  /* 0x000000ff0300720c */ /* 0x000ff60003f25070 */
[----:B------:R-:W-:Y:S02]  /*1f220*/  @!UPT UIADD3 URZ, URZ, URZ, URZ ;  /* 0x0000003f3f3ff290 */ /* 0x000fe4000fffe03f */
[----:B------:R1:W-:Y:S01]  /*1f230*/  LDGSTS.E [R2+0x1400], [R72.64], P1 ;  /* 0x0140000048027fae */ /* 0x0003e2000892184a */
[----:B---3--:R-:W-:-:S04]  /*1f240*/  IADD3 R192, P0, R192, UR13, RZ ;  /* 0x0000000dc0c07c10 */ /* 0x008fc8000ff1e0ff */
[----:B--2---:R-:W-:Y:S01]  /*1f250*/  IADD3.X R193, R193, UR7, RZ, P0, !PT ;  /* 0x00000007c1c17c10 */ /* 0x004fe200087fe4ff */
[----:B-1----:R-:W-:Y:S01]  /*1f260*/  IMAD.MOV.U32 R72, RZ, RZ, R192 ;  /* 0x000000ffff487224 */ /* 0x002fe200078e00c0 */
[----:B----4-:R-:W-:-:S03]  /*1f270*/  IADD3 R81, P2, R81, UR13, RZ ;  /* 0x0000000d51517c10 */ /* 0x010fc6000ff5e0ff */
[----:B------:R-:W-:Y:S01]  /*1f280*/  IMAD.MOV.U32 R73, RZ, RZ, R193 ;  /* 0x000000ffff497224 */ /* 0x000fe200078e00c1 */
[----:B------:R-:W-:Y:S02]  /*1f290*/  ISETP.GT.AND P0, PT, R0, 0x9, PT ;  /* 0x000000090000780c */ /* 0x000fe40003f04270 */
[----:B------:R-:W-:Y:S01]  /*1f2a0*/  IADD3.X R161, R161, UR7, RZ, P2, !PT ;  /* 0x00000007a1a17c10 */ /* 0x000fe200097fe4ff */
[----:B------:R-:W-:Y:S01]  /*1f2b0*/  STL [R1+0x9f4], R192 ;  /* 0x0009f4c001007387 */ /* 0x000fe20000100800 */
[----:B------:R-:W-:-:S03]  /*1f2c0*/  SEL R3, RZ, 0x4, !P0 ;  /* 0x00000004ff037807 */ /* 0x000fc60004000000 */
[----:B------:R1:W-:Y:S01]  /*1f2d0*/  LDGSTS.E [R2+0x1500], [R72.64], P1 ;  /* 0x0150000048027fae */ /* 0x0003e2000892184a */
[----:B------:R-:W-:-:S03]  /*1f2e0*/  SEL R3, R3, RZ, !P5 ;  /* 0x000000ff03037207 */ /* 0x000fc60006800000 */
[----:B------:R2:W-:Y:S04]  /*1f2f0*/  STL [R1+0x9f0], R193 ;  /* 0x0009f0c101007387 */ /* 0x0005e80000100800 */
[----:B------:R-:W-:Y:S01]  /*1f300*/  STL [R1+0x9fc], R81 ;  /* 0x0009fc5101007387 */ /* 0x000fe20000100800 */
[----:B-1----:R-:W-:Y:S02]  /*1f310*/  IMAD.MOV.U32 R72, RZ, RZ, R81 ;  /* 0x000000ffff487224 */ /* 0x002fe400078e0051 */
[----:B------:R-:W-:Y:S01]  /*1f320*/  IMAD.MOV.U32 R73, RZ, RZ, R161 ;  /* 0x000000ffff497224 */ /* 0x000fe200078e00a1 */
[----:B------:R1:W-:Y:S04]  /*1f330*/  STL [R1+0x9f8], R161 ;  /* 0x0009f8a101007387 */ /* 0x0003e80000100800 */
[----:B--2---:R-:W2:Y:S01]  /*1f340*/  LDL.LU R193, [R1+0xa80] ;  /* 0x000a800001c17983 */ /* 0x004ea20000300800 */
[----:B------:R-:W-:-:S03]  /*1f350*/  IADD3 R198, P2, R198, UR13, RZ ;  /* 0x0000000dc6c67c10 */ /* 0x000fc6000ff5e0ff */
[----:B------:R-:W3:Y:S01]  /*1f360*/  LDL.LU R192, [R1+0xa84] ;  /* 0x000a840001c07983 */ /* 0x000ee20000300800 */
[----:B------:R-:W-:-:S03]  /*1f370*/  IADD3.X R199, R199, UR7, RZ, P2, !PT ;  /* 0x00000007c7c77c10 */ /* 0x000fc600097fe4ff */
[----:B------:R4:W-:Y:S01]  /*1f380*/  LDGSTS.E [R2+0x1600], [R72.64], P1 ;  /* 0x0160000048027fae */ /* 0x0009e2000892184a */
[----:B------:R-:W-:-:S03]  /*1f390*/  ISETP.NE.U32.AND P0, PT, R3, RZ, PT ;  /* 0x000000ff0300720c */ /* 0x000fc60003f05070 */
[----:B-1----:R-:W2:Y:S04]  /*1f3a0*/  LDL.LU R161, [R1+0xae8] ;  /* 0x000ae80001a17983 */ /* 0x002ea80000300800 */
[----:B------:R-:W2:Y:S01]  /*1f3b0*/  LDL.LU R81, [R1+0xaec] ;  /* 0x000aec0001517983 */ /* 0x000ea20000300800 */
[----:B----4-:R-:W-:Y:S01]  /*1f3c0*/  MOV R72, R198 ;  /* 0x000000c600487202 */ /* 0x010fe20000000f00 */
[----:B------:R-:W-:Y:S01]  /*1f3d0*/  IMAD.MOV.U32 R73, RZ, RZ, R199 ;  /* 0x000000ffff497224 */ /* 0x000fe200078e00c7 */
[----:B------:R-:W-:Y:S01]  /*1f3e0*/  IADD3 R80, P3, R80, UR13, RZ ;  /* 0x0000000d50507c10 */ /* 0x000fe2000ff7e0ff */
[----:B------:R-:W-:Y:S03]  /*1f3f0*/  STL [R1+0xa04], R198 ;  /* 0x000a04c601007387 */ /* 0x000fe60000100800 */
[----:B------:R-:W-:Y:S01]  /*1f400*/  IADD3.X R160, R160, UR7, RZ, P3, !PT ;  /* 0x00000007a0a07c10 */ /* 0x000fe20009ffe4ff */
[----:B------:R1:W-:Y:S04]  /*1f410*/  LDGSTS.E [R2+0x1700], [R72.64], P1 ;  /* 0x0170000048027fae */ /* 0x0003e8000892184a */
[----:B------:R4:W-:Y:S04]  /*1f420*/  STL [R1+0xa00], R199 ;  /* 0x000a00c701007387 */ /* 0x0009e80000100800 */
[----:B------:R-:W-:Y:S01]  /*1f430*/  STL [R1+0xa6c], R80 ;  /* 0x000a6c5001007387 */ /* 0x000fe20000100800 */
[----:B-1----:R-:W-:-:S03]  /*1f440*/  IMAD.MOV.U32 R72, RZ, RZ, R80 ;  /* 0x000000ffff487224 */ /* 0x002fc600078e0050 */
[----:B------:R1:W-:Y:S01]  /*1f450*/  STL [R1+0xa68], R160 ;  /* 0x000a68a001007387 */ /* 0x0003e20000100800 */
[----:B------:R-:W-:-:S03]  /*1f460*/  IMAD.MOV.U32 R73, RZ, RZ, R160 ;  /* 0x000000ffff497224 */ /* 0x000fc600078e00a0 */
[----:B----4-:R-:W3:Y:S04]  /*1f470*/  LDL.LU R199, [R1+0xaf0] ;  /* 0x000af00001c77983 */ /* 0x010ee80000300800 */
[----:B------:R-:W3:Y:S01]  /*1f480*/  LDL.LU R198, [R1+0xaf4] ;  /* 0x000af40001c67983 */ /* 0x000ee20000300800 */
[----:B------:R-:W-:-:S03]  /*1f490*/  IADD3 R195, P1, R195, UR13, RZ ;  /* 0x0000000dc3c37c10 */ /* 0x000fc6000ff3e0ff */
[----:B------:R1:W-:Y:S01]  /*1f4a0*/  LDGSTS.E [R2+0x2400], [R72.64], P0 ;  /* 0x0240000048027fae */ /* 0x0003e2000812184a */
[----:B------:R-:W-:-:S03]  /*1f4b0*/  IADD3.X R196, R196, UR7, RZ, P1, !PT ;  /* 0x00000007c4c47c10 */ /* 0x000fc60008ffe4ff */
[----:B-1----:R-:W3:Y:S04]  /*1f4c0*/  LDL.LU R160, [R1+0xaf8] ;  /* 0x000af80001a07983 */ /* 0x002ee80000300800 */
[----:B------:R-:W3:Y:S01]  /*1f4d0*/  LDL.LU R80, [R1+0xafc] ;  /* 0x000afc0001507983 */ /* 0x000ee20000300800 */
[----:B------:R-:W-:Y:S02]  /*1f4e0*/  IMAD.MOV.U32 R72, RZ, RZ, R195 ;  /* 0x000000ffff487224 */ /* 0x000fe400078e00c3 */
[----:B------:R-:W-:Y:S01]  /*1f4f0*/  IMAD.MOV.U32 R73, RZ, RZ, R196 ;  /* 0x000000ffff497224 */ /* 0x000fe200078e00c4 */
[----:B------:R-:W-:Y:S01]  /*1f500*/  STL [R1+0xa74], R195 ;  /* 0x000a74c301007387 */ /* 0x000fe20000100800 */
[----:B------:R-:W-:-:S03]  /*1f510*/  IADD3 R76, P2, R76, UR13, RZ ;  /* 0x0000000d4c4c7c10 */ /* 0x000fc6000ff5e0ff */
[----:B------:R1:W-:Y:S01]  /*1f520*/  STL [R1+0xa70], R196 ;  /* 0x000a70c401007387 */ /* 0x0003e20000100800 */
[----:B------:R-:W-:-:S03]  /*1f530*/  IADD3.X R194, R194, UR7, RZ, P2, !PT ;  /* 0x00000007c2c27c10 */ /* 0x000fc600097fe4ff */
[----:B------:R1:W-:Y:S04]  /*1f540*/  STL [R1+0xa7c], R76 ;  /* 0x000a7c4c01007387 */ /* 0x0003e80000100800 */
[----:B------:R1:W-:Y:S04]  /*1f550*/  LDGSTS.E [R2+0x2500], [R72.64], P0 ;  /* 0x0250000048027fae */ /* 0x0003e8000812184a */
[----:B------:R1:W-:Y:S04]  /*1f560*/  STL [R1+0xa78], R194 ;  /* 0x000a78c201007387 */ /* 0x0003e80000100800 */
[----:B-1----:R-:W3:Y:S01]  /*1f570*/  LDL.LU R196, [R1+0xb00] ;  /* 0x000b000001c47983 */ /* 0x002ee20000300800 */
[----:B------:R-:W-:-:S03]  /*1f580*/  IMAD.MOV.U32 R72, RZ, RZ, R76 ;  /* 0x000000ffff487224 */ /* 0x000fc600078e004c */
[----:B------:R-:W3:Y:S01]  /*1f590*/  LDL.LU R76, [R1+0xb04] ;  /* 0x000b0400014c7983 */ /* 0x000ee20000300800 */
[----:B------:R-:W-:-:S03]  /*1f5a0*/  IMAD.MOV.U32 R73, RZ, RZ, R194 ;  /* 0x000000ffff497224 */ /* 0x000fc600078e00c2 */
[----:B------:R-:W3:Y:S04]  /*1f5b0*/  LDL.LU R195, [R1+0xb68] ;  /* 0x000b680001c37983 */ /* 0x000ee80000300800 */
[----:B------:R-:W3:Y:S01]  /*1f5c0*/  LDL.LU R194, [R1+0xb6c] ;  /* 0x000b6c0001c27983 */ /* 0x000ee20000300800 */
[----:B------:R-:W-:-:S03]  /*1f5d0*/  ISETP.GT.AND P1, PT, R0, 0xd, PT ;  /* 0x0000000d0000780c */ /* 0x000fc60003f24270 */
[----:B------:R1:W-:Y:S01]  /*1f5e0*/  LDGSTS.E [R2+0x2600], [R72.64], P0 ;  /* 0x0260000048027fae */ /* 0x0003e2000812184a */
[----:B------:R-:W-:-:S04]  /*1f5f0*/  SEL R3, RZ, 0x4, !P1 ;  /* 0x00000004ff037807 */ /* 0x000fc80004800000 */
[----:B------:R-:W-:-:S04]  /*1f600*/  SEL R3, R3, RZ, !P5 ;  /* 0x000000ff03037207 */ /* 0x000fc80006800000 */
[----:B------:R-:W-:Y:S01]  /*1f610*/  ISETP.NE.U32.AND P1, PT, R3, RZ, PT ;  /* 0x000000ff0300720c */ /* 0x000fe20003f25070 */
[----:B------:R-:W-:Y:S01]  /*1f620*/  HMMA.1688.F32.TF32 R68, R188, R70, R200 ;  /* 0x00000046bc44723c */ /* 0x000fe200000810c8 */
[----:B---3--:R-:W-:-:S04]  /*1f630*/  IADD3 R192, P2, R192, UR13, RZ ;  /* 0x0000000dc0c07c10 */ /* 0x008fc8000ff5e0ff */
[----:B--2---:R-:W-:Y:S01]  /*1f640*/  IADD3.X R193, R193, UR7, RZ, P2, !PT ;  /* 0x00000007c1c17c10 */ /* 0x004fe200097fe4ff */
[----:B-1----:R-:W-:Y:S01]  /*1f650*/  IMAD.MOV.U32 R72, RZ, RZ, R192 ;  /* 0x000000ffff487224 */ /* 0x002fe200078e00c0 */
[----:B------:R-:W-:Y:S02]  /*1f660*/  STL [R1+0xa84], R192 ;  /* 0x000a84c001007387 */ /* 0x000fe40000100800 */
[----:B------:R-:W-:Y:S02]  /*1f670*/  MOV R73, R193 ;  /* 0x000000c100497202 */ /* 0x000fe40000000f00 */
[----:B------:R-:W-:Y:S01]  /*1f680*/  IADD3 R81, P3, R81, UR13, RZ ;  /* 0x0000000d51517c10 */ /* 0x000fe2000ff7e0ff */
[----:B------:R1:W-:Y:S03]  /*1f690*/  STL [R1+0xa80], R193 ;  /* 0x000a80c101007387 */ /* 0x0003e60000100800 */
[----:B------:R-:W-:Y:S01]  /*1f6a0*/  IADD3.X R161, R161, UR7, RZ, P3, !PT ;  /* 0x00000007a1a17c10 */ /* 0x000fe20009ffe4ff */
[----:B------:R-:W-:Y:S04]  /*1f6b0*/  STL [R1+0xaec], R81 ;  /* 0x000aec5101007387 */ /* 0x000fe80000100800 */
[----:B------:R2:W-:Y:S04]  /*1f6c0*/  LDGSTS.E [R2+0x2700], [R72.64], P0 ;  /* 0x0270000048027fae */ /* 0x0005e8000812184a */
[----:B------:R3:W-:Y:S04]  /*1f6d0*/  STL [R1+0xae8], R161 ;  /* 0x000ae8a101007387 */ /* 0x0007e80000100800 */
[----:B-1----:R-:W4:Y:S01]  /*1f6e0*/  LDL.LU R193, [R1+0xb70] ;  /* 0x000b700001c17983 */ /* 0x002f220000300800 */
[----:B--2---:R-:W-:-:S03]  /*1f6f0*/  IMAD.MOV.U32 R73, RZ, RZ, R161 ;  /* 0x000000ffff497224 */ /* 0x004fc600078e00a1 */
[----:B------:R-:W2:Y:S01]  /*1f700*/  LDL.LU R192, [R1+0xb74] ;  /* 0x000b740001c07983 */ /* 0x000ea20000300800 */
[----:B------:R-:W-:-:S03]  /*1f710*/  IMAD.MOV.U32 R72, RZ, RZ, R81 ;  /* 0x000000ffff487224 */ /* 0x000fc600078e0051 */
[----:B---3--:R-:W3:Y:S04]  /*1f720*/  LDL.LU R161, [R1+0xb78] ;  /* 0x000b780001a17983 */ /* 0x008ee80000300800 */
[----:B------:R-:W3:Y:S01]  /*1f730*/  LDL.LU R81, [R1+0xb7c] ;  /* 0x000b7c0001517983 */ /* 0x000ee20000300800 */
[----:B------:R-:W-:-:S03]  /*1f740*/  IADD3 R198, P0, R198, UR13, RZ ;  /* 0x0000000dc6c67c10 */ /* 0x000fc6000ff1e0ff */
[----:B------:R1:W-:Y:S01]  /*1f750*/  LDGSTS.E [R2+0x3400], [R72.64], P1 ;  /* 0x0340000048027fae */ /* 0x0003e2000892184a */
[----:B------:R-:W-:Y:S02]  /*1f760*/  IADD3.X R199, R199, UR7, RZ, P0, !PT ;  /* 0x00000007c7c77c10 */ /* 0x000fe400087fe4ff */
[----:B------:R-:W-:Y:S01]  /*1f770*/  IADD3 R80, P2, R80, UR13, RZ ;  /* 0x0000000d50507c10 */ /* 0x000fe2000ff5e0ff */
[----:B-1----:R-:W-:-:S03]  /*1f780*/  IMAD.MOV.U32 R72, RZ, RZ, R198 ;  /* 0x000000ffff487224 */ /* 0x002fc600078e00c6 */
[----:B------:R-:W-:Y:S01]  /*1f790*/  IADD3.X R160, R160, UR7, RZ, P2, !PT ;  /* 0x00000007a0a07c10 */ /* 0x000fe200097fe4ff */
[----:B------:R-:W-:Y:S01]  /*1f7a0*/  IMAD.MOV.U32 R73, RZ, RZ, R199 ;  /* 0x000000ffff497224 */ /* 0x000fe200078e00c7 */
[----:B------:R-:W-:Y:S04]  /*1f7b0*/  STL [R1+0xaf4], R198 ;  /* 0x000af4c601007387 */ /* 0x000fe80000100800 */
[----:B------:R-:W-:Y:S04]  /*1f7c0*/  STL [R1+0xaf0], R199 ;  /* 0x000af0c701007387 */ /* 0x000fe80000100800 */
[----:B------:R-:W-:Y:S04]  /*1f7d0*/  STL [R1+0xafc], R80 ;  /* 0x000afc5001007387 */ /* 0x000fe80000100800 */
[----:B------:R1:W-:Y:S04]  /*1f7e0*/  LDGSTS.E [R2+0x3500], [R72.64], P1 ;  /* 0x0350000048027fae */ /* 0x0003e8000892184a */
[----:B------:R1:W-:Y:S02]  /*1f7f0*/  STL [R1+0xaf8], R160 ;  /* 0x000af8a001007387 */ /* 0x0003e40000100800 */
[----:B-1----:R-:W-:Y:S01]  /*1f800*/  IMAD.MOV.U32 R73, RZ, RZ, R160 ;  /* 0x000000ffff497224 */ /* 0x002fe200078e00a0 */
[----:B------:R-:W-:Y:S01]  /*1f810*/  IADD3 R76, P2, R76, UR13, RZ ;  /* 0x0000000d4c4c7c10 */ /* 0x000fe2000ff5e0ff */
[----:B------:R-:W-:Y:S01]  /*1f820*/  IMAD.MOV.U32 R72, RZ, RZ, R80 ;  /* 0x000000ffff487224 */ /* 0x000fe200078e0050 */
[----:B------:R-:W3:Y:S02]  /*1f830*/  LDL.LU R160, [R1+0xb80] ;  /* 0x000b800001a07983 */ /* 0x000ee40000300800 */
[----:B------:R-:W-:-:S02]  /*1f840*/  IADD3.X R196, R196, UR7, RZ, P2, !PT ;  /* 0x00000007c4c47c10 */ /* 0x000fc400097fe4ff */
[----:B------:R-:W3:Y:S01]  /*1f850*/  LDL.LU R80, [R1+0xb84] ;  /* 0x000b840001507983 */ /* 0x000ee20000300800 */
[----:B------:R-:W-:-:S03]  /*1f860*/  IADD3 R194, P3, R194, UR13, RZ ;  /* 0x0000000dc2c27c10 */ /* 0x000fc6000ff7e0ff */
[----:B------:R1:W-:Y:S01]  /*1f870*/  STL [R1+0xb04], R76 ;  /* 0x000b044c01007387 */ /* 0x0003e20000100800 */
[----:B------:R-:W-:-:S03]  /*1f880*/  IADD3.X R195, R195, UR7, RZ, P3, !PT ;  /* 0x00000007c3c37c10 */ /* 0x000fc60009ffe4ff */
[----:B------:R1:W-:Y:S04]  /*1f890*/  STL [R1+0xb00], R196 ;  /* 0x000b00c401007387 */ /* 0x0003e80000100800 */
[----:B------:R-:W-:Y:S04]  /*1f8a0*/  STL [R1+0xb6c], R194 ;  /* 0x000b6cc201007387 */ /* 0x000fe80000100800 */
[----:B------:R1:W-:Y:S04]  /*1f8b0*/  LDGSTS.E [R2+0x3600], [R72.64], P1 ;  /* 0x0360000048027fae */ /* 0x0003e8000892184a */
[----:B------:R-:W3:Y:S04]  /*1f8c0*/  LDL.LU R200, [R1+0xbe8] ;  /* 0x000be80001c87983 */ /* 0x000ee80000300800 */
[----:B------:R1:W-:Y:S02]  /*1f8d0*/  STL [R1+0xb68], R195 ;  /* 0x000b68c301007387 */ /* 0x0003e40000100800 */
[----:B-1----:R-:W-:-:S02]  /*1f8e0*/  IMAD.MOV.U32 R72, RZ, RZ, R76 ;  /* 0x000000ffff487224 */ /* 0x002fc400078e004c */
[----:B------:R-:W3:Y:S01]  /*1f8f0*/  LDL.LU R76, [R1+0xbec] ;  /* 0x000bec00014c7983 */ /* 0x000ee20000300800 */
[----:B------:R-:W-:Y:S01]  /*1f900*/  ISETP.GT.AND P0, PT, R0, 0x11, PT ;  /* 0x000000110000780c */ /* 0x000fe20003f04270 */
[----:B------:R-:W-:Y:S02]  /*1f910*/  IMAD.MOV.U32 R73, RZ, RZ, R196 ;  /* 0x000000ffff497224 */ /* 0x000fe400078e00c4 */
[----:B------:R-:W3:Y:S01]  /*1f920*/  LDL.LU R199, [R1+0xbf0] ;  /* 0x000bf00001c77983 */ /* 0x000ee20000300800 */
[----:B------:R-:W-:-:S03]  /*1f930*/  SEL R3, RZ, 0x4, !P0 ;  /* 0x00000004ff037807 */ /* 0x000fc60004000000 */
[----:B------:R1:W-:Y:S01]  /*1f940*/  LDGSTS.E [R2+0x3700], [R72.64], P1 ;  /* 0x0370000048027fae */ /* 0x0003e2000892184a */
[----:B------:R-:W-:-:S03]  /*1f950*/  SEL R3, R3, RZ, !P5 ;  /* 0x000000ff03037207 */ /* 0x000fc60006800000 */
[----:B------:R-:W3:Y:S01]  /*1f960*/  LDL.LU R198, [R1+0xbf4] ;  /* 0x000bf40001c67983 */ /* 0x000ee20000300800 */
[----:B------:R-:W-:-:S03]  /*1f970*/  ISETP.NE.U32.AND P0, PT, R3, RZ, PT ;  /* 0x000000ff0300720c */ /* 0x000fc60003f05070 */
[----:B------:R-:W3:Y:S01]  /*1f980*/  LDL.LU R196, [R1+0xbf8] ;  /* 0x000bf80001c47983 */ /* 0x000ee20000300800 */
[----:B-1----:R-:W-:Y:S01]  /*1f990*/  MOV R72, R194 ;  /* 0x000000c200487202 */ /* 0x002fe20000000f00 */
[----:B------:R-:W-:Y:S02]  /*1f9a0*/  IMAD.MOV.U32 R73, RZ, RZ, R195 ;  /* 0x000000ffff497224 */ /* 0x000fe400078e00c3 */
[----:B------:R-:W3:Y:S06]  /*1f9b0*/  LDL.LU R195, [R1+0xbfc] ;  /* 0x000bfc0001c37983 */ /* 0x000eec0000300800 */
[----:B------:R1:W-:Y:S01]  /*1f9c0*/  LDGSTS.E [R2+0x4400], [R72.64], P0 ;  /* 0x0440000048027fae */ /* 0x0003e2000812184a */
[----:B--2---:R-:W-:-:S04]  /*1f9d0*/  IADD3 R192, P1, R192, UR13, RZ ;  /* 0x0000000dc0c07c10 */ /* 0x004fc8000ff3e0ff */
[----:B----4-:R-:W-:Y:S02]  /*1f9e0*/  IADD3.X R193, R193, UR7, RZ, P1, !PT ;  /* 0x00000007c1c17c10 */ /* 0x010fe40008ffe4ff */
[----:B---3--:R-:W-:Y:S01]  /*1f9f0*/  IADD3 R81, P2, R81, UR13, RZ ;  /* 0x0000000d51517c10 */ /* 0x008fe2000ff5e0ff */
[----:B------:R-:W-:Y:S03]  /*1fa00*/  STL [R1+0xb74], R192 ;  /* 0x000b74c001007387 */ /* 0x000fe60000100800 */
[----:B------:R-:W-:Y:S01]  /*1fa10*/  IADD3.X R161, R161, UR7, RZ, P2, !PT ;  /* 0x00000007a1a17c10 */ /* 0x000fe200097fe4ff */
[----:B------:R2:W-:Y:S01]  /*1fa20*/  STL [R1+0xb70], R193 ;  /* 0x000b70c101007387 */ /* 0x0005e20000100800 */
[----:B-1----:R-:W-:Y:S02]  /*1fa30*/  IMAD.MOV.U32 R72, RZ, RZ, R192 ;  /* 0x000000ffff487224 */ /* 0x002fe400078e00c0 */
[----:B------:R-:W-:Y:S01]  /*1fa40*/  IMAD.MOV.U32 R73, RZ, RZ, R193 ;  /* 0x000000ffff497224 */ /* 0x000fe200078e00c1 */
[----:B------:R-:W-:Y:S04]  /*1fa50*/  STL [R1+0xb7c], R81 ;  /* 0x000b7c5101007387 */ /* 0x000fe80000100800 */
[----:B------:R1:W-:Y:S04]  /*1fa60*/  STL [R1+0xb78], R161 ;  /* 0x000b78a101007387 */ /* 0x0003e80000100800 */
[----:B------:R-:W3:Y:S04]  /*1fa70*/  LDL.LU R194, [R1+0xc00] ;  /* 0x000c000001c27983 */ /* 0x000ee80000300800 */
[----:B--2---:R-:W2:Y:S04]  /*1fa80*/  LDL.LU R193, [R1+0xc04] ;  /* 0x000c040001c17983 */ /* 0x004ea80000300800 */
[----:B------:R4:W-:Y:S04]  /*1fa90*/  LDGSTS.E [R2+0x4500], [R72.64], P0 ;  /* 0x0450000048027fae */ /* 0x0009e8000812184a */
[----:B------:R-:W3:Y:S01]  /*1faa0*/  LDL.LU R192, [R1+0xc68] ;  /* 0x000c680001c07983 */ /* 0x000ee20000300800 */
[----:B----4-:R-:W-:-:S03]  /*1fab0*/  IMAD.MOV.U32 R73, RZ, RZ, R161 ;  /* 0x000000ffff497224 */ /* 0x010fc600078e00a1 */
[----:B-1----:R-:W4:Y:S01]  /*1fac0*/  LDL.LU R161, [R1+0xc6c] ;  /* 0x000c6c0001a17983 */ /* 0x002f220000300800 */
[----:B------:R-:W-:-:S03]  /*1fad0*/  IMAD.MOV.U32 R72, RZ, RZ, R81 ;  /* 0x000000ffff487224 */ /* 0x000fc600078e0051 */
[----:B------:R-:W4:Y:S04]  /*1fae0*/  LDL.LU R81, [R1+0xc74] ;  /* 0x000c740001517983 */ /* 0x000f280000300800 */
[----:B------:R1:W-:Y:S01]  /*1faf0*/  LDGSTS.E [R2+0x4600], [R72.64], P0 ;  /* 0x0460000048027fae */ /* 0x0003e2000812184a */
[----:B------:R-:W-:-:S04]  /*1fb00*/  IADD3 R80, P2, R80, UR13, RZ ;  /* 0x0000000d50507c10 */ /* 0x000fc8000ff5e0ff */
[----:B------:R-:W-:Y:S01]  /*1fb10*/  IADD3.X R160, R160, UR7, RZ, P2, !PT ;  /* 0x00000007a0a07c10 */ /* 0x000fe200097fe4ff */
[----:B-1----:R-:W-:Y:S01]  /*1fb20*/  IMAD.MOV.U32 R72, RZ, RZ, R80 ;  /* 0x000000ffff487224 */ /* 0x002fe200078e0050 */
[----:B------:R-:W-:Y:S03]  /*1fb30*/  STL [R1+0xb84], R80 ;  /* 0x000b845001007387 */ /* 0x000fe60000100800 */
[----:B------:R-:W-:Y:S01]  /*1fb40*/  IMAD.MOV.U32 R73, RZ, RZ, R160 ;  /* 0x000000ffff497224 */ /* 0x000fe200078e00a0 */
[----:B------:R1:W-:Y:S04]  /*1fb50*/  STL [R1+0xb80], R160 ;  /* 0x000b80a001007387 */ /* 0x0003e80000100800 */
[----:B------:R1:W-:Y:S01]  /*1fb60*/  LDGSTS.E [R2+0x4700], [R72.64], P0 ;  /* 0x0470000048027fae */ /* 0x0003e2000812184a */
[----:B------:R-:W-:-:S04]  /*1fb70*/  IADD3 R76, P3, R76, UR13, RZ ;  /* 0x0000000d4c4c7c10 */ /* 0x000fc8000ff7e0ff */
[----:B------:R-:W-:Y:S01]  /*1fb80*/  IADD3.X R200, R200, UR7, RZ, P3, !PT ;  /* 0x00000007c8c87c10 */ /* 0x000fe20009ffe4ff */
[----:B------:R1:W-:Y:S02]  /*1fb90*/  STL [R1+0xbec], R76 ;  /* 0x000bec4c01007387 */ /* 0x0003e40000100800 */
[----:B-1----:R-:W-:Y:S02]  /*1fba0*/  IMAD.MOV.U32 R72, RZ, RZ, R76 ;  /* 0x000000ffff487224 */ /* 0x002fe400078e004c */
[----:B------:R-:W4:Y:S04]  /*1fbb0*/  LDL.LU R160, [R1+0xc70] ;  /* 0x000c700001a07983 */ /* 0x000f280000300800 */
[----:B------:R-:W-:Y:S04]  /*1fbc0*/  STL [R1+0xbe8], R200 ;  /* 0x000be8c801007387 */ /* 0x000fe80000100800 */
[----:B------:R-:W4:Y:S04]  /*1fbd0*/  LDL.LU R80, [R1+0xc78] ;  /* 0x000c780001507983 */ /* 0x000f280000300800 */
[----:B------:R-:W4:Y:S01]  /*1fbe0*/  LDL.LU R76, [R1+0xc7c] ;  /* 0x000c7c00014c7983 */ /* 0x000f220000300800 */
[----:B------:R-:W-:-:S04]  /*1fbf0*/  ISETP.GT.AND P1, PT, R0, 0x15, PT ;  /* 0x000000150000780c */ /* 0x000fc80003f24270 */
[----:B------:R-:W-:-:S04]  /*1fc00*/  SEL R3, RZ, 0x4, !P1 ;  /* 0x00000004ff037807 */ /* 0x000fc80004800000 */
[----:B------:R-:W-:-:S04]  /*1fc10*/  SEL R3, R3, RZ, !P5 ;  /* 0x000000ff03037207 */ /* 0x000fc80006800000 */
[----:B------:R-:W-:Y:S02]  /*1fc20*/  ISETP.NE.U32.AND P1, PT, R3, RZ, PT ;  /* 0x000000ff0300720c */ /* 0x000fe40003f25070 */
[----:B------:R-:W-:Y:S02]  /*1fc30*/  IADD3 R198, P0, R198, UR13, RZ ;  /* 0x0000000dc6c67c10 */ /* 0x000fe4000ff1e0ff */
[----:B------:R-:W-:Y:S02]  /*1fc40*/  MOV R73, R200 ;  /* 0x000000c800497202 */ /* 0x000fe40000000f00 */
[----:B------:R-:W-:Y:S02]  /*1fc50*/  IADD3.X R199, R199, UR7, RZ, P0, !PT ;  /* 0x00000007c7c77c10 */ /* 0x000fe400087fe4ff */
[----:B------:R-:W-:-:S05]  /*1fc60*/  IADD3 R195, P2, R195, UR13, RZ ;  /* 0x0000000dc3c37c10 */ /* 0x000fca000ff5e0ff */
[----:B------:R1:W-:Y:S01]  /*1fc70*/  LDGSTS.E [R2+0x5400], [R72.64], P1 ;  /* 0x0540000048027fae */ /* 0x0003e2000892184a */
[----:B------:R-:W-:-:S03]  /*1fc80*/  IADD3.X R196, R196, UR7, RZ, P2, !PT ;  /* 0x00000007c4c47c10 */ /* 0x000fc600097fe4ff */
[----:B------:R-:W-:Y:S01]  /*1fc90*/  STL [R1+0xbf4], R198 ;  /* 0x000bf4c601007387 */ /* 0x000fe20000100800 */
[----:B-1----:R-:W-:Y:S02]  /*1fca0*/  IMAD.MOV.U32 R72, RZ, RZ, R198 ;  /* 0x000000ffff487224 */ /* 0x002fe400078e00c6 */
[----:B------:R-:W-:Y:S01]  /*1fcb0*/  IMAD.MOV.U32 R73, RZ, RZ, R199 ;  /* 0x000000ffff497224 */ /* 0x000fe200078e00c7 */
[----:B------:R-:W-:Y:S04]  /*1fcc0*/  STL [R1+0xbf0], R199 ;  /* 0x000bf0c701007387 */ /* 0x000fe80000100800 */
[----:B------:R1:W-:Y:S04]  /*1fcd0*/  LDGSTS.E [R2+0x5500], [R72.64], P1 ;  /* 0x0550000048027fae */ /* 0x0003e8000892184a */
[----:B------:R-:W-:Y:S04]  /*1fce0*/  STL [R1+0xbfc], R195 ;  /* 0x000bfcc301007387 */ /* 0x000fe80000100800 */
[----:B------:R1:W-:Y:S02]  /*1fcf0*/  STL [R1+0xbf8], R196 ;  /* 0x000bf8c401007387 */ /* 0x0003e40000100800 */
[----:B-1----:R-:W-:-:S02]  /*1fd00*/  IMAD.MOV.U32 R72, RZ, RZ, R195 ;  /* 0x000000ffff487224 */ /* 0x002fc400078e00c3 */
[----:B------:R-:W-:Y:S01]  /*1fd10*/  IMAD.MOV.U32 R73, RZ, RZ, R196 ;  /* 0x000000ffff497224 */ /* 0x000fe200078e00c4 */
[----:B------:R-:W-:Y:S01]  /*1fd20*/  ISETP.GT.AND P0, PT, R0, 0x19, PT ;  /* 0x000000190000780c */ /* 0x000fe20003f04270 */
[----:B------:R-:W4:Y:S04]  /*1fd30*/  LDL.LU R196, [R1+0xc80] ;  /* 0x000c800001c47983 */ /* 0x000f280000300800 */
[----:B------:R1:W-:Y:S01]  /*1fd40*/  LDGSTS.E [R2+0x5600], [R72.64], P1 ;  /* 0x0560000048027fae */ /* 0x0003e2000892184a */
[----:B------:R-:W-:-:S04]  /*1fd50*/  SEL R3, RZ, 0x4, !P0 ;  /* 0x00000004ff037807 */ /* 0x000fc80004000000 */
[----:B------:R-:W-:-:S04]  /*1fd60*/  SEL R3, R3, RZ, !P5 ;  /* 0x000000ff03037207 */ /* 0x000fc80006800000 */
[----:B------:R-:W-:Y:S02]  /*1fd70*/  ISETP.NE.U32.AND P0, PT, R3, RZ, PT ;  /* 0x000000ff0300720c */ /* 0x000fe40003f05070 */
[----:B--2---:R-:W-:-:S04]  /*1fd80*/  IADD3 R193, P2, R193, UR13, RZ ;  /* 0x0000000dc1c17c10 */ /* 0x004fc8000ff5e0ff */
[----:B---3--:R-:W-:Y:S01]  /*1fd90*/  IADD3.X R194, R194, UR7, RZ, P2, !PT ;  /* 0x00000007c2c27c10 */ /* 0x008fe200097fe4ff */
[----:B------:R-:W-:Y:S01]  /*1fda0*/  STL [R1+0xc04], R193 ;  /* 0x000c04c101007387 */ /* 0x000fe20000100800 */
[----:B-1----:R-:W-:-:S03]  /*1fdb0*/  IMAD.MOV.U32 R72, RZ, RZ, R193 ;  /* 0x000000ffff487224 */ /* 0x002fc600078e00c1 */
[----:B------:R1:W-:Y:S01]  /*1fdc0*/  STL [R1+0xc00], R194 ;  /* 0x000c00c201007387 */ /* 0x0003e20000100800 */
[----:B------:R-:W-:-:S05]  /*1fdd0*/  IMAD.MOV.U32 R73, RZ, RZ, R194 ;  /* 0x000000ffff497224 */ /* 0x000fca00078e00c2 */
[----:B------:R2:W-:Y:S01]  /*1fde0*/  LDGSTS.E [R2+0x5700], [R72.64], P1 ;  /* 0x0570000048027fae */ /* 0x0005e2000892184a */
[----:B----4-:R-:W-:-:S05]  /*1fdf0*/  IADD3 R161, P3, R161, UR13, RZ ;  /* 0x0000000da1a17c10 */ /* 0x010fca000ff7e0ff */
[----:B------:R-:W-:Y:S04]  /*1fe00*/  STL [R1+0xc6c], R161 ;  /* 0x000c6ca101007387 */ /* 0x000fe80000100800 */
[----:B------:R-:W3:Y:S01]  /*1fe10*/  LDL.LU R195, [R1+0xc84] ;  /* 0x000c840001c37983 */ /* 0x000ee20000300800 */
[----:B------:R-:W-:Y:S02]  /*1fe20*/  IADD3 R81, P1, R81, UR13, RZ ;  /* 0x0000000d51517c10 */ /* 0x000fe4000ff3e0ff */
[----:B------:R-:W-:-:S05]  /*1fe30*/  IADD3.X R192, R192, UR7, RZ, P3, !PT ;  /* 0x00000007c0c07c10 */ /* 0x000fca0009ffe4ff */
[----:B------:R4:W-:Y:S04]  /*1fe40*/  STL [R1+0xc68], R192 ;  /* 0x000c68c001007387 */ /* 0x0009e80000100800 */
[----:B-1----:R-:W3:Y:S04]  /*1fe50*/  LDL.LU R194, [R1+0xce8] ;  /* 0x000ce80001c27983 */ /* 0x002ee80000300800 */
[----:B------:R-:W-:Y:S01]  /*1fe60*/  STL [R1+0xc74], R81 ;  /* 0x000c745101007387 */ /* 0x000fe20000100800 */
[----:B--2---:R-:W-:Y:S02]  /*1fe70*/  IMAD.MOV.U32 R72, RZ, RZ, R161 ;  /* 0x000000ffff487224 */ /* 0x004fe400078e00a1 */
[----:B------:R-:W-:-:S05]  /*1fe80*/  IMAD.MOV.U32 R73, RZ, RZ, R192 ;  /* 0x000000ffff497224 */ /* 0x000fca00078e00c0 */
[----:B------:R1:W-:Y:S01]  /*1fe90*/  LDGSTS.E [R2+0x6400], [R72.64], P0 ;  /* 0x0640000048027fae */ /* 0x0003e2000812184a */
[----:B------:R-:W-:-:S05]  /*1fea0*/  IADD3.X R160, R160, UR7, RZ, P1, !PT ;  /* 0x00000007a0a07c10 */ /* 0x000fca0008ffe4ff */
[----:B------:R2:W-:Y:S01]  /*1feb0*/  STL [R1+0xc70], R160 ;  /* 0x000c70a001007387 */ /* 0x0005e20000100800 */
[----:B------:R-:W-:-:S04]  /*1fec0*/  IADD3 R76, P2, R76, UR13, RZ ;  /* 0x0000000d4c4c7c10 */ /* 0x000fc8000ff5e0ff */
[----:B------:R-:W-:Y:S01]  /*1fed0*/  IADD3.X R80, R80, UR7, RZ, P2, !PT ;  /* 0x0000000750507c10 */ /* 0x000fe200097fe4ff */
[----:B------:R-:W-:Y:S04]  /*1fee0*/  STL [R1+0xc7c], R76 ;  /* 0x000c7c4c01007387 */ /* 0x000fe80000100800 */
[----:B------:R-:W3:Y:S04]  /*1fef0*/  LDL.LU R193, [R1+0xcec] ;  /* 0x000cec0001c17983 */ /* 0x000ee80000300800 */
[----:B------:R2:W-:Y:S04]  /*1ff00*/  STL [R1+0xc78], R80 ;  /* 0x000c785001007387 */ /* 0x0005e80000100800 */
[----:B----4-:R-:W4:Y:S01]  /*1ff10*/  LDL.LU R192, [R1+0xcf0] ;  /* 0x000cf00001c07983 */ /* 0x010f220000300800 */
[----:B-1----:R-:W-:-:S03]  /*1ff20*/  MOV R72, R81 ;  /* 0x0000005100487202 */ /* 0x002fc60000000f00 */
[----:B------:R-:W4:Y:S01]  /*1ff30*/  LDL.LU R161, [R1+0xcf4] ;  /* 0x000cf40001a17983 */ /* 0x000f220000300800 */
[----:B------:R-:W-:-:S03]  /*1ff40*/  IMAD.MOV.U32 R73, RZ, RZ, R160 ;  /* 0x000000ffff497224 */ /* 0x000fc600078e00a0 */
[----:B--2---:R-:W2:Y:S04]  /*1ff50*/  LDL.LU R160, [R1+0xcf8] ;  /* 0x000cf80001a07983 */ /* 0x004ea80000300800 */
[----:B------:R-:W2:Y:S04]  /*1ff60*/  LDL.LU R81, [R1+0xcfc] ;  /* 0x000cfc0001517983 */ /* 0x000ea80000300800 */
[----:B------:R1:W-:Y:S02]  /*1ff70*/  LDGSTS.E [R2+0x6500], [R72.64], P0 ;  /* 0x0650000048027fae */ /* 0x0003e4000812184a */
[----:B-1----:R-:W-:-:S02]  /*1ff80*/  IMAD.MOV.U32 R73, RZ, RZ, R80 ;  /* 0x000000ffff497224 */ /* 0x002fc400078e0050 */
[----:B------:R-:W-:Y:S01]  /*1ff90*/  IMAD.MOV.U32 R72, RZ, RZ, R76 ;  /* 0x000000ffff487224 */ /* 0x000fe200078e004c */
[----:B------:R-:W2:Y:S04]  /*1ffa0*/  LDL.LU R80, [R1+0xd00] ;  /* 0x000d000001507983 */ /* 0x000ea80000300800 */
[----:B------:R-:W2:Y:S04]  /*1ffb0*/  LDL.LU R76, [R1+0xd04] ;  /* 0x000d0400014c7983 */ /* 0x000ea80000300800 */
[----:B------:R-:W2:Y:S04]  /*1ffc0*/  LDL.LU R200, [R1+0x5a0] ;  /* 0x0005a00001c87983 */ /* 0x000ea80000300800 */
[----:B------:R-:W2:Y:S04]  /*1ffd0*/  LDL.LU R201, [R1+0x5a4] ;  /* 0x0005a40001c97983 */ /* 0x000ea80000300800 */
[----:B------:R-:W2:Y:S04]  /*1ffe0*/  LDL.LU R202, [R1+0x5a8] ;  /* 0x0005a80001ca7983 */ /* 0x000ea80000300800 */
[----:B------:R-:W2:Y:S01]  /*1fff0*/  LDL.LU R203, [R1+0x5ac] ;  /* 0x0005ac0001cb7983 */ /* 0x000ea20000300800 */
[----:B------:R-:W-:-:S03]  /*20000*/  ISETP.GT.AND P1, PT, R0, 0x1d, PT ;  /* 0x0000001d0000780c */ /* 0x000fc60003f24270 */
[----:B------:R1:W-:Y:S01]  /*20010*/  LDGSTS.E [R2+0x6600], [R72.64], P0 ;  /* 0x0660000048027fae */ /* 0x0003e2000812184a */
[----:B------:R-:W-:-:S04]  /*20020*/  SEL R3, RZ, 0x4, !P1 ;  /* 0x00000004ff037807 */ /* 0x000fc80004800000 */
[----:B------:R-:W-:-:S04]  /*20030*/  SEL R3, R3, RZ, !P5 ;  /* 0x000000ff03037207 */ /* 0x000fc80006800000 */
[----:B------:R-:W-:Y:S01]  /*20040*/  ISETP.NE.U32.AND P1, PT, R3, RZ, PT ;  /* 0x000000ff0300720c */ /* 0x000fe20003f25070 */
[----:B------:R-:W-:Y:S01]  /*20050*/  HMMA.1688.F32.TF32 R44, R188, R46, R204 ;  /* 0x0000002ebc2c723c */ /* 0x000fe200000810cc */
[----:B---3--:R-:W-:-:S04]  /*20060*/  IADD3 R195, P2, R195, UR13, RZ ;  /* 0x0000000dc3c37c10 */ /* 0x008fc8000ff5e0ff */
[----:B------:R-:W-:Y:S01]  /*20070*/  IADD3.X R196, R196, UR7, RZ, P2, !PT ;  /* 0x00000007c4c47c10 */ /* 0x000fe200097fe4ff */
[----:B-1----:R-:W-:-:S04]  /*20080*/  IMAD.MOV.U32 R72, RZ, RZ, R195 ;  /* 0x000000ffff487224 */ /* 0x002fc800078e00c3 */
[----:B------:R-:W-:-:S05]  /*20090*/  IMAD.MOV.U32 R73, RZ, RZ, R196 ;  /* 0x000000ffff497224 */ /* 0x000fca00078e00c4 */
[----:B------:R1:W-:Y:S04]  /*200a0*/  LDGSTS.E [R2+0x6700], [R72.64], P0 ;  /* 0x0670000048027fae */ /* 0x0003e8000812184a */
[----:B------:R-:W-:Y:S04]  /*200b0*/  STL [R1+0xc84], R195 ;  /* 0x000c84c301007387 */ /* 0x000fe80000100800 */
[----:B------:R-:W-:Y:S04]  /*200c0*/  STL [R1+0xc80], R196 ;  /* 0x000c80c401007387 */ /* 0x000fe80000100800 */
[----:B------:R-:W3:Y:S04]  /*200d0*/  LDL.LU R204, [R1+0x390] ;  /* 0x0003900001cc7983 */ /* 0x000ee80000300800 */
[----:B------:R-:W3:Y:S04]  /*200e0*/  LDL.LU R205, [R1+0x394] ;  /* 0x0003940001cd7983 */ /* 0x000ee80000300800 */
[----:B------:R-:W3:Y:S04]  /*200f0*/  LDL.LU R206, [R1+0x398] ;  /* 0x0003980001ce7983 */ /* 0x000ee80000300800 */
[----:B------:R-:W3:Y:S01]  /*20100*/  LDL.LU R207, [R1+0x39c] ;  /* 0x00039c0001cf7983 */ /* 0x000ee20000300800 */
[----:B------:R-:W-:-:S04]  /*20110*/  IADD3 R193, P0, R193, UR13, RZ ;  /* 0x0000000dc1c17c10 */ /* 0x000fc8000ff1e0ff */
[----:B------:R-:W-:Y:S01]  /*20120*/  IADD3.X R194, R194, UR7, RZ, P0, !PT ;  /* 0x00000007c2c27c10 */ /* 0x000fe200087fe4ff */
[----:B-1----:R-:W-:-:S04]  /*20130*/  IMAD.MOV.U32 R72, RZ, RZ, R193 ;  /* 0x000000ffff487224 */ /* 0x002fc800078e00c1 */
[----:B------:R-:W-:Y:S01]  /*20140*/  IMAD.MOV.U32 R73, RZ, RZ, R194 ;  /* 0x000000ffff497224 */ /* 0x000fe200078e00c2 */
[----:B----4-:R-:W-:-:S04]  /*20150*/  IADD3 R161, P2, R161, UR13, RZ ;  /* 0x0000000da1a17c10 */ /* 0x010fc8000ff5e0ff */
[----:B------:R1:W-:Y:S01]  /*20160*/  LDGSTS.E [R2+0x7400], [R72.64], P1 ;  /* 0x0740000048027fae */ /* 0x0003e2000892184a */
[----:B------:R-:W-:Y:S02]  /*20170*/  IADD3.X R192, R192, UR7, RZ, P2, !PT ;  /* 0x00000007c0c07c10 */ /* 0x000fe400097fe4ff */
[----:B--2---:R-:W-:Y:S01]  /*20180*/  IADD3 R81, P0, R81, UR13, RZ ;  /* 0x0000000d51517c10 */ /* 0x004fe2000ff1e0ff */
[----:B------:R-:W-:Y:S03]  /*20190*/  STL [R1+0xcec], R193 ;  /* 0x000cecc101007387 */ /* 0x000fe60000100800 */
[----:B------:R-:W-:Y:S01]  /*201a0*/  IADD3.X R160, R160, UR7, RZ, P0, !PT ;  /* 0x00000007a0a07c10 */ /* 0x000fe200087fe4ff */
[----:B-1----:R-:W-:Y:S01]  /*201b0*/  IMAD.MOV.U32 R72, RZ, RZ, R161 ;  /* 0x000000ffff487224 */ /* 0x002fe200078e00a1 */
[----:B------:R-:W-:Y:S01]  /*201c0*/  MOV R73, R192 ;  /* 0x000000c000497202 */ /* 0x000fe20000000f00 */
[----:B------:R-:W-:Y:S04]  /*201d0*/  STL [R1+0xce8], R194 ;  /* 0x000ce8c201007387 */ /* 0x000fe80000100800 */
[----:B------:R1:W-:Y:S04]  /*201e0*/  LDGSTS.E [R2+0x7500], [R72.64], P1 ;  /* 0x0750000048027fae */ /* 0x0003e8000892184a */
[----:B------:R-:W-:Y:S01]  /*201f0*/  STL [R1+0xcf4], R161 ;  /* 0x000cf4a101007387 */ /* 0x000fe20000100800 */
[----:B------:R-:W-:Y:S01]  /*20200*/  IADD3 R76, P2, R76, UR13, RZ ;  /* 0x0000000d4c4c7c10 */ /* 0x000fe2000ff5e0ff */
[----:B-1----:R-:W-:-:S02]  /*20210*/  IMAD.MOV.U32 R72, RZ, RZ, R81 ;  /* 0x000000ffff487224 */ /* 0x002fc400078e0051 */
[----:B------:R-:W-:Y:S01]  /*20220*/  STL [R1+0xcf0], R192 ;  /* 0x000cf0c001007387 */ /* 0x000fe20000100800 */
[----:B------:R-:W-:Y:S01]  /*20230*/  IMAD.MOV.U32 R73, RZ, RZ, R160 ;  /* 0x000000ffff497224 */ /* 0x000fe200078e00a0 */
[----:B------:R-:W-:Y:S02]  /*20240*/  IADD3.X R80, R80, UR7, RZ, P2, !PT ;  /* 0x0000000750507c10 */ /* 0x000fe400097fe4ff */
[----:B------:R1:W-:Y:S04]  /*20250*/  STL [R1+0xcfc], R81 ;  /* 0x000cfc5101007387 */ /* 0x0003e80000100800 */
[----:B------:R-:W-:Y:S04]  /*20260*/  STL [R1+0xcf8], R160 ;  /* 0x000cf8a001007387 */ /* 0x000fe80000100800 */
[----:B------:R-:W-:Y:S04]  /*20270*/  STL [R1+0xd04], R76 ;  /* 0x000d044c01007387 */ /* 0x000fe80000100800 */
[----:B-1----:R-:W2:Y:S04]  /*20280*/  LDL.LU R81, [R1+0x988] ;  /* 0x0009880001517983 */ /* 0x002ea80000300800 */
[----:B------:R1:W-:Y:S04]  /*20290*/  LDGSTS.E [R2+0x7600], [R72.64], P1 ;  /* 0x0760000048027fae */ /* 0x0003e8000892184a */
[----:B------:R4:W-:Y:S01]  /*202a0*/  STL [R1+0xd00], R80 ;  /* 0x000d005001007387 */ /* 0x0009e20000100800 */
[----:B-1----:R-:W-:-:S03]  /*202b0*/  IMAD.MOV.U32 R73, RZ, RZ, R80 ;  /* 0x000000ffff497224 */ /* 0x002fc600078e0050 */
[----:B----4-:R-:W4:Y:S04]  /*202c0*/  LDL.LU R80, [R1+0x98c] ;  /* 0x00098c0001507983 */ /* 0x010f280000300800 */
[----:B------:R-:W2:Y:S04]  /*202d0*/  LDL.LU R196, [R1+0x990] ;  /* 0x0009900001c47983 */ /* 0x000ea80000300800 */
[----:B------:R-:W3:Y:S04]  /*202e0*/  LDL.LU R195, [R1+0x994] ;  /* 0x0009940001c37983 */ /* 0x000ee80000300800 */
[----:B------:R-:W3:Y:S04]  /*202f0*/  LDL.LU R194, [R1+0x998] ;  /* 0x0009980001c27983 */ /* 0x000ee80000300800 */
[----:B------:R-:W3:Y:S01]  /*20300*/  LDL.LU R3, [R1+0x99c] ;  /* 0x00099c0001037983 */ /* 0x000ee20000300800 */
[----:B------:R-:W-:-:S03]  /*20310*/  IMAD.MOV.U32 R72, RZ, RZ, R76 ;  /* 0x000000ffff487224 */ /* 0x000fc600078e004c */
[----:B------:R-:W3:Y:S04]  /*20320*/  LDL.LU R193, [R1+0x9a0] ;  /* 0x0009a00001c17983 */ /* 0x000ee80000300800 */
[----:B------:R1:W-:Y:S04]  /*20330*/  LDGSTS.E [R2+0x7700], [R72.64], P1 ;  /* 0x0770000048027fae */ /* 0x0003e8000892184a */
[----:B------:R-:W3:Y:S01]  /*20340*/  LDL.LU R192, [R1+0x9a4] ;  /* 0x0009a40001c07983 */ /* 0x000ee20000300800 */
[----:B-1----:R-:W-:Y:S03]  /*20350*/  HMMA.1688.F32.TF32 R72, R188, R74, R200 ;  /* 0x0000004abc48723c */ /* 0x002fe600000810c8 */
[----:B------:R-:W3:Y:S04]  /*20360*/  LDL.LU R200, [R1+0xa08] ;  /* 0x000a080001c87983 */ /* 0x000ee80000300800 */
[----:B------:R-:W3:Y:S01]  /*20370*/  LDL.LU R199, [R1+0xa0c] ;  /* 0x000a0c0001c77983 */ /* 0x000ee20000300800 */
[----:B------:R-:W-:-:S04]  /*20380*/  ISETP.GT.AND P0, PT, R0, 0x2, PT ;  /* 0x000000020000780c */ /* 0x000fc80003f04270 */
[----:B------:R-:W-:Y:S01]  /*20390*/  SEL R2, RZ, 0x4, !P0 ;  /* 0x00000004ff027807 */ /* 0x000fe20004000000 */
[----:B------:R-:W-:-:S03]  /*203a0*/  IMAD.SHL.U32 R161, R77, 0x4, RZ ;  /* 0x000000044da17824 */ /* 0x000fc600078e00ff */
[----:B------:R-:W-:-:S04]  /*203b0*/  SEL R2, R2, RZ, !P5 ;  /* 0x000000ff02027207 */ /* 0x000fc80006800000 */
[----:B------:R-:W-:Y:S01]  /*203c0*/  ISETP.NE.U32.AND P0, PT, R2, RZ, PT ;  /* 0x000000ff0200720c */ /* 0x000fe20003f05070 */
[----:B------:R-:W-:Y:S01]  /*203d0*/  IMAD.U32 R2, RZ, RZ, UR6 ;  /* 0x00000006ff027e24 */ /* 0x000fe2000f8e00ff */
[----:B------:R-:W-:-:S05]  /*203e0*/  LOP3.LUT R160, R161, 0x40, RZ, 0x3c, !PT ;  /* 0x00000040a1a07812 */ /* 0x000fca00078e3cff */
[----:B------:R-:W-:Y:S01]  /*203f0*/  IMAD R2, R2, 0x8000, R160 ;  /* 0x0000800002027824 */ /* 0x000fe200078e02a0 */
[----:B----4-:R-:W-:-:S04]  /*20400*/  IADD3 R80, P1, R80, UR13, RZ ;  /* 0x0000000d50507c10 */ /* 0x010fc8000ff3e0ff */
[----:B--2---:R-:W-:Y:S02]  /*20410*/  IADD3.X R81, R81, UR7, RZ, P1, !PT ;  /* 0x0000000751517c10 */ /* 0x004fe40008ffe4ff */
[----:B---3--:R-:W-:Y:S01]  /*20420*/  IADD3 R195, P1, R195, UR13, RZ ;  /* 0x0000000dc3c37c10 */ /* 0x008fe2000ff3e0ff */
[----:B------:R-:W-:Y:S03]  /*20430*/  STL [R1+0x98c], R80 ;  /* 0x00098c5001007387 */ /* 0x000fe60000100800 */
[----:B------:R-:W-:Y:S01]  /*20440*/  IADD3.X R196, R196, UR7, RZ, P1, !PT ;  /* 0x00000007c4c47c10 */ /* 0x000fe20008ffe4ff */
[----:B------:R1:W-:Y:S01]  /*20450*/  STL [R1+0x988], R81 ;  /* 0x0009885101007387 */ /* 0x0003e20000100800 */
[----:B------:R-:W-:-:S03]  /*20460*/  IADD3 R3, P2, R3, UR13, RZ ;  /* 0x0000000d03037c10 */ /* 0x000fc6000ff5e0ff */
[----:B------:R-:W2:Y:S01]  /*20470*/  LDL.LU R161, [R1+0xa10] ;  /* 0x000a100001a17983 */ /* 0x000ea20000300800 */
[----:B------:R-:W-:-:S03]  /*20480*/  IADD3.X R194, R194, UR7, RZ, P2, !PT ;  /* 0x00000007c2c27c10 */ /* 0x000fc600097fe4ff */
[----:B------:R-:W3:Y:S04]  /*20490*/  LDL.LU R160, [R1+0xa14] ;  /* 0x000a140001a07983 */ /* 0x000ee80000300800 */
[----:B------:R-:W-:Y:S04]  /*204a0*/  STL [R1+0x994], R195 ;  /* 0x000994c301007387 */ /* 0x000fe80000100800 */
[----:B------:R4:W-:Y:S04]  /*204b0*/  STL [R1+0x990], R196 ;  /* 0x000990c401007387 */ /* 0x0009e80000100800 */
[----:B------:R-:W-:Y:S04]  /*204c0*/  STL [R1+0x99c], R3 ;  /* 0x00099c0301007387 */ /* 0x000fe80000100800 */
[----:B------:R1:W-:Y:S04]  /*204d0*/  LDGSTS.E [R2+0x800], [R80.64], P0 ;  /* 0x0080000050027fae */ /* 0x0003e8000812184a */
[----:B------:R-:W2:Y:S04]  /*204e0*/  LDL.LU R198, [R1+0xa18] ;  /* 0x000a180001c67983 */ /* 0x000ea80000300800 */
[----:B------:R4:W-:Y:S01]  /*204f0*/  STL [R1+0x998], R194 ;  /* 0x000998c201007387 */ /* 0x0009e20000100800 */
[----:B-1----:R-:W-:-:S03]  /*20500*/  MOV R81, R196 ;  /* 0x000000c400517202 */ /* 0x002fc60000000f00 */
[----:B----4-:R-:W4:Y:S01]  /*20510*/  LDL.LU R196, [R1+0xa1c] ;  /* 0x000a1c0001c47983 */ /* 0x010f220000300800 */
[----:B------:R-:W-:Y:S01]  /*20520*/  IMAD.MOV.U32 R80, RZ, RZ, R195 ;  /* 0x000000ffff507224 */ /* 0x000fe200078e00c3 */
[----:B------:R-:W-:Y:S02]  /*20530*/  IADD3 R192, P2, R192, UR13, RZ ;  /* 0x0000000dc0c07c10 */ /* 0x000fe4000ff5e0ff */
[----:B------:R-:W-:Y:S01]  /*20540*/  IADD3 R199, P3, R199, UR13, RZ ;  /* 0x0000000dc7c77c10 */ /* 0x000fe2000ff7e0ff */
[----:B------:R-:W4:Y:S01]  /*20550*/  LDL.LU R195, [R1+0xa20] ;  /* 0x000a200001c37983 */ /* 0x000f220000300800 */
[----:B------:R-:W-:-:S03]  /*20560*/  IADD3.X R193, R193, UR7, RZ, P2, !PT ;  /* 0x00000007c1c17c10 */ /* 0x000fc600097fe4ff */
[----:B------:R1:W-:Y:S01]  /*20570*/  LDGSTS.E [R2+0x900], [R80.64], P0 ;  /* 0x0090000050027fae */ /* 0x0003e2000812184a */
[----:B------:R-:W-:Y:S01]  /*20580*/  IADD3.X R200, R200, UR7, RZ, P3, !PT ;  /* 0x00000007c8c87c10 */ /* 0x000fe20009ffe4ff */
[----:B-1----:R-:W-:Y:S02]  /*20590*/  IMAD.MOV.U32 R80, RZ, RZ, R3 ;  /* 0x000000ffff507224 */ /* 0x002fe400078e0003 */
[----:B------:R-:W-:Y:S02]  /*205a0*/  IMAD.MOV.U32 R81, RZ, RZ, R194 ;  /* 0x000000ffff517224 */ /* 0x000fe400078e00c2 */
[----:B------:R-:W4:Y:S04]  /*205b0*/  LDL.LU R194, [R1+0xa24] ;  /* 0x000a240001c27983 */ /* 0x000f280000300800 */
[----:B------:R-:W-:Y:S04]  /*205c0*/  STL [R1+0x9a4], R192 ;  /* 0x0009a4c001007387 */ /* 0x000fe80000100800 */
[----:B------:R1:W-:Y:S04]  /*205d0*/  LDGSTS.E [R2+0xa00], [R80.64], P0 ;  /* 0x00a0000050027fae */ /* 0x0003e8000812184a */
[----:B------:R1:W-:Y:S04]  /*205e0*/  STL [R1+0x9a0], R193 ;  /* 0x0009a0c101007387 */ /* 0x0003e80000100800 */
[----:B------:R-:W-:Y:S01]  /*205f0*/  STL [R1+0xa0c], R199 ;  /* 0x000a0cc701007387 */ /* 0x000fe20000100800 */
[----:B-1----:R-:W-:-:S03]  /*20600*/  IMAD.MOV.U32 R81, RZ, RZ, R193 ;  /* 0x000000ffff517224 */ /* 0x002fc600078e00c1 */
[----:B------:R-:W4:Y:S01]  /*20610*/  LDL.LU R193, [R1+0xa88] ;  /* 0x000a880001c17983 */ /* 0x000f220000300800 */
[----:B------:R-:W-:-:S03]  /*20620*/  IMAD.MOV.U32 R80, RZ, RZ, R192 ;  /* 0x000000ffff507224 */ /* 0x000fc600078e00c0 */
[----:B------:R1:W-:Y:S04]  /*20630*/  STL [R1+0xa08], R200 ;  /* 0x000a08c801007387 */ /* 0x0003e80000100800 */
[----:B------:R-:W4:Y:S01]  /*20640*/  LDL.LU R192, [R1+0xa8c] ;  /* 0x000a8c0001c07983 */ /* 0x000f220000300800 */
[----:B------:R-:W-:-:S03]  /*20650*/  ISETP.GT.AND P1, PT, R0, 0x6, PT ;  /* 0x000000060000780c */ /* 0x000fc60003f24270 */
[----:B------:R1:W-:Y:S01]  /*20660*/  LDGSTS.E [R2+0xb00], [R80.64], P0 ;  /* 0x00b0000050027fae */ /* 0x0003e2000812184a */
[----:B------:R-:W-:-:S04]  /*20670*/  SEL R3, RZ, 0x4, !P1 ;  /* 0x00000004ff037807 */ /* 0x000fc80004800000 */
[----:B------:R-:W-:-:S04]  /*20680*/  SEL R3, R3, RZ, !P5 ;  /* 0x000000ff03037207 */ /* 0x000fc80006800000 */
[----:B------:R-:W-:Y:S01]  /*20690*/  ISETP.NE.U32.AND P1, PT, R3, RZ, PT ;  /* 0x000000ff0300720c */ /* 0x000fe20003f25070 */
[----:B-1----:R-:W-:Y:S02]  /*206a0*/  IMAD.MOV.U32 R80, RZ, RZ, R199 ;  /* 0x000000ffff507224 */ /* 0x002fe400078e00c7 */
[----:B------:R-:W-:Y:S02]  /*206b0*/  IMAD.MOV.U32 R81, RZ, RZ, R200 ;  /* 0x000000ffff517224 */ /* 0x000fe400078e00c8 */
[----:B------:R-:W4:Y:S04]  /*206c0*/  LDL.LU R200, [R1+0xa90] ;  /* 0x000a900001c87983 */ /* 0x000f280000300800 */
[----:B------:R-:W4:Y:S04]  /*206d0*/  LDL.LU R199, [R1+0xa94] ;  /* 0x000a940001c77983 */ /* 0x000f280000300800 */
[----:B------:R1:W-:Y:S01]  /*206e0*/  LDGSTS.E [R2+0x1800], [R80.64], P1 ;  /* 0x0180000050027fae */ /* 0x0003e2000892184a */
[----:B---3--:R-:W-:-:S04]  /*206f0*/  IADD3 R160, P0, R160, UR13, RZ ;  /* 0x0000000da0a07c10 */ /* 0x008fc8000ff1e0ff */
[----:B--2---:R-:W-:Y:S01]  /*20700*/  IADD3.X R161, R161, UR7, RZ, P0, !PT ;  /* 0x00000007a1a17c10 */ /* 0x004fe200087fe4ff */
[----:B------:R-:W-:Y:S01]  /*20710*/  STL [R1+0xa14], R160 ;  /* 0x000a14a001007387 */ /* 0x000fe20000100800 */
[----:B-1----:R-:W-:-:S03]  /*20720*/  IMAD.MOV.U32 R80, RZ, RZ, R160 ;  /* 0x000000ffff507224 */ /* 0x002fc600078e00a0 */
[----:B------:R1:W-:Y:S01]  /*20730*/  STL [R1+0xa10], R161 ;  /* 0x000a10a101007387 */ /* 0x0003e20000100800 */
[----:B------:R-:W-:-:S05]  /*20740*/  IMAD.MOV.U32 R81, RZ, RZ, R161 ;  /* 0x000000ffff517224 */ /* 0x000fca00078e00a1 */
[----:B------:R2:W-:Y:S01]  /*20750*/  LDGSTS.E [R2+0x1900], [R80.64], P1 ;  /* 0x0190000050027fae */ /* 0x0005e2000892184a */
[----:B----4-:R-:W-:-:S04]  /*20760*/  IADD3 R196, P2, R196, UR13, RZ ;  /* 0x0000000dc4c47c10 */ /* 0x010fc8000ff5e0ff */
[----:B------:R-:W-:Y:S01]  /*20770*/  IADD3.X R198, R198, UR7, RZ, P2, !PT ;  /* 0x00000007c6c67c10 */ /* 0x000fe200097fe4ff */
[----:B------:R-:W-:Y:S04]  /*20780*/  STL [R1+0xa1c], R196 ;  /* 0x000a1cc401007387 */ /* 0x000fe80000100800 */
[----:B-1----:R-:W3:Y:S04]  /*20790*/  LDL.LU R161, [R1+0xa98] ;  /* 0x000a980001a17983 */ /* 0x002ee80000300800 */
[----:B------:R1:W-:Y:S04]  /*207a0*/  STL [R1+0xa18], R198 ;  /* 0x000a18c601007387 */ /* 0x0003e80000100800 */
[----:B------:R-:W4:Y:S01]  /*207b0*/  LDL.LU R160, [R1+0xa9c] ;  /* 0x000a9c0001a07983 */ /* 0x000f220000300800 */
[----:B--2---:R-:W-:Y:S01]  /*207c0*/  MOV R80, R196 ;  /* 0x000000c400507202 */ /* 0x004fe20000000f00 */
[----:B------:R-:W-:-:S02]  /*207d0*/  IMAD.MOV.U32 R81, RZ, RZ, R198 ;  /* 0x000000ffff517224 */ /* 0x000fc400078e00c6 */
[----:B-1----:R-:W2:Y:S01]  /*207e0*/  LDL.LU R198, [R1+0xaa0] ;  /* 0x000aa00001c67983 */ /* 0x002ea20000300800 */
[----:B------:R-:W-:-:S03]  /*207f0*/  IADD3 R194, P2, R194, UR13, RZ ;  /* 0x0000000dc2c27c10 */ /* 0x000fc6000ff5e0ff */
[----:B------:R-:W2:Y:S01]  /*20800*/  LDL.LU R196, [R1+0xaa4] ;  /* 0x000aa40001c47983 */ /* 0x000ea20000300800 */
[----:B------:R-:W-:-:S03]  /*20810*/  IADD3.X R195, R195, UR7, RZ, P2, !PT ;  /* 0x00000007c3c37c10 */ /* 0x000fc600097fe4ff */
[----:B------:R-:W-:Y:S04]  /*20820*/  STL [R1+0xa24], R194 ;  /* 0x000a24c201007387 */ /* 0x000fe80000100800 */
[----:B------:R1:W-:Y:S04]  /*20830*/  LDGSTS.E [R2+0x1a00], [R80.64], P1 ;  /* 0x01a0000050027fae */ /* 0x0003e8000892184a */
[----:B------:R1:W-:Y:S02]  /*20840*/  STL [R1+0xa20], R195 ;  /* 0x000a20c301007387 */ /* 0x0003e40000100800 */
[----:B-1----:R-:W-:Y:S01]  /*20850*/  IMAD.MOV.U32 R81, RZ, RZ, R195 ;  /* 0x000000ffff517224 */ /* 0x002fe200078e00c3 */
[----:B------:R-:W-:-:S04]  /*20860*/  IADD3 R192, P3, R192, UR13, RZ ;  /* 0x0000000dc0c07c10 */ /* 0x000fc8000ff7e0ff */
[----:B------:R-:W-:Y:S01]  /*20870*/  IADD3.X R193, R193, UR7, RZ, P3, !PT ;  /* 0x00000007c1c17c10 */ /* 0x000fe20009ffe4ff */
[----:B------:R-:W-:Y:S01]  /*20880*/  STL [R1+0xa8c], R192 ;  /* 0x000a8cc001007387 */ /* 0x000fe20000100800 */
[----:B------:R-:W-:-:S03]  /*20890*/  IMAD.MOV.U32 R80, RZ, RZ, R194 ;  /* 0x000000ffff507224 */ /* 0x000fc600078e00c2 */
[----:B------:R-:W2:Y:S04]  /*208a0*/  LDL.LU R195, [R1+0xb08] ;  /* 0x000b080001c37983 */ /* 0x000ea80000300800 */
[----:B------:R1:W-:Y:S04]  /*208b0*/  STL [R1+0xa88], R193 ;  /* 0x000a88c101007387 */ /* 0x0003e80000100800 */
[----:B------:R-:W2:Y:S01]  /*208c0*/  LDL.LU R194, [R1+0xb0c] ;  /* 0x000b0c0001c27983 */ /* 0x000ea20000300800 */
[----:B------:R-:W-:-:S03]  /*208d0*/  ISETP.GT.AND P0, PT, R0, 0xa, PT ;  /* 0x0000000a0000780c */ /* 0x000fc60003f04270 */
[----:B------:R1:W-:Y:S01]  /*208e0*/  LDGSTS.E [R2+0x1b00], [R80.64], P1 ;  /* 0x01b0000050027fae */ /* 0x0003e2000892184a */
[----:B------:R-:W-:-:S04]  /*208f0*/  SEL R3, RZ, 0x4, !P0 ;  /* 0x00000004ff037807 */ /* 0x000fc80004000000 */
[----:B------:R-:W-:-:S04]  /*20900*/  SEL R3, R3, RZ, !P5 ;  /* 0x000000ff03037207 */ /* 0x000fc80006800000 */
[----:B------:R-:W-:Y:S02]  /*20910*/  ISETP.NE.U32.AND P0, PT, R3, RZ, PT ;  /* 0x000000ff0300720c */ /* 0x000fe40003f05070 */
[----:B------:R-:W-:Y:S01]  /*20920*/  IADD3 R199, P1, R199, UR13, RZ ;  /* 0x0000000dc7c77c10 */ /* 0x000fe2000ff3e0ff */
[----:B-1----:R-:W-:Y:S02]  /*20930*/  IMAD.MOV.U32 R80, RZ, RZ, R192 ;  /* 0x000000ffff507224 */ /* 0x002fe400078e00c0 */
[----:B------:R-:W-:Y:S01]  /*20940*/  IMAD.MOV.U32 R81, RZ, RZ, R193 ;  /* 0x000000ffff517224 */ /* 0x000fe200078e00c1 */
[----:B------:R-:W-:Y:S01]  /*20950*/  IADD3.X R200, R200, UR7, RZ, P1, !PT ;  /* 0x00000007c8c87c10 */ /* 0x000fe20008ffe4ff */
[----:B------:R-:W2:Y:S04]  /*20960*/  LDL.LU R193, [R1+0xb10] ;  /* 0x000b100001c17983 */ /* 0x000ea80000300800 */
[----:B------:R-:W2:Y:S04]  /*20970*/  LDL.LU R192, [R1+0xb14] ;  /* 0x000b140001c07983 */ /* 0x000ea80000300800 */
[----:B------:R-:W-:Y:S04]  /*20980*/  STL [R1+0xa94], R199 ;  /* 0x000a94c701007387 */ /* 0x000fe80000100800 */
[----:B------:R1:W-:Y:S04]  /*20990*/  LDGSTS.E [R2+0x2800], [R80.64], P0 ;  /* 0x0280000050027fae */ /* 0x0003e8000812184a */
[----:B------:R3:W-:Y:S01]  /*209a0*/  STL [R1+0xa90], R200 ;  /* 0x000a90c801007387 */ /* 0x0007e20000100800 */
[----:B-1----:R-:W-:-:S02]  /*209b0*/  IMAD.MOV.U32 R81, RZ, RZ, R200 ;  /* 0x000000ffff517224 */ /* 0x002fc400078e00c8 */
[----:B------:R-:W-:-:S05]  /*209c0*/  IMAD.MOV.U32 R80, RZ, RZ, R199 ;  /* 0x000000ffff507224 */ /* 0x000fca00078e00c7 */
[----:B------:R1:W-:Y:S01]  /*209d0*/  LDGSTS.E [R2+0x2900], [R80.64], P0 ;  /* 0x0290000050027fae */ /* 0x0003e2000812184a */
[----:B----4-:R-:W-:-:S04]  /*209e0*/  IADD3 R160, P2, R160, UR13, RZ ;  /* 0x0000000da0a07c10 */ /* 0x010fc8000ff5e0ff */
[----:B---3--:R-:W-:Y:S01]  /*209f0*/  IADD3.X R161, R161, UR7, RZ, P2, !PT ;  /* 0x00000007a1a17c10 */ /* 0x008fe200097fe4ff */
[----:B------:R-:W-:Y:S04]  /*20a00*/  STL [R1+0xa9c], R160 ;  /* 0x000a9ca001007387 */ /* 0x000fe80000100800 */
[----:B------:R-:W3:Y:S04]  /*20a10*/  LDL.LU R200, [R1+0xb18] ;  /* 0x000b180001c87983 */ /* 0x000ee80000300800 */
[----:B------:R4:W-:Y:S04]  /*20a20*/  STL [R1+0xa98], R161 ;  /* 0x000a98a101007387 */ /* 0x0009e80000100800 */
[----:B------:R-:W3:Y:S01]  /*20a30*/  LDL.LU R199, [R1+0xb1c] ;  /* 0x000b1c0001c77983 */ /* 0x000ee20000300800 */
[----:B--2---:R-:W-:Y:S01]  /*20a40*/  IADD3 R196, P2, R196, UR13, RZ ;  /* 0x0000000dc4c47c10 */ /* 0x004fe2000ff5e0ff */
[----:B-1----:R-:W-:Y:S01]  /*20a50*/  IMAD.MOV.U32 R80, RZ, RZ, R160 ;  /* 0x000000ffff507224 */ /* 0x002fe200078e00a0 */
[----:B------:R-:W-:-:S02]  /*20a60*/  MOV R81, R161 ;  /* 0x000000a100517202 */ /* 0x000fc40000000f00 */
[----:B------:R-:W-:Y:S01]  /*20a70*/  IADD3.X R198, R198, UR7, RZ, P2, !PT ;  /* 0x00000007c6c67c10 */ /* 0x000fe200097fe4ff */
[----:B----4-:R-:W2:Y:S04]  /*20a80*/  LDL.LU R161, [R1+0xb20] ;  /* 0x000b200001a17983 */ /* 0x010ea80000300800 */
[----:B------:R-:W4:Y:S04]  /*20a90*/  LDL.LU R160, [R1+0xb24] ;  /* 0x000b240001a07983 */ /* 0x000f280000300800 */
        /* <DEDUP_REMOVED lines=26> */
[----:B------:R-:W-:Y:S01]  /*20c40*/  IMAD.MOV.U32 R80, RZ, RZ, R192 ;  /* 0x000000ffff507224 */ /* 0x000fe200078e00c0 */
[----:B------:R-:W-:Y:S04]  /*20c50*/  HMMA.1688.F32.TF32 R76, R188, R78, R204 ;  /* 0x0000004ebc4c723c */ /* 0x000fe800000810cc */
[----:B------:R1:W-:Y:S01]  /*20c60*/  LDGSTS.E [R2+0x3900], [R80.64], P1 ;  /* 0x0390000050027fae */ /* 0x0003e2000892184a */
[----:B---3--:R-:W-:-:S04]  /*20c70*/  IADD3 R199, P2, R199, UR13, RZ ;  /* 0x0000000dc7c77c10 */ /* 0x008fc8000ff5e0ff */
[----:B------:R-:W-:Y:S01]  /*20c80*/  IADD3.X R200, R200, UR7, RZ, P2, !PT ;  /* 0x00000007c8c87c10 */ /* 0x000fe200097fe4ff */
[----:B------:R-:W-:Y:S04]  /*20c90*/  STL [R1+0xb1c], R199 ;  /* 0x000b1cc701007387 */ /* 0x000fe80000100800 */
[----:B------:R-:W3:Y:S04]  /*20ca0*/  LDL.LU R193, [R1+0xb98] ;  /* 0x000b980001c17983 */ /* 0x000ee80000300800 */
[----:B------:R-:W-:Y:S04]  /*20cb0*/  STL [R1+0xb18], R200 ;  /* 0x000b18c801007387 */ /* 0x000fe80000100800 */
[----:B------:R-:W3:Y:S01]  /*20cc0*/  LDL.LU R192, [R1+0xb9c] ;  /* 0x000b9c0001c07983 */ /* 0x000ee20000300800 */
[----:B----4-:R-:W-:-:S04]  /*20cd0*/  IADD3 R160, P2, R160, UR13, RZ ;  /* 0x0000000da0a07c10 */ /* 0x010fc8000ff5e0ff */
[----:B--2---:R-:W-:Y:S01]  /*20ce0*/  IADD3.X R161, R161, UR7, RZ, P2, !PT ;  /* 0x00000007a1a17c10 */ /* 0x004fe200097fe4ff */
[----:B------:R-:W-:Y:S01]  /*20cf0*/  STL [R1+0xb24], R160 ;  /* 0x000b24a001007387 */ /* 0x000fe20000100800 */
[----:B-1----:R-:W-:Y:S02]  /*20d00*/  IMAD.MOV.U32 R80, RZ, RZ, R199 ;  /* 0x000000ffff507224 */ /* 0x002fe400078e00c7 */
[----:B------:R-:W-:Y:S01]  /*20d10*/  IMAD.MOV.U32 R81, RZ, RZ, R200 ;  /* 0x000000ffff517224 */ /* 0x000fe200078e00c8 */
[----:B------:R1:W-:Y:S04]  /*20d20*/  STL [R1+0xb20], R161 ;  /* 0x000b20a101007387 */ /* 0x0003e80000100800 */
[----:B------:R2:W-:Y:S01]  /*20d30*/  LDGSTS.E [R2+0x3a00], [R80.64], P1 ;  /* 0x03a0000050027fae */ /* 0x0005e2000892184a */
[----:B------:R-:W-:-:S04]  /*20d40*/  IADD3 R196, P3, R196, UR13, RZ ;  /* 0x0000000dc4c47c10 */ /* 0x000fc8000ff7e0ff */
[----:B------:R-:W-:Y:S01]  /*20d50*/  IADD3.X R198, R198, UR7, RZ, P3, !PT ;  /* 0x00000007c6c67c10 */ /* 0x000fe20009ffe4ff */
[----:B------:R-:W-:Y:S04]  /*20d60*/  STL [R1+0xb8c], R196 ;  /* 0x000b8cc401007387 */ /* 0x000fe80000100800 */
[----:B------:R-:W4:Y:S04]  /*20d70*/  LDL.LU R204, [R1+0xba0] ;  /* 0x000ba00001cc7983 */ /* 0x000f280000300800 */
[----:B------:R2:W-:Y:S02]  /*20d80*/  STL [R1+0xb88], R198 ;  /* 0x000b88c601007387 */ /* 0x0005e40000100800 */
[----:B--2---:R-:W-:-:S02]  /*20d90*/  IMAD.MOV.U32 R81, RZ, RZ, R161 ;  /* 0x000000ffff517224 */ /* 0x004fc400078e00a1 */
[----:B------:R-:W2:Y:S01]  /*20da0*/  LDL.LU R203, [R1+0xba4] ;  /* 0x000ba40001cb7983 */ /* 0x000ea20000300800 */
[----:B------:R-:W-:-:S03]  /*20db0*/  MOV R80, R160 ;  /* 0x000000a000507202 */ /* 0x000fc60000000f00 */
[----:B-1----:R-:W4:Y:S04]  /*20dc0*/  LDL.LU R161, [R1+0xc08] ;  /* 0x000c080001a17983 */ /* 0x002f280000300800 */
[----:B------:R-:W4:Y:S01]  /*20dd0*/  LDL.LU R160, [R1+0xc0c] ;  /* 0x000c0c0001a07983 */ /* 0x000f220000300800 */
[----:B------:R-:W-:-:S03]  /*20de0*/  ISETP.GT.AND P0, PT, R0, 0x12, PT ;  /* 0x000000120000780c */ /* 0x000fc60003f04270 */
[----:B------:R1:W-:Y:S01]  /*20df0*/  LDGSTS.E [R2+0x3b00], [R80.64], P1 ;  /* 0x03b0000050027fae */ /* 0x0003e2000892184a */
[----:B------:R-:W-:Y:S02]  /*20e00*/  SEL R3, RZ, 0x4, !P0 ;  /* 0x00000004ff037807 */ /* 0x000fe40004000000 */
[----:B------:R-:W-:Y:S01]  /*20e10*/  IADD3 R194, P1, R194, UR13, RZ ;  /* 0x0000000dc2c27c10 */ /* 0x000fe2000ff3e0ff */
[----:B------:R-:W4:Y:S01]  /*20e20*/  LDL.LU R202, [R1+0xc10] ;  /* 0x000c100001ca7983 */ /* 0x000f220000300800 */
[----:B------:R-:W-:Y:S02]  /*20e30*/  SEL R3, R3, RZ, !P5 ;  /* 0x000000ff03037207 */ /* 0x000fe40006800000 */
[----:B------:R-:W-:Y:S01]  /*20e40*/  IADD3.X R195, R195, UR7, RZ, P1, !PT ;  /* 0x00000007c3c37c10 */ /* 0x000fe20008ffe4ff */
[----:B------:R-:W4:Y:S01]  /*20e50*/  LDL.LU R201, [R1+0xc14] ;  /* 0x000c140001c97983 */ /* 0x000f220000300800 */
[----:B------:R-:W-:-:S03]  /*20e60*/  ISETP.NE.U32.AND P0, PT, R3, RZ, PT ;  /* 0x000000ff0300720c */ /* 0x000fc60003f05070 */
[----:B------:R-:W-:Y:S01]  /*20e70*/  STL [R1+0xb94], R194 ;  /* 0x000b94c201007387 */ /* 0x000fe20000100800 */
[----:B-1----:R-:W-:-:S03]  /*20e80*/  IMAD.MOV.U32 R80, RZ, RZ, R196 ;  /* 0x000000ffff507224 */ /* 0x002fc600078e00c4 */
[----:B------:R1:W-:Y:S01]  /*20e90*/  STL [R1+0xb90], R195 ;  /* 0x000b90c301007387 */ /* 0x0003e20000100800 */
[----:B------:R-:W-:-:S05]  /*20ea0*/  IMAD.MOV.U32 R81, RZ, RZ, R198 ;  /* 0x000000ffff517224 */ /* 0x000fca00078e00c6 */
[----:B------:R1:W-:Y:S02]  /*20eb0*/  LDGSTS.E [R2+0x4800], [R80.64], P0 ;  /* 0x0480000050027fae */ /* 0x0003e4000812184a */
[----:B-1----:R-:W-:Y:S02]  /*20ec0*/  IMAD.MOV.U32 R80, RZ, RZ, R194 ;  /* 0x000000ffff507224 */ /* 0x002fe400078e00c2 */
[----:B------:R-:W-:-:S05]  /*20ed0*/  IMAD.MOV.U32 R81, RZ, RZ, R195 ;  /* 0x000000ffff517224 */ /* 0x000fca00078e00c3 */
[----:B------:R1:W-:Y:S01]  /*20ee0*/  LDGSTS.E [R2+0x4900], [R80.64], P0 ;  /* 0x0490000050027fae */ /* 0x0003e2000812184a */
[----:B---3--:R-:W-:-:S04]  /*20ef0*/  IADD3 R192, P2, R192, UR13, RZ ;  /* 0x0000000dc0c07c10 */ /* 0x008fc8000ff5e0ff */
[----:B------:R-:W-:Y:S01]  /*20f00*/  IADD3.X R193, R193, UR7, RZ, P2, !PT ;  /* 0x00000007c1c17c10 */ /* 0x000fe200097fe4ff */
[----:B------:R-:W-:Y:S04]  /*20f10*/  STL [R1+0xb9c], R192 ;  /* 0x000b9cc001007387 */ /* 0x000fe80000100800 */
[----:B------:R-:W3:Y:S04]  /*20f20*/  LDL.LU R200, [R1+0xc18] ;  /* 0x000c180001c87983 */ /* 0x000ee80000300800 */
[----:B------:R1:W-:Y:S04]  /*20f30*/  STL [R1+0xb98], R193 ;  /* 0x000b98c101007387 */ /* 0x0003e80000100800 */
[----:B------:R-:W3:Y:S04]  /*20f40*/  LDL.LU R199, [R1+0xc1c] ;  /* 0x000c1c0001c77983 */ /* 0x000ee80000300800 */
[----:B------:R-:W3:Y:S04]  /*20f50*/  LDL.LU R198, [R1+0xc20] ;  /* 0x000c200001c67983 */ /* 0x000ee80000300800 */
[----:B------:R-:W3:Y:S01]  /*20f60*/  LDL.LU R196, [R1+0xc24] ;  /* 0x000c240001c47983 */ /* 0x000ee20000300800 */
[----:B-1----:R-:W-:-:S02]  /*20f70*/  IMAD.MOV.U32 R80, RZ, RZ, R192 ;  /* 0x000000ffff507224 */ /* 0x002fc400078e00c0 */
[----:B------:R-:W-:Y:S01]  /*20f80*/  IMAD.MOV.U32 R81, RZ, RZ, R193 ;  /* 0x000000ffff517224 */ /* 0x000fe200078e00c1 */
[----:B------:R-:W3:Y:S04]  /*20f90*/  LDL.LU R195, [R1+0xc88] ;  /* 0x000c880001c37983 */ /* 0x000ee80000300800 */
[----:B------:R1:W-:Y:S04]  /*20fa0*/  LDGSTS.E [R2+0x4a00], [R80.64], P0 ;  /* 0x04a0000050027fae */ /* 0x0003e8000812184a */
[----:B------:R-:W3:Y:S04]  /*20fb0*/  LDL.LU R194, [R1+0xc8c] ;  /* 0x000c8c0001c27983 */ /* 0x000ee80000300800 */
[----:B------:R-:W3:Y:S04]  /*20fc0*/  LDL.LU R193, [R1+0xc90] ;  /* 0x000c900001c17983 */ /* 0x000ee80000300800 */
[----:B------:R-:W3:Y:S01]  /*20fd0*/  LDL.LU R192, [R1+0xc94] ;  /* 0x000c940001c07983 */ /* 0x000ee20000300800 */
[----:B--2---:R-:W-:-:S04]  /*20fe0*/  IADD3 R203, P2, R203, UR13, RZ ;  /* 0x0000000dcbcb7c10 */ /* 0x004fc8000ff5e0ff */
[----:B----4-:R-:W-:Y:S01]  /*20ff0*/  IADD3.X R204, R204, UR7, RZ, P2, !PT ;  /* 0x00000007cccc7c10 */ /* 0x010fe200097fe4ff */
[----:B-1----:R-:W-:Y:S01]  /*21000*/  IMAD.MOV.U32 R80, RZ, RZ, R203 ;  /* 0x000000ffff507224 */ /* 0x002fe200078e00cb */
[----:B------:R-:W-:Y:S02]  /*21010*/  IADD3 R160, P3, R160, UR13, RZ ;  /* 0x0000000da0a07c10 */ /* 0x000fe4000ff7e0ff */
[----:B------:R-:W-:Y:S02]  /*21020*/  MOV R81, R204 ;  /* 0x000000cc00517202 */ /* 0x000fe40000000f00 */
[----:B------:R-:W-:Y:S01]  /*21030*/  IADD3.X R161, R161, UR7, RZ, P3, !PT ;  /* 0x00000007a1a17c10 */ /* 0x000fe20009ffe4ff */
[----:B------:R-:W-:Y:S04]  /*21040*/  STL [R1+0xba4], R203 ;  /* 0x000ba4cb01007387 */ /* 0x000fe80000100800 */
[----:B------:R-:W-:Y:S04]  /*21050*/  STL [R1+0xba0], R204 ;  /* 0x000ba0cc01007387 */ /* 0x000fe80000100800 */
[----:B------:R-:W-:Y:S04]  /*21060*/  STL [R1+0xc0c], R160 ;  /* 0x000c0ca001007387 */ /* 0x000fe80000100800 */
[----:B------:R1:W-:Y:S04]  /*21070*/  LDGSTS.E [R2+0x4b00], [R80.64], P0 ;  /* 0x04b0000050027fae */ /* 0x0003e8000812184a */
[----:B------:R2:W-:Y:S01]  /*21080*/  STL [R1+0xc08], R161 ;  /* 0x000c08a101007387 */ /* 0x0005e20000100800 */
[----:B-1----:R-:W-:-:S02]  /*21090*/  IMAD.MOV.U32 R81, RZ, RZ, R161 ;  /* 0x000000ffff517224 */ /* 0x002fc400078e00a1 */
[----:B------:R-:W-:Y:S01]  /*210a0*/  IMAD.MOV.U32 R80, RZ, RZ, R160 ;  /* 0x000000ffff507224 */ /* 0x000fe200078e00a0 */
[----:B--2---:R-:W2:Y:S04]  /*210b0*/  LDL.LU R161, [R1+0xc98] ;  /* 0x000c980001a17983 */ /* 0x004ea80000300800 */
[----:B------:R-:W4:Y:S01]  /*210c0*/  LDL.LU R160, [R1+0xc9c] ;  /* 0x000c9c0001a07983 */ /* 0x000f220000300800 */
[----:B------:R-:W-:-:S04]  /*210d0*/  ISETP.GT.AND P1, PT, R0, 0x16, PT ;  /* 0x000000160000780c */ /* 0x000fc80003f24270 */
[----:B------:R-:W-:-:S04]  /*210e0*/  SEL R3, RZ, 0x4, !P1 ;  /* 0x00000004ff037807 */ /* 0x000fc80004800000 */
[----:B------:R-:W-:-:S04]  /*210f0*/  SEL R3, R3, RZ, !P5 ;  /* 0x000000ff03037207 */ /* 0x000fc80006800000 */
[----:B------:R-:W-:Y:S02]  /*21100*/  ISETP.NE.U32.AND P1, PT, R3, RZ, PT ;  /* 0x000000ff0300720c */ /* 0x000fe40003f25070 */
[----:B------:R-:W-:-:S04]  /*21110*/  IADD3 R201, P0, R201, UR13, RZ ;  /* 0x0000000dc9c97c10 */ /* 0x000fc8000ff1e0ff */
[----:B------:R-:W-:-:S07]  /*21120*/  IADD3.X R202, R202, UR7, RZ, P0, !PT ;  /* 0x00000007caca7c10 */ /* 0x000fce00087fe4ff */
[----:B------:R1:W-:Y:S02]  /*21130*/  LDGSTS.E [R2+0x5800], [R80.64], P1 ;  /* 0x0580000050027fae */ /* 0x0003e4000892184a */
[----:B-1----:R-:W-:Y:S02]  /*21140*/  IMAD.MOV.U32 R80, RZ, RZ, R201 ;  /* 0x000000ffff507224 */ /* 0x002fe400078e00c9 */
[----:B------:R-:W-:-:S05]  /*21150*/  IMAD.MOV.U32 R81, RZ, RZ, R202 ;  /* 0x000000ffff517224 */ /* 0x000fca00078e00ca */
[----:B------:R1:W-:Y:S04]  /*21160*/  LDGSTS.E [R2+0x5900], [R80.64], P1 ;  /* 0x0590000050027fae */ /* 0x0003e8000892184a */
[----:B------:R-:W-:Y:S01]  /*21170*/  STL [R1+0xc14], R201 ;  /* 0x000c14c901007387 */ /* 0x000fe20000100800 */
[----:B------:R-:W-:-:S03]  /*21180*/  ISETP.GT.AND P0, PT, R0, 0x1a, PT ;  /* 0x0000001a0000780c */ /* 0x000fc60003f04270 */
[----:B------:R-:W-:Y:S01]  /*21190*/  STL [R1+0xc10], R202 ;  /* 0x000c10ca01007387 */ /* 0x000fe20000100800 */
[----:B------:R-:W-:Y:S01]  /*211a0*/  SEL R3, RZ, 0x4, !P0 ;  /* 0x00000004ff037807 */ /* 0x000fe20004000000 */
[----:B------:R-:W-:Y:S03]  /*211b0*/  HMMA.1688.F32.TF32 R28, R188, R30, R208 ;  /* 0x0000001ebc1c723c */ /* 0x000fe600000810d0 */
[----:B------:R-:W-:-:S04]  /*211c0*/  SEL R3, R3, RZ, !P5 ;  /* 0x000000ff03037207 */ /* 0x000fc80006800000 */
[----:B------:R-:W-:Y:S02]  /*211d0*/  ISETP.NE.U32.AND P0, PT, R3, RZ, PT ;  /* 0x000000ff0300720c */ /* 0x000fe40003f05070 */
[----:B---3--:R-:W-:-:S04]  /*211e0*/  IADD3 R199, P2, R199, UR13, RZ ;  /* 0x0000000dc7c77c10 */ /* 0x008fc8000ff5e0ff */
[----:B------:R-:W-:Y:S01]  /*211f0*/  IADD3.X R200, R200, UR7, RZ, P2, !PT ;  /* 0x00000007c8c87c10 */ /* 0x000fe200097fe4ff */
[----:B-1----:R-:W-:Y:S01]  /*21200*/  IMAD.MOV.U32 R80, RZ, RZ, R199 ;  /* 0x000000ffff507224 */ /* 0x002fe200078e00c7 */
[----:B------:R-:W-:-:S03]  /*21210*/  IADD3 R196, P2, R196, UR13, RZ ;  /* 0x0000000dc4c47c10 */ /* 0x000fc6000ff5e0ff */
[----:B------:R-:W-:Y:S01]  /*21220*/  IMAD.MOV.U32 R81, RZ, RZ, R200 ;  /* 0x000000ffff517224 */ /* 0x000fe200078e00c8 */
[----:B------:R-:W-:-:S04]  /*21230*/  IADD3.X R198, R198, UR7, RZ, P2, !PT ;  /* 0x00000007c6c67c10 */ /* 0x000fc800097fe4ff */
[----:B------:R1:W-:Y:S01]  /*21240*/  LDGSTS.E [R2+0x5a00], [R80.64], P1 ;  /* 0x05a0000050027fae */ /* 0x0003e2000892184a */
[----:B------:R-:W-:Y:S01]  /*21250*/  IADD3 R194, P3, R194, UR13, RZ ;  /* 0x0000000dc2c27c10 */ /* 0x000fe2000ff7e0ff */
[----:B-1----:R-:W-:Y:S02]  /*21260*/  IMAD.MOV.U32 R80, RZ, RZ, R196 ;  /* 0x000000ffff507224 */ /* 0x002fe400078e00c4 */
[----:B------:R-:W-:Y:S01]  /*21270*/  IMAD.MOV.U32 R81, RZ, RZ, R198 ;  /* 0x000000ffff517224 */ /* 0x000fe200078e00c6 */
[----:B------:R1:W-:Y:S01]  /*21280*/  STL [R1+0xc1c], R199 ;  /* 0x000c1cc701007387 */ /* 0x0003e20000100800 */
[----:B------:R-:W-:-:S03]  /*21290*/  IADD3.X R195, R195, UR7, RZ, P3, !PT ;  /* 0x00000007c3c37c10 */ /* 0x000fc60009ffe4ff */
[----:B------:R3:W-:Y:S01]  /*212a0*/  LDGSTS.E [R2+0x5b00], [R80.64], P1 ;  /* 0x05b0000050027fae */ /* 0x0007e2000892184a */
[----:B------:R-:W-:-:S03]  /*212b0*/  IADD3 R192, P1, R192, UR13, RZ ;  /* 0x0000000dc0c07c10 */ /* 0x000fc6000ff3e0ff */
[----:B------:R-:W-:Y:S01]  /*212c0*/  STL [R1+0xc18], R200 ;  /* 0x000c18c801007387 */ /* 0x000fe20000100800 */
[----:B------:R-:W-:-:S03]  /*212d0*/  IADD3.X R193, R193, UR7, RZ, P1, !PT ;  /* 0x00000007c1c17c10 */ /* 0x000fc60008ffe4ff */
[----:B------:R-:W-:Y:S04]  /*212e0*/  STL [R1+0xc24], R196 ;  /* 0x000c24c401007387 */ /* 0x000fe80000100800 */
[----:B------:R1:W-:Y:S04]  /*212f0*/  STL [R1+0xc20], R198 ;  /* 0x000c20c601007387 */ /* 0x0003e80000100800 */
[----:B------:R-:W-:Y:S04]  /*21300*/  STL [R1+0xc8c], R194 ;  /* 0x000c8cc201007387 */ /* 0x000fe80000100800 */
[----:B------:R1:W-:Y:S04]  /*21310*/  STL [R1+0xc88], R195 ;  /* 0x000c88c301007387 */ /* 0x0003e80000100800 */
[----:B------:R-:W-:Y:S04]  /*21320*/  STL [R1+0xc94], R192 ;  /* 0x000c94c001007387 */ /* 0x000fe80000100800 */
[----:B------:R1:W-:Y:S01]  /*21330*/  STL [R1+0xc90], R193 ;  /* 0x000c90c101007387 */ /* 0x0003e20000100800 */
[----:B----4-:R-:W-:-:S04]  /*21340*/  IADD3 R160, P2, R160, UR13, RZ ;  /* 0x0000000da0a07c10 */ /* 0x010fc8000ff5e0ff */
[----:B--2---:R-:W-:Y:S01]  /*21350*/  IADD3.X R161, R161, UR7, RZ, P2, !PT ;  /* 0x00000007a1a17c10 */ /* 0x004fe200097fe4ff */
[----:B------:R-:W-:Y:S04]  /*21360*/  STL [R1+0xc9c], R160 ;  /* 0x000c9ca001007387 */ /* 0x000fe80000100800 */
[----:B------:R-:W2:Y:S04]  /*21370*/  LDL.LU R208, [R1+0xca0] ;  /* 0x000ca00001d07983 */ /* 0x000ea80000300800 */
[----:B------:R4:W-:Y:S04]  /*21380*/  STL [R1+0xc98], R161 ;  /* 0x000c98a101007387 */ /* 0x0009e80000100800 */
[----:B-1----:R-:W2:Y:S01]  /*21390*/  LDL.LU R199, [R1+0xca4] ;  /* 0x000ca40001c77983 */ /* 0x002ea20000300800 */
[----:B---3--:R-:W-:Y:S01]  /*213a0*/  MOV R80, R194 ;  /* 0x000000c200507202 */ /* 0x008fe20000000f00 */
[----:B------:R-:W-:-:S02]  /*213b0*/  IMAD.MOV.U32 R81, RZ, RZ, R195 ;  /* 0x000000ffff517224 */ /* 0x000fc400078e00c3 */
[----:B------:R-:W3:Y:S04]  /*213c0*/  LDL.LU R198, [R1+0xd08] ;  /* 0x000d080001c67983 */ /* 0x000ee80000300800 */
[----:B------:R-:W3:Y:S04]  /*213d0*/  LDL.LU R196, [R1+0xd0c] ;  /* 0x000d0c0001c47983 */ /* 0x000ee80000300800 */
[----:B------:R1:W-:Y:S04]  /*213e0*/  LDGSTS.E [R2+0x6800], [R80.64], P0 ;  /* 0x0680000050027fae */ /* 0x0003e8000812184a */
[----:B------:R-:W3:Y:S04]  /*213f0*/  LDL.LU R195, [R1+0xd10] ;  /* 0x000d100001c37983 */ /* 0x000ee80000300800 */
[----:B------:R-:W3:Y:S01]  /*21400*/  LDL.LU R194, [R1+0xd14] ;  /* 0x000d140001c27983 */ /* 0x000ee20000300800 */
[----:B-1----:R-:W-:-:S02]  /*21410*/  IMAD.MOV.U32 R80, RZ, RZ, R192 ;  /* 0x000000ffff507224 */ /* 0x002fc400078e00c0 */
[----:B------:R-:W-:Y:S02]  /*21420*/  IMAD.MOV.U32 R81, RZ, RZ, R193 ;  /* 0x000000ffff517224 */ /* 0x000fe400078e00c1 */
[----:B------:R-:W3:Y:S04]  /*21430*/  LDL.LU R193, [R1+0xd18] ;  /* 0x000d180001c17983 */ /* 0x000ee80000300800 */
[----:B------:R-:W3:Y:S04]  /*21440*/  LDL.LU R192, [R1+0xd1c] ;  /* 0x000d1c0001c07983 */ /* 0x000ee80000300800 */
[----:B------:R1:W-:Y:S02]  /*21450*/  LDGSTS.E [R2+0x6900], [R80.64], P0 ;  /* 0x0690000050027fae */ /* 0x0003e4000812184a */
[----:B-1----:R-:W-:-:S02]  /*21460*/  IMAD.MOV.U32 R81, RZ, RZ, R161 ;  /* 0x000000ffff517224 */ /* 0x002fc400078e00a1 */
[----:B------:R-:W-:Y:S01]  /*21470*/  IMAD.MOV.U32 R80, RZ, RZ, R160 ;  /* 0x000000ffff507224 */ /* 0x000fe200078e00a0 */
[----:B----4-:R-:W4:Y:S04]  /*21480*/  LDL.LU R161, [R1+0xd20] ;  /* 0x000d200001a17983 */ /* 0x010f280000300800 */
[----:B------:R-:W4:Y:S04]  /*21490*/  LDL.LU R160, [R1+0xd24] ;  /* 0x000d240001a07983 */ /* 0x000f280000300800 */
[----:B------:R-:W4:Y:S01]  /*214a0*/  LDL.LU R200, [R1+0x2c0] ;  /* 0x0002c00001c87983 */ /* 0x000f220000300800 */
[----:B------:R-:W-:-:S03]  /*214b0*/  ISETP.GT.AND P1, PT, R0, 0x1e, PT ;  /* 0x0000001e0000780c */ /* 0x000fc60003f24270 */
[----:B------:R-:W4:Y:S04]  /*214c0*/  LDL.LU R201, [R1+0x2c4] ;  /* 0x0002c40001c97983 */ /* 0x000f280000300800 */
[----:B------:R-:W4:Y:S04]  /*214d0*/  LDL.LU R202, [R1+0x2c8] ;  /* 0x0002c80001ca7983 */ /* 0x000f280000300800 */
[----:B------:R-:W4:Y:S04]  /*214e0*/  LDL.LU R203, [R1+0x2cc] ;  /* 0x0002cc0001cb7983 */ /* 0x000f280000300800 */
[----:B------:R-:W4:Y:S01]  /*214f0*/  LDL.LU R204, [R1+0x580] ;  /* 0x0005800001cc7983 */ /* 0x000f220000300800 */
[----:B------:R-:W-:-:S03]  /*21500*/  SEL R3, RZ, 0x4, !P1 ;  /* 0x00000004ff037807 */ /* 0x000fc60004800000 */
[----:B------:R-:W4:Y:S04]  /*21510*/  LDL.LU R205, [R1+0x584] ;  /* 0x0005840001cd7983 */ /* 0x000f280000300800 */
[----:B------:R-:W4:Y:S04]  /*21520*/  LDL.LU R206, [R1+0x588] ;  /* 0x0005880001ce7983 */ /* 0x000f280000300800 */
[----:B------:R-:W4:Y:S04]  /*21530*/  LDL.LU R207, [R1+0x58c] ;  /* 0x00058c0001cf7983 */ /* 0x000f280000300800 */
[----:B------:R1:W-:Y:S01]  /*21540*/  LDGSTS.E [R2+0x6a00], [R80.64], P0 ;  /* 0x06a0000050027fae */ /* 0x0003e2000812184a */
[----:B------:R-:W-:-:S04]  /*21550*/  SEL R3, R3, RZ, !P5 ;  /* 0x000000ff03037207 */ /* 0x000fc80006800000 */
[----:B------:R-:W-:Y:S02]  /*21560*/  ISETP.NE.U32.AND P1, PT, R3, RZ, PT ;  /* 0x000000ff0300720c */ /* 0x000fe40003f25070 */
[----:B--2---:R-:W-:-:S04]  /*21570*/  IADD3 R199, P2, R199, UR13, RZ ;  /* 0x0000000dc7c77c10 */ /* 0x004fc8000ff5e0ff */
[----:B------:R-:W-:Y:S01]  /*21580*/  IADD3.X R208, R208, UR7, RZ, P2, !PT ;  /* 0x00000007d0d07c10 */ /* 0x000fe200097fe4ff */
[----:B-1----:R-:W-:-:S04]  /*21590*/  IMAD.MOV.U32 R80, RZ, RZ, R199 ;  /* 0x000000ffff507224 */ /* 0x002fc800078e00c7 */
[----:B------:R-:W-:-:S05]  /*215a0*/  IMAD.MOV.U32 R81, RZ, RZ, R208 ;  /* 0x000000ffff517224 */ /* 0x000fca00078e00d0 */
[----:B------:R1:W-:Y:S01]  /*215b0*/  LDGSTS.E [R2+0x6b00], [R80.64], P0 ;  /* 0x06b0000050027fae */ /* 0x0003e2000812184a */
[----:B---3--:R-:W-:-:S04]  /*215c0*/  IADD3 R196, P0, R196, UR13, RZ ;  /* 0x0000000dc4c47c10 */ /* 0x008fc8000ff1e0ff */
[----:B------:R-:W-:Y:S02]  /*215d0*/  IADD3.X R198, R198, UR7, RZ, P0, !PT ;  /* 0x00000007c6c67c10 */ /* 0x000fe400087fe4ff */
[----:B------:R-:W-:Y:S01]  /*215e0*/  IADD3 R194, P2, R194, UR13, RZ ;  /* 0x0000000dc2c27c10 */ /* 0x000fe2000ff5e0ff */
[----:B------:R-:W-:Y:S03]  /*215f0*/  STL [R1+0xca4], R199 ;  /* 0x000ca4c701007387 */ /* 0x000fe60000100800 */
[----:B------:R-:W-:Y:S01]  /*21600*/  IADD3.X R195, R195, UR7, RZ, P2, !PT ;  /* 0x00000007c3c37c10 */ /* 0x000fe200097fe4ff */
[----:B------:R-:W-:Y:S01]  /*21610*/  STL [R1+0xca0], R208 ;  /* 0x000ca0d001007387 */ /* 0x000fe20000100800 */
[----:B-1----:R-:W-:Y:S01]  /*21620*/  IMAD.MOV.U32 R80, RZ, RZ, R196 ;  /* 0x000000ffff507224 */ /* 0x002fe200078e00c4 */
[----:B------:R-:W-:Y:S02]  /*21630*/  MOV R81, R198 ;  /* 0x000000c600517202 */ /* 0x000fe40000000f00 */
[----:B------:R-:W-:Y:S01]  /*21640*/  IADD3 R192, P0, R192, UR13, RZ ;  /* 0x0000000dc0c07c10 */ /* 0x000fe2000ff1e0ff */
[----:B------:R-:W-:Y:S03]  /*21650*/  STL [R1+0xd0c], R196 ;  /* 0x000d0cc401007387 */ /* 0x000fe60000100800 */
[----:B------:R-:W-:Y:S01]  /*21660*/  IADD3.X R193, R193, UR7, RZ, P0, !PT ;  /* 0x00000007c1c17c10 */ /* 0x000fe200087fe4ff */
[----:B------:R-:W-:Y:S04]  /*21670*/  STL [R1+0xd08], R198 ;  /* 0x000d08c601007387 */ /* 0x000fe80000100800 */
[----:B------:R-:W-:Y:S04]  /*21680*/  STL [R1+0xd14], R194 ;  /* 0x000d14c201007387 */ /* 0x000fe80000100800 */
[----:B------:R1:W-:Y:S04]  /*21690*/  STL [R1+0xd10], R195 ;  /* 0x000d10c301007387 */ /* 0x0003e80000100800 */
[----:B------:R-:W-:Y:S04]  /*216a0*/  STL [R1+0xd1c], R192 ;  /* 0x000d1cc001007387 */ /* 0x000fe80000100800 */
[----:B------:R2:W-:Y:S01]  /*216b0*/  LDGSTS.E [R2+0x7800], [R80.64], P1 ;  /* 0x0780000050027fae */ /* 0x0005e2000892184a */
[----:B----4-:R-:W-:-:S03]  /*216c0*/  IADD3 R160, P2, R160, UR13, RZ ;  /* 0x0000000da0a07c10 */ /* 0x010fc6000ff5e0ff */
[----:B------:R3:W-:Y:S01]  /*216d0*/  STL [R1+0xd18], R193 ;  /* 0x000d18c101007387 */ /* 0x0007e20000100800 */
[----:B------:R-:W-:-:S03]  /*216e0*/  IADD3.X R161, R161, UR7, RZ, P2, !PT ;  /* 0x00000007a1a17c10 */ /* 0x000fc600097fe4ff */
[----:B------:R-:W-:Y:S01]  /*216f0*/  STL [R1+0xd24], R160 ;  /* 0x000d24a001007387 */ /* 0x000fe20000100800 */
[----:B--2---:R-:W-:-:S03]  /*21700*/  IMAD.MOV.U32 R81, RZ, RZ, R195 ;  /* 0x000000ffff517224 */ /* 0x004fc600078e00c3 */
[----:B-1----:R-:W2:Y:S04]  /*21710*/  LDL.LU R195, [R1+0x9ac] ;  /* 0x0009ac0001c37983 */ /* 0x002ea80000300800 */
[----:B------:R1:W-:Y:S04]  /*21720*/  STL [R1+0xd20], R161 ;  /* 0x000d20a101007387 */ /* 0x0003e80000100800 */
[----:B------:R-:W4:Y:S01]  /*21730*/  LDL.LU R196, [R1+0x9a8] ;  /* 0x0009a80001c47983 */ /* 0x000f220000300800 */
[----:B------:R-:W-:Y:S01]  /*21740*/  IMAD.MOV.U32 R80, RZ, RZ, R194 ;  /* 0x000000ffff507224 */ /* 0x000fe200078e00c2 */
[----:B------:R-:W-:Y:S02]  /*21750*/  HMMA.1688.F32.TF32 R20, R188, R22, R216 ;  /* 0x00000016bc14723c */ /* 0x000fe400000810d8 */
[----:B------:R-:W4:Y:S04]  /*21760*/  LDL.LU R194, [R1+0x9b0] ;  /* 0x0009b00001c27983 */ /* 0x000f280000300800 */
[----:B------:R1:W-:Y:S02]  /*21770*/  LDGSTS.E [R2+0x7900], [R80.64], P1 ;  /* 0x0790000050027fae */ /* 0x0003e4000892184a */
[----:B-1----:R-:W-:-:S02]  /*21780*/  IMAD.MOV.U32 R80, RZ, RZ, R192 ;  /* 0x000000ffff507224 */ /* 0x002fc400078e00c0 */
[----:B------:R-:W-:Y:S01]  /*21790*/  IMAD.MOV.U32 R81, RZ, RZ, R193 ;  /* 0x000000ffff517224 */ /* 0x000fe200078e00c1 */
[----:B------:R-:W-:Y:S01]  /*217a0*/  HMMA.1688.F32.TF32 R216, R188, R82, R204 ;  /* 0x00000052bcd8723c */ /* 0x000fe200000810cc */
[----:B---3--:R-:W3:Y:S04]  /*217b0*/  LDL.LU R193, [R1+0x9b4] ;  /* 0x0009b40001c17983 */ /* 0x008ee80000300800 */
[----:B------:R1:W-:Y:S04]  /*217c0*/  LDGSTS.E [R2+0x7a00], [R80.64], P1 ;  /* 0x07a0000050027fae */ /* 0x0003e8000892184a */
[----:B------:R-:W3:Y:S04]  /*217d0*/  LDL.LU R3, [R1+0x9bc] ;  /* 0x0009bc0001037983 */ /* 0x000ee80000300800 */
[----:B------:R-:W3:Y:S01]  /*217e0*/  LDL.LU R192, [R1+0x9b8] ;  /* 0x0009b80001c07983 */ /* 0x000ee20000300800 */
[----:B-1----:R-:W-:-:S02]  /*217f0*/  IMAD.MOV.U32 R80, RZ, RZ, R160 ;  /* 0x000000ffff507224 */ /* 0x002fc400078e00a0 */
[----:B------:R-:W-:Y:S02]  /*21800*/  IMAD.MOV.U32 R81, RZ, RZ, R161 ;  /* 0x000000ffff517224 */ /* 0x000fe400078e00a1 */
[----:B------:R-:W3:Y:S04]  /*21810*/  LDL.LU R161, [R1+0x9c0] ;  /* 0x0009c00001a17983 */ /* 0x000ee80000300800 */
[----:B------:R1:W-:Y:S02]  /*21820*/  LDGSTS.E [R2+0x7b00], [R80.64], P1 ;  /* 0x07b0000050027fae */ /* 0x0003e4000892184a */
[----:B-1----:R-:W-:Y:S11]  /*21830*/  HMMA.1688.F32.TF32 R80, R188, R150, R200 ;  /* 0x00000096bc50723c */ /* 0x002ff600000810c8 */
[----:B------:R-:W-:Y:S11]  /*21840*/  @!UPT UIADD3 URZ, URZ, URZ, URZ ;  /* 0x0000003f3f3ff290 */ /* 0x000ff6000fffe03f */
[----:B------:R-:W-:Y:S01]  /*21850*/  @!UPT UIADD3 URZ, URZ, URZ, URZ ;  /* 0x0000003f3f3ff290 */ /* 0x000fe2000fffe03f */
[----:B------:R-:W-:Y:S04]  /*21860*/  STL.64 [R1+0x240], R80 ;  /* 0x0002405001007387 */ /* 0x000fe80000100a00 */
[----:B------:R1:W-:Y:S04]  /*21870*/  STL.64 [R1+0x248], R82 ;  /* 0x0002485201007387 */ /* 0x0003e80000100a00 */
[----:B------:R-:W3:Y:S01]  /*21880*/  LDL.LU R160, [R1+0x9c4] ;  /* 0x0009c40001a07983 */ /* 0x000ee20000300800 */
[----:B--2---:R-:W-:-:S04]  /*21890*/  IADD3 R195, P1, R195, UR13, RZ ;  /* 0x0000000dc3c37c10 */ /* 0x004fc8000ff3e0ff */
[----:B----4-:R-:W-:Y:S01]  /*218a0*/  IADD3.X R196, R196, UR7, RZ, P1, !PT ;  /* 0x00000007c4c47c10 */ /* 0x010fe20008ffe4ff */
[----:B------:R-:W-:Y:S04]  /*218b0*/  STL [R1+0x9ac], R195 ;  /* 0x0009acc301007387 */ /* 0x000fe80000100800 */
[----:B------:R2:W-:Y:S04]  /*218c0*/  STL [R1+0x9a8], R196 ;  /* 0x0009a8c401007387 */ /* 0x0005e80000100800 */
[----:B-1----:R-:W4:Y:S04]  /*218d0*/  LDL.LU R83, [R1+0xa28] ;  /* 0x000a280001537983 */ /* 0x002f280000300800 */
[----:B------:R-:W4:Y:S01]  /*218e0*/  LDL.LU R82, [R1+0xa2c] ;  /* 0x000a2c0001527983 */ /* 0x000f220000300800 */
[----:B------:R-:W-:-:S04]  /*218f0*/  ISETP.GT.AND P0, PT, R0, 0x3, PT ;  /* 0x000000030000780c */ /* 0x000fc80003f04270 */
[----:B------:R-:W-:Y:S02]  /*21900*/  SEL R2, RZ, 0x4, !P0 ;  /* 0x00000004ff027807 */ /* 0x000fe40004000000 */
[----:B---3--:R-:W-:Y:S02]  /*21910*/  IADD3 R193, P1, R193, UR13, RZ ;  /* 0x0000000dc1c17c10 */ /* 0x008fe4000ff3e0ff */
[----:B------:R-:W-:Y:S02]  /*21920*/  SEL R2, R2, RZ, !P5 ;  /* 0x000000ff02027207 */ /* 0x000fe40006800000 */
[----:B------:R-:W-:Y:S01]  /*21930*/  IADD3.X R194, R194, UR7, RZ, P1, !PT ;  /* 0x00000007c2c27c10 */ /* 0x000fe20008ffe4ff */
[----:B------:R-:W-:Y:S01]  /*21940*/  STL [R1+0x9b4], R193 ;  /* 0x0009b4c101007387 */ /* 0x000fe20000100800 */
[----:B------:R-:W-:Y:S01]  /*21950*/  ISETP.NE.U32.AND P0, PT, R2, RZ, PT ;  /* 0x000000ff0200720c */ /* 0x000fe20003f05070 */
[----:B------:R-:W-:Y:S01]  /*21960*/  IMAD.U32 R2, RZ, RZ, UR6 ;  /* 0x00000006ff027e24 */ /* 0x000fe2000f8e00ff */
[----:B------:R-:W-:Y:S01]  /*21970*/  LOP3.LUT R197, R197, 0x60, RZ, 0x3c, !PT ;  /* 0x00000060c5c57812 */ /* 0x000fe200078e3cff */
[----:B------:R1:W-:Y:S01]  /*21980*/  STL [R1+0x9b0], R194 ;  /* 0x0009b0c201007387 */ /* 0x0003e20000100800 */
[----:B------:R-:W-:-:S03]  /*21990*/  IADD3 R3, P1, R3, UR13, RZ ;  /* 0x0000000d03037c10 */ /* 0x000fc6000ff3e0ff */
[----:B------:R-:W3:Y:S04]  /*219a0*/  LDL.LU R199, [R1+0xa30] ;  /* 0x000a300001c77983 */ /* 0x000ee80000300800 */
[----:B------:R-:W3:Y:S01]  /*219b0*/  LDL.LU R198, [R1+0xa34] ;  /* 0x000a340001c67983 */ /* 0x000ee20000300800 */
[----:B------:R-:W-:Y:S01]  /*219c0*/  IMAD R2, R2, 0x8000, R197 ;  /* 0x0000800002027824 */ /* 0x000fe200078e02c5 */
[----:B------:R-:W-:Y:S01]  /*219d0*/  MOV R80, R195 ;  /* 0x000000c300507202 */ /* 0x000fe20000000f00 */
[----:B------:R-:W-:Y:S01]  /*219e0*/  IMAD.MOV.U32 R81, RZ, RZ, R196 ;  /* 0x000000ffff517224 */ /* 0x000fe200078e00c4 */
[----:B------:R-:W-:Y:S01]  /*219f0*/  STL [R1+0x9bc], R3 ;  /* 0x0009bc0301007387 */ /* 0x000fe20000100800 */
[----:B------:R-:W-:-:S03]  /*21a00*/  IADD3.X R192, R192, UR7, RZ, P1, !PT ;  /* 0x00000007c0c07c10 */ /* 0x000fc60008ffe4ff */
[----:B------:R-:W3:Y:S04]  /*21a10*/  LDL.LU R197, [R1+0xa38] ;  /* 0x000a380001c57983 */ /* 0x000ee80000300800 */
[----:B--2---:R-:W2:Y:S04]  /*21a20*/  LDL.LU R196, [R1+0xa3c] ;  /* 0x000a3c0001c47983 */ /* 0x004ea80000300800 */
[----:B------:R1:W-:Y:S04]  /*21a30*/  LDGSTS.E [R2+0xc00], [R80.64], P0 ;  /* 0x00c0000050027fae */ /* 0x0003e8000812184a */
[----:B------:R1:W-:Y:S04]  /*21a40*/  STL [R1+0x9b8], R192 ;  /* 0x0009b8c001007387 */ /* 0x0003e80000100800 */
[----:B------:R-:W2:Y:S01]  /*21a50*/  LDL.LU R195, [R1+0xa40] ;  /* 0x000a400001c37983 */ /* 0x000ea20000300800 */
[----:B-1----:R-:W-:-:S03]  /*21a60*/  IMAD.MOV.U32 R81, RZ, RZ, R194 ;  /* 0x000000ffff517224 */ /* 0x002fc600078e00c2 */
[----:B------:R-:W2:Y:S01]  /*21a70*/  LDL.LU R194, [R1+0xa44] ;  /* 0x000a440001c27983 */ /* 0x000ea20000300800 */
[----:B------:R-:W-:-:S03]  /*21a80*/  IMAD.MOV.U32 R80, RZ, RZ, R193 ;  /* 0x000000ffff507224 */ /* 0x000fc600078e00c1 */
[----:B------:R-:W2:Y:S04]  /*21a90*/  LDL.LU R193, [R1+0xaa8] ;  /* 0x000aa80001c17983 */ /* 0x000ea80000300800 */
[----:B------:R1:W-:Y:S01]  /*21aa0*/  LDGSTS.E [R2+0xd00], [R80.64], P0 ;  /* 0x00d0000050027fae */ /* 0x0003e2000812184a */
[----:B------:R-:W-:Y:S01]  /*21ab0*/  IADD3 R160, P2, R160, UR13, RZ ;  /* 0x0000000da0a07c10 */ /* 0x000fe2000ff5e0ff */
[----:B-1----:R-:W-:Y:S02]  /*21ac0*/  IMAD.MOV.U32 R80, RZ, RZ, R3 ;  /* 0x000000ffff507224 */ /* 0x002fe400078e0003 */
[----:B------:R-:W-:Y:S01]  /*21ad0*/  IMAD.MOV.U32 R81, RZ, RZ, R192 ;  /* 0x000000ffff517224 */ /* 0x000fe200078e00c0 */
[----:B------:R-:W-:Y:S01]  /*21ae0*/  IADD3.X R161, R161, UR7, RZ, P2, !PT ;  /* 0x00000007a1a17c10 */ /* 0x000fe200097fe4ff */
[----:B------:R-:W2:Y:S04]  /*21af0*/  LDL.LU R192, [R1+0xaac] ;  /* 0x000aac0001c07983 */ /* 0x000ea80000300800 */
[----:B------:R1:W-:Y:S04]  /*21b00*/  LDGSTS.E [R2+0xe00], [R80.64], P0 ;  /* 0x00e0000050027fae */ /* 0x0003e8000812184a */
[----:B------:R-:W-:Y:S04]  /*21b10*/  STL [R1+0x9c4], R160 ;  /* 0x0009c4a001007387 */ /* 0x000fe80000100800 */
[----:B------:R1:W-:Y:S02]  /*21b20*/  STL [R1+0x9c0], R161 ;  /* 0x0009c0a101007387 */ /* 0x0003e40000100800 */
[----:B-1----:R-:W-:-:S02]  /*21b30*/  IMAD.MOV.U32 R81, RZ, RZ, R161 ;  /* 0x000000ffff517224 */ /* 0x002fc400078e00a1 */
[----:B------:R-:W-:Y:S01]  /*21b40*/  IMAD.MOV.U32 R80, RZ, RZ, R160 ;  /* 0x000000ffff507224 */ /* 0x000fe200078e00a0 */
[----:B------:R-:W2:Y:S04]  /*21b50*/  LDL.LU R161, [R1+0xab0] ;  /* 0x000ab00001a17983 */ /* 0x000ea80000300800 */
[----:B------:R-:W2:Y:S04]  /*21b60*/  LDL.LU R160, [R1+0xab4] ;  /* 0x000ab40001a07983 */ /* 0x000ea80000300800 */
[----:B------:R1:W-:Y:S01]  /*21b70*/  LDGSTS.E [R2+0xf00], [R80.64], P0 ;  /* 0x00f0000050027fae */ /* 0x0003e2000812184a */
[----:B----4-:R-:W-:-:S04]  /*21b80*/  IADD3 R82, P2, R82, UR13, RZ ;  /* 0x0000000d52527c10 */ /* 0x010fc8000ff5e0ff */
[----:B------:R-:W-:Y:S01]  /*21b90*/  IADD3.X R83, R83, UR7, RZ, P2, !PT ;  /* 0x0000000753537c10 */ /* 0x000fe200097fe4ff */
[----:B------:R-:W-:Y:S04]  /*21ba0*/  STL [R1+0xa2c], R82 ;  /* 0x000a2c5201007387 */ /* 0x000fe80000100800 */
[----:B------:R-:W4:Y:S01]  /*21bb0*/  LDL.LU R151, [R1+0xab8] ;  /* 0x000ab80001977983 */ /* 0x000f220000300800 */
[----:B-1----:R-:W-:-:S03]  /*21bc0*/  MOV R81, R83 ;  /* 0x0000005300517202 */ /* 0x002fc60000000f00 */
[----:B------:R-:W4:Y:S01]  /*21bd0*/  LDL.LU R150, [R1+0xabc] ;  /* 0x000abc0001967983 */ /* 0x000f220000300800 */
[----:B------:R-:W-:-:S03]  /*21be0*/  IMAD.MOV.U32 R80, RZ, RZ, R82 ;  /* 0x000000ffff507224 */ /* 0x000fc600078e0052 */
[----:B------:R1:W-:Y:S04]  /*21bf0*/  STL [R1+0xa28], R83 ;  /* 0x000a285301007387 */ /* 0x0003e80000100800 */
[----:B-1----:R-:W4:Y:S04]  /*21c00*/  LDL.LU R83, [R1+0xac0] ;  /* 0x000ac00001537983 */ /* 0x002f280000300800 */
[----:B------:R-:W4:Y:S01]  /*21c10*/  LDL.LU R82, [R1+0xac4] ;  /* 0x000ac40001527983 */ /* 0x000f220000300800 */
[----:B------:R-:W-:-:S04]  /*21c20*/  ISETP.GT.AND P1, PT, R0, 0x7, PT ;  /* 0x000000070000780c */ /* 0x000fc80003f24270 */
[----:B------:R-:W-:-:S04]  /*21c30*/  SEL R3, RZ, 0x4, !P1 ;  /* 0x00000004ff037807 */ /* 0x000fc80004800000 */
[----:B------:R-:W-:-:S04]  /*21c40*/  SEL R3, R3, RZ, !P5 ;  /* 0x000000ff03037207 */ /* 0x000fc80006800000 */
[----:B------:R-:W-:Y:S02]  /*21c50*/  ISETP.NE.U32.AND P1, PT, R3, RZ, PT ;  /* 0x000000ff0300720c */ /* 0x000fe40003f25070 */
[----:B---3--:R-:W-:-:S04]  /*21c60*/  IADD3 R198, P0, R198, UR13, RZ ;  /* 0x0000000dc6c67c10 */ /* 0x008fc8000ff1e0ff */
[----:B------:R-:W-:Y:S02]  /*21c70*/  IADD3.X R199, R199, UR7, RZ, P0, !PT ;  /* 0x00000007c7c77c10 */ /* 0x000fe400087fe4ff */
[----:B--2---:R-:W-:-:S05]  /*21c80*/  IADD3 R196, P0, R196, UR13, RZ ;  /* 0x0000000dc4c47c10 */ /* 0x004fca000ff1e0ff */
[----:B------:R1:W-:Y:S01]  /*21c90*/  LDGSTS.E [R2+0x1c00], [R80.64], P1 ;  /* 0x01c0000050027fae */ /* 0x0003e2000892184a */
[----:B------:R-:W-:Y:S02]  /*21ca0*/  IADD3.X R197, R197, UR7, RZ, P0, !PT ;  /* 0x00000007c5c57c10 */ /* 0x000fe400087fe4ff */
[----:B------:R-:W-:Y:S01]  /*21cb0*/  IADD3 R194, P2, R194, UR13, RZ ;  /* 0x0000000dc2c27c10 */ /* 0x000fe2000ff5e0ff */
[----:B-1----:R-:W-:Y:S02]  /*21cc0*/  IMAD.MOV.U32 R80, RZ, RZ, R198 ;  /* 0x000000ffff507224 */ /* 0x002fe400078e00c6 */
[----:B------:R-:W-:Y:S01]  /*21cd0*/  IMAD.MOV.U32 R81, RZ, RZ, R199 ;  /* 0x000000ffff517224 */ /* 0x000fe200078e00c7 */
[----:B------:R-:W-:-:S04]  /*21ce0*/  IADD3.X R195, R195, UR7, RZ, P2, !PT ;  /* 0x00000007c3c37c10 */ /* 0x000fc800097fe4ff */
[----:B------:R1:W-:Y:S02]  /*21cf0*/  LDGSTS.E [R2+0x1d00], [R80.64], P1 ;  /* 0x01d0000050027fae */ /* 0x0003e4000892184a */
[----:B-1----:R-:W-:Y:S02]  /*21d00*/  IMAD.MOV.U32 R80, RZ, RZ, R196 ;  /* 0x000000ffff507224 */ /* 0x002fe400078e00c4 */
[----:B------:R-:W-:-:S05]  /*21d10*/  IMAD.MOV.U32 R81, RZ, RZ, R197 ;  /* 0x000000ffff517224 */ /* 0x000fca00078e00c5 */
[----:B------:R1:W-:Y:S01]  /*21d20*/  LDGSTS.E [R2+0x1e00], [R80.64], P1 ;  /* 0x01e0000050027fae */ /* 0x0003e2000892184a */
[----:B------:R-:W-:Y:S01]  /*21d30*/  IADD3 R192, P2, R192, UR13, RZ ;  /* 0x0000000dc0c07c10 */ /* 0x000fe2000ff5e0ff */
[----:B-1----:R-:W-:Y:S02]  /*21d40*/  IMAD.MOV.U32 R80, RZ, RZ, R194 ;  /* 0x000000ffff507224 */ /* 0x002fe400078e00c2 */
[----:B------:R-:W-:-:S05]  /*21d50*/  IMAD.MOV.U32 R81, RZ, RZ, R195 ;  /* 0x000000ffff517224 */ /* 0x000fca00078e00c3 */
[----:B------:R1:W-:Y:S01]  /*21d60*/  LDGSTS.E [R2+0x1f00], [R80.64], P1 ;  /* 0x01f0000050027fae */ /* 0x0003e2000892184a */
[----:B------:R-:W-:-:S04]  /*21d70*/  IADD3 R160, P1, R160, UR13, RZ ;  /* 0x0000000da0a07c10 */ /* 0x000fc8000ff3e0ff */
[----:B------:R-:W-:Y:S01]  /*21d80*/  IADD3.X R161, R161, UR7, RZ, P1, !PT ;  /* 0x00000007a1a17c10 */ /* 0x000fe20008ffe4ff */
[----:B------:R2:W-:Y:S01]  /*21d90*/  STL [R1+0xa34], R198 ;  /* 0x000a34c601007387 */ /* 0x0005e20000100800 */
[----:B------:R-:W-:-:S03]  /*21da0*/  IADD3.X R193, R193, UR7, RZ, P2, !PT ;  /* 0x00000007c1c17c10 */ /* 0x000fc600097fe4ff */
[----:B------:R-:W-:Y:S04]  /*21db0*/  STL [R1+0xa30], R199 ;  /* 0x000a30c701007387 */ /* 0x000fe80000100800 */
[----:B------:R-:W-:Y:S04]  /*21dc0*/  STL [R1+0xa3c], R196 ;  /* 0x000a3cc401007387 */ /* 0x000fe80000100800 */
[----:B------:R3:W-:Y:S04]  /*21dd0*/  STL [R1+0xa38], R197 ;  /* 0x000a38c501007387 */ /* 0x0007e80000100800 */
[----:B------:R-:W-:Y:S04]  /*21de0*/  STL [R1+0xa44], R194 ;  /* 0x000a44c201007387 */ /* 0x000fe80000100800 */
[----:B------:R-:W-:Y:S04]  /*21df0*/  STL [R1+0xa40], R195 ;  /* 0x000a40c301007387 */ /* 0x000fe80000100800 */
[----:B------:R-:W-:Y:S04]  /*21e00*/  STL [R1+0xaac], R192 ;  /* 0x000aacc001007387 */ /* 0x000fe80000100800 */
[----:B------:R-:W-:Y:S04]  /*21e10*/  STL [R1+0xaa8], R193 ;  /* 0x000aa8c101007387 */ /* 0x000fe80000100800 */
[----:B------:R-:W-:Y:S04]  /*21e20*/  STL [R1+0xab4], R160 ;  /* 0x000ab4a001007387 */ /* 0x000fe80000100800 */
[----:B------:R-:W-:Y:S01]  /*21e30*/  STL [R1+0xab0], R161 ;  /* 0x000ab0a101007387 */ /* 0x000fe20000100800 */
[----:B------:R-:W-:-:S02]  /*21e40*/  IMAD.MOV.U32 R202, RZ, RZ, R157 ;  /* 0x000000ffffca7224 */ /* 0x000fc400078e009d */
[----:B------:R-:W-:Y:S01]  /*21e50*/  IMAD.MOV.U32 R203, RZ, RZ, R156 ;  /* 0x000000ffffcb7224 */ /* 0x000fe200078e009c */
[----:B--2---:R-:W-:Y:S01]  /*21e60*/  MOV R198, R152 ;  /* 0x0000009800c67202 */ /* 0x004fe20000000f00 */
[----:B---3--:R-:W-:Y:S01]  /*21e70*/  IMAD.MOV.U32 R197, RZ, RZ, R153 ;  /* 0x000000ffffc57224 */ /* 0x008fe200078e0099 */
[----:B----4-:R-:W-:-:S04]  /*21e80*/  IADD3 R150, P1, R150, UR13, RZ ;  /* 0x0000000d96967c10 */ /* 0x010fc8000ff3e0ff */
[----:B------:R-:W-:Y:S01]  /*21e90*/  IADD3.X R151, R151, UR7, RZ, P1, !PT ;  /* 0x0000000797977c10 */ /* 0x000fe20008ffe4ff */
[----:B------:R-:W-:Y:S04]  /*21ea0*/  STL [R1+0xabc], R150 ;  /* 0x000abc9601007387 */ /* 0x000fe80000100800 */
[----:B------:R2:W-:Y:S01]  /*21eb0*/  STL [R1+0xab8], R151 ;  /* 0x000ab89701007387 */ /* 0x0005e20000100800 */
[----:B------:R-:W-:-:S04]  /*21ec0*/  IADD3 R82, P1, R82, UR13, RZ ;  /* 0x0000000d52527c10 */ /* 0x000fc8000ff3e0ff */
[----:B------:R-:W-:Y:S01]  /*21ed0*/  IADD3.X R83, R83, UR7, RZ, P1, !PT ;  /* 0x0000000753537c10 */ /* 0x000fe20008ffe4ff */
[----:B------:R3:W-:Y:S04]  /*21ee0*/  STL [R1+0xac4], R82 ;  /* 0x000ac45201007387 */ /* 0x0007e80000100800 */
[----:B------:R-:W-:Y:S04]  /*21ef0*/  STL [R1+0xac0], R83 ;  /* 0x000ac05301007387 */ /* 0x000fe80000100800 */
[----:B------:R-:W4:Y:S04]  /*21f00*/  LDL.LU R200, [R1+0x3d0] ;  /* 0x0003d00001c87983 */ /* 0x000f280000300800 */
[----:B------:R-:W4:Y:S04]  /*21f10*/  LDL.LU R201, [R1+0x3d4] ;  /* 0x0003d40001c97983 */ /* 0x000f280000300800 */
[----:B------:R-:W4:Y:S04]  /*21f20*/  LDL.LU R196, [R1+0x3f0] ;  /* 0x0003f00001c47983 */ /* 0x000f280000300800 */
[----:B------:R-:W4:Y:S04]  /*21f30*/  LDL.LU R157, [R1+0xb28] ;  /* 0x000b2800019d7983 */ /* 0x000f280000300800 */
[----:B------:R-:W4:Y:S04]  /*21f40*/  LDL.LU R156, [R1+0xb2c] ;  /* 0x000b2c00019c7983 */ /* 0x000f280000300800 */
[----:B------:R-:W4:Y:S04]  /*21f50*/  LDL.LU R153, [R1+0xb30] ;  /* 0x000b300001997983 */ /* 0x000f280000300800 */
[----:B------:R-:W4:Y:S01]  /*21f60*/  LDL.LU R152, [R1+0xb34] ;  /* 0x000b340001987983 */ /* 0x000f220000300800 */
[----:B------:R-:W-:-:S04]  /*21f70*/  ISETP.GT.AND P0, PT, R0, 0xb, PT ;  /* 0x0000000b0000780c */ /* 0x000fc80003f04270 */
[----:B------:R-:W-:-:S04]  /*21f80*/  SEL R3, RZ, 0x4, !P0 ;  /* 0x00000004ff037807 */ /* 0x000fc80004000000 */
[----:B------:R-:W-:-:S04]  /*21f90*/  SEL R3, R3, RZ, !P5 ;  /* 0x000000ff03037207 */ /* 0x000fc80006800000 */
[----:B------:R-:W-:Y:S01]  /*21fa0*/  ISETP.NE.U32.AND P0, PT, R3, RZ, PT ;  /* 0x000000ff0300720c */ /* 0x000fe20003f05070 */
[----:B-1----:R-:W-:Y:S02]  /*21fb0*/  IMAD.MOV.U32 R80, RZ, RZ, R192 ;  /* 0x000000ffff507224 */ /* 0x002fe400078e00c0 */
[----:B------:R-:W-:-:S10]  /*21fc0*/  IMAD.MOV.U32 R81, RZ, RZ, R193 ;  /* 0x000000ffff517224 */ /* 0x000fd400078e00c1 */
[----:B------:R1:W-:Y:S01]  /*21fd0*/  LDGSTS.E [R2+0x2c00], [R80.64], P0 ;  /* 0x02c0000050027fae */ /* 0x0003e2000812184a */
[----:B------:R-:W-:Y:S01]  /*21fe0*/  IMAD.MOV.U32 R199, RZ, RZ, R149 ;  /* 0x000000ffffc77224 */ /* 0x000fe200078e0095 */
[----:B-1----:R-:W-:Y:S01]  /*21ff0*/  MOV R80, R160 ;  /* 0x000000a000507202 */ /* 0x002fe20000000f00 */
[----:B------:R-:W-:-:S05]  /*22000*/  IMAD.MOV.U32 R81, RZ, RZ, R161 ;  /* 0x000000ffff517224 */ /* 0x000fca00078e00a1 */
[----:B------:R1:W-:Y:S02]  /*22010*/  LDGSTS.E [R2+0x2d00], [R80.64], P0 ;  /* 0x02d0000050027fae */ /* 0x0003e4000812184a */
[----:B-1----:R-:W-:Y:S02]  /*22020*/  IMAD.MOV.U32 R80, RZ, RZ, R150 ;  /* 0x000000ffff507224 */ /* 0x002fe400078e0096 */
[----:B------:R-:W-:Y:S02]  /*22030*/  IMAD.MOV.U32 R81, RZ, RZ, R151 ;  /* 0x000000ffff517224 */ /* 0x000fe400078e0097 */
[----:B--2---:R-:W2:Y:S04]  /*22040*/  LDL.LU R151, [R1+0xb38] ;  /* 0x000b380001977983 */ /* 0x004ea80000300800 */
[----:B------:R1:W-:Y:S04]  /*22050*/  LDGSTS.E [R2+0x2e00], [R80.64], P0 ;  /* 0x02e0000050027fae */ /* 0x0003e8000812184a */
[----:B------:R-:W2:Y:S04]  /*22060*/  LDL.LU R149, [R1+0xb3c] ;  /* 0x000b3c0001957983 */ /* 0x000ea80000300800 */
[----:B------:R-:W2:Y:S01]  /*22070*/  LDL.LU R150, [R1+0xb40] ;  /* 0x000b400001967983 */ /* 0x000ea20000300800 */
[----:B-1----:R-:W-:-:S03]  /*22080*/  IMAD.MOV.U32 R80, RZ, RZ, R82 ;  /* 0x000000ffff507224 */ /* 0x002fc600078e0052 */
[----:B---3--:R-:W3:Y:S04]  /*22090*/  LDL.LU R82, [R1+0xb44] ;  /* 0x000b440001527983 */ /* 0x008ee80000300800 */
[----:B------:R-:W1:Y:S01]  /*220a0*/  S2R R161, SR_TID.X ;  /* 0x0000000000a17919 */ /* 0x000e620000002100 */
[----:B------:R-:W-:Y:S01]  /*220b0*/  ISETP.GT.AND P1, PT, R0, 0xf, PT ;  /* 0x0000000f0000780c */ /* 0x000fe20003f24270 */
[----:B------:R-:W-:-:S03]  /*220c0*/  IMAD.MOV.U32 R81, RZ, RZ, R83 ;  /* 0x000000ffff517224 */ /* 0x000fc600078e0053 */
[----:B------:R-:W-:Y:S02]  /*220d0*/  SEL R3, RZ, 0x4, !P1 ;  /* 0x00000004ff037807 */ /* 0x000fe40004800000 */
[----:B------:R1:W-:Y:S01]  /*220e0*/  LDGSTS.E [R2+0x2f00], [R80.64], P0 ;  /* 0x02f0000050027fae */ /* 0x0003e2000812184a */
[C---:B------:R-:W-:Y:S02]  /*220f0*/  ISETP.GT.AND P0, PT, R0.reuse, 0x13, PT ;  /* 0x000000130000780c */ /* 0x040fe40003f04270 */
[----:B------:R-:W-:Y:S02]  /*22100*/  SEL R3, R3, RZ, !P5 ;  /* 0x000000ff03037207 */ /* 0x000fe40006800000 */
[C---:B------:R-:W-:Y:S02]  /*22110*/  ISETP.GT.AND P1, PT, R0.reuse, 0x17, PT ;  /* 0x000000170000780c */ /* 0x040fe40003f24270 */
[----:B------:R-:W-:Y:S02]  /*22120*/  ISETP.NE.U32.AND P6, PT, R3, RZ, PT ;  /* 0x000000ff0300720c */ /* 0x000fe40003fc5070 */
[----:B------:R-:W-:-:S02]  /*22130*/  ISETP.GT.AND P2, PT, R0, 0x1b, PT ;  /* 0x0000001b0000780c */ /* 0x000fc40003f44270 */
[----:B------:R-:W-:Y:S02]  /*22140*/  ISETP.GT.AND P3, PT, R0, 0x1f, PT ;  /* 0x0000001f0000780c */ /* 0x000fe40003f64270 */
[----:B------:R-:W-:Y:S02]  /*22150*/  SEL R3, RZ, 0x4, !P0 ;  /* 0x00000004ff037807 */ /* 0x000fe40004000000 */
[----:B-1----:R-:W-:-:S04]  /*22160*/  LOP3.LUT R160, R161, 0x1f, RZ, 0xc0, !PT ;  /* 0x0000001fa1a07812 */ /* 0x002fc800078ec0ff */
[----:B------:R-:W-:Y:S02]  /*22170*/  ISETP.GE.AND P4, PT, R160, R0, PT ;  /* 0x00000000a000720c */ /* 0x000fe40003f86270 */
[----:B------:R-:W-:Y:S01]  /*22180*/  SEL R0, RZ, 0x4, !P1 ;  /* 0x00000004ff007807 */ /* 0x000fe20004800000 */
[----:B----4-:R-:W-:Y:S01]  /*22190*/  HMMA.1688.F32.TF32 R192, R188, R154, R196 ;  /* 0x0000009abcc0723c */ /* 0x010fe200000810c4 */
[----:B------:R-:W-:-:S04]  /*221a0*/  IADD3 R156, P0, R156, UR13, RZ ;  /* 0x0000000d9c9c7c10 */ /* 0x000fc8000ff1e0ff */
[----:B------:R-:W-:Y:S02]  /*221b0*/  IADD3.X R157, R157, UR7, RZ, P0, !PT ;  /* 0x000000079d9d7c10 */ /* 0x000fe400087fe4ff */
[----:B------:R-:W-:Y:S01]  /*221c0*/  IADD3 R152, P1, R152, UR13, RZ ;  /* 0x0000000d98987c10 */ /* 0x000fe2000ff3e0ff */
[----:B------:R-:W-:Y:S03]  /*221d0*/  STL [R1+0xb2c], R156 ;  /* 0x000b2c9c01007387 */ /* 0x000fe60000100800 */
[----:B------:R-:W-:Y:S01]  /*221e0*/  IADD3.X R153, R153, UR7, RZ, P1, !PT ;  /* 0x0000000799997c10 */ /* 0x000fe20008ffe4ff */
[----:B------:R-:W-:Y:S04]  /*221f0*/  STL [R1+0xb34], R152 ;  /* 0x000b349801007387 */ /* 0x000fe80000100800 */
[----:B------:R-:W-:Y:S04]  /*22200*/  STL [R1+0xb28], R157 ;  /* 0x000b289d01007387 */ /* 0x000fe80000100800 */
[----:B------:R-:W-:Y:S04]  /*22210*/  STL [R1+0xb30], R153 ;  /* 0x000b309901007387 */ /* 0x000fe80000100800 */
[----:B------:R-:W4:Y:S01]  /*22220*/  LDL.LU R196, [R1+0x350] ;  /* 0x0003500001c47983 */ /* 0x000f220000300800 */
[----:B------:R-:W-:-:S03]  /*22230*/  IMAD.MOV.U32 R199, RZ, RZ, R252 ;  /* 0x000000ffffc77224 */ /* 0x000fc600078e00fc */
[----:B------:R1:W-:Y:S04]  /*22240*/  STL.64 [R1+0x1e0], R192 ;  /* 0x0001e0c001007387 */ /* 0x0003e80000100a00 */
[----:B------:R-:W-:Y:S04]  /*22250*/  STL.64 [R1+0x1e8], R194 ;  /* 0x0001e8c201007387 */ /* 0x000fe80000100a00 */
[----:B------:R-:W4:Y:S04]  /*22260*/  LDL.LU R197, [R1+0x354] ;  /* 0x0003540001c57983 */ /* 0x000f280000300800 */
[----:B------:R-:W4:Y:S04]  /*22270*/  LDL.LU R198, [R1+0x358] ;  /* 0x0003580001c67983 */ /* 0x000f280000300800 */
[----:B------:R2:W5:Y:S04]  /*22280*/  LDL.LU R252, [R1+0xf7c] ;  /* 0x000f7c0001fc7983 */ /* 0x0005680000300800 */
[----:B-1----:R-:W4:Y:S01]  /*22290*/  LDL.LU R192, [R1+0xbac] ;  /* 0x000bac0001c07983 */ /* 0x002f220000300800 */
[----:B------:R-:W-:Y:S01]  /*222a0*/  HMMA.1688.F32.TF32 R200, R188, R158, R200 ;  /* 0x0000009ebcc8723c */ /* 0x000fe200000810c8 */
[----:B------:R-:W-:-:S02]  /*222b0*/  SEL R3, R3, RZ, !P5 ;  /* 0x000000ff03037207 */ /* 0x000fc40006800000 */
[----:B------:R-:W-:Y:S01]  /*222c0*/  SEL R0, R0, RZ, !P5 ;  /* 0x000000ff00007207 */ /* 0x000fe20006800000 */
[----:B------:R-:W4:Y:S01]  /*222d0*/  LDL.LU R83, [R1+0xbb4] ;  /* 0x000bb40001537983 */ /* 0x000f220000300800 */
[----:B------:R-:W-:Y:S02]  /*222e0*/  ISETP.NE.U32.AND P0, PT, R3, RZ, PT ;  /* 0x000000ff0300720c */ /* 0x000fe40003f05070 */
[----:B------:R-:W-:Y:S02]  /*222f0*/  ISETP.NE.U32.AND P1, PT, R0, RZ, PT ;  /* 0x000000ff0000720c */ /* 0x000fe40003f25070 */
[----:B------:R-:W-:Y:S02]  /*22300*/  SEL R3, RZ, 0x4, !P2 ;  /* 0x00000004ff037807 */ /* 0x000fe40005000000 */
[----:B------:R-:W-:Y:S02]  /*22310*/  SEL R0, RZ, 0x4, !P3 ;  /* 0x00000004ff007807 */ /* 0x000fe40005800000 */
[----:B------:R-:W-:-:S02]  /*22320*/  SEL R3, R3, RZ, !P5 ;  /* 0x000000ff03037207 */ /* 0x000fc40006800000 */
[----:B--2---:R-:W-:-:S04]  /*22330*/  IADD3 R149, P2, R149, UR13, RZ ;  /* 0x0000000d95957c10 */ /* 0x004fc8000ff5e0ff */
[----:B------:R-:W-:Y:S02]  /*22340*/  IADD3.X R151, R151, UR7, RZ, P2, !PT ;  /* 0x0000000797977c10 */ /* 0x000fe400097fe4ff */
[----:B---3--:R-:W-:Y:S01]  /*22350*/  IADD3 R82, P3, R82, UR13, RZ ;  /* 0x0000000d52527c10 */ /* 0x008fe2000ff7e0ff */
[----:B------:R1:W-:Y:S03]  /*22360*/  STL [R1+0xb3c], R149 ;  /* 0x000b3c9501007387 */ /* 0x0003e60000100800 */
[----:B------:R-:W-:Y:S01]  /*22370*/  IADD3.X R150, R150, UR7, RZ, P3, !PT ;  /* 0x0000000796967c10 */ /* 0x000fe20009ffe4ff */
[----:B------:R-:W-:Y:S01]  /*22380*/  STL [R1+0xb44], R82 ;  /* 0x000b445201007387 */ /* 0x000fe20000100800 */
[----:B------:R-:W-:-:S03]  /*22390*/  ISETP.NE.U32.AND P2, PT, R3, RZ, PT ;  /* 0x000000ff0300720c */ /* 0x000fc60003f45070 */
[----:B------:R-:W-:Y:S04]  /*223a0*/  STL [R1+0xb38], R151 ;  /* 0x000b389701007387 */ /* 0x000fe80000100800 */
[----:B------:R2:W-:Y:S04]  /*223b0*/  STL [R1+0xb40], R150 ;  /* 0x000b409601007387 */ /* 0x0005e80000100800 */
[----:B------:R-:W-:Y:S04]  /*223c0*/  STL.64 [R1+0x1b0], R200 ;  /* 0x0001b0c801007387 */ /* 0x000fe80000100a00 */
[----:B------:R-:W-:Y:S04]  /*223d0*/  STL.64 [R1+0x1b8], R202 ;  /* 0x0001b8ca01007387 */ /* 0x000fe80000100a00 */
[----:B------:R-:W3:Y:S01]  /*223e0*/  LDL.LU R3, [R1+0xba8] ;  /* 0x000ba80001037983 */ /* 0x000ee20000300800 */
[----:B------:R-:W-:-:S02]  /*223f0*/  IMAD.MOV.U32 R80, RZ, RZ, R156 ;  /* 0x000000ffff507224 */ /* 0x000fc400078e009c */
[----:B------:R-:W-:-:S05]  /*22400*/  IMAD.MOV.U32 R81, RZ, RZ, R157 ;  /* 0x000000ffff517224 */ /* 0x000fca00078e009d */
[----:B------:R1:W-:Y:S01]  /*22410*/  LDGSTS.E [R2+0x3c00], [R80.64], P6 ;  /* 0x03c0000050027fae */ /* 0x0003e2000b12184a */
[----:B------:R-:W-:Y:S01]  /*22420*/  SEL R0, R0, RZ, !P5 ;  /* 0x000000ff00007207 */ /* 0x000fe20006800000 */
[----:B-1----:R-:W-:Y:S02]  /*22430*/  IMAD.MOV.U32 R80, RZ, RZ, R152 ;  /* 0x000000ffff507224 */ /* 0x002fe400078e0098 */
[----:B------:R-:W-:Y:S01]  /*22440*/  IMAD.MOV.U32 R81, RZ, RZ, R153 ;  /* 0x000000ffff517224 */ /* 0x000fe200078e0099 */
[----:B------:R-:W-:-:S04]  /*22450*/  ISETP.NE.U32.AND P3, PT, R0, RZ, PT ;  /* 0x000000ff0000720c */ /* 0x000fc80003f65070 */
[----:B------:R1:W-:Y:S01]  /*22460*/  LDGSTS.E [R2+0x3d00], [R80.64], P6 ;  /* 0x03d0000050027fae */ /* 0x0003e2000b12184a */
[----:B------:R-:W-:Y:S01]  /*22470*/  SEL R0, RZ, 0x4, P4 ;  /* 0x00000004ff007807 */ /* 0x000fe20002000000 */
[----:B-1----:R-:W-:Y:S02]  /*22480*/  IMAD.MOV.U32 R80, RZ, RZ, R149 ;  /* 0x000000ffff507224 */ /* 0x002fe400078e0095 */
[----:B------:R-:W-:Y:S01]  /*22490*/  IMAD.MOV.U32 R81, RZ, RZ, R151 ;  /* 0x000000ffff517224 */ /* 0x000fe200078e0097 */
[----:B------:R-:W3:Y:S04]  /*224a0*/  LDL.LU R149, [R1+0xbb0] ;  /* 0x000bb00001957983 */ /* 0x000ee80000300800 */
[----:B------:R1:W-:Y:S04]  /*224b0*/  LDGSTS.E [R2+0x3e00], [R80.64], P6 ;  /* 0x03e0000050027fae */ /* 0x0003e8000b12184a */
[----:B------:R-:W3:Y:S01]  /*224c0*/  LDL.LU R158, [R1+0xbb8] ;  /* 0x000bb800019e7983 */ /* 0x000ee20000300800 */
[----:B-1----:R-:W-:-:S03]  /*224d0*/  IMAD.MOV.U32 R81, RZ, RZ, R150 ;  /* 0x000000ffff517224 */ /* 0x002fc600078e0096 */
[----:B--2---:R-:W2:Y:S01]  /*224e0*/  LDL.LU R150, [R1+0xbbc] ;  /* 0x000bbc0001967983 */ /* 0x004ea20000300800 */
[----:B----4-:R-:W-:-:S05]  /*224f0*/  IADD3 R192, P4, R192, UR13, RZ ;  /* 0x0000000dc0c07c10 */ /* 0x010fca000ff9e0ff */
[----:B------:R-:W-:Y:S04]  /*22500*/  STL [R1+0xbac], R192 ;  /* 0x000bacc001007387 */ /* 0x000fe80000100800 */
[----:B------:R-:W4:Y:S01]  /*22510*/  LDL.LU R153, [R1+0xbc4] ;  /* 0x000bc40001997983 */ /* 0x000f220000300800 */
[C---:B------:R-:W-:Y:S08]  /*22520*/  HMMA.1688.F32.TF32 R24, R188.reuse, R26, R212 ;  /* 0x0000001abc18723c */ /* 0x040ff000000810d4 */
[----:B------:R-:W-:Y:S01]  /*22530*/  HMMA.1688.F32.TF32 R188, R188, R162, R196 ;  /* 0x000000a2bcbc723c */ /* 0x000fe200000810c4 */
[----:B------:R-:W-:-:S02]  /*22540*/  SEL R0, R0, RZ, !P5 ;  /* 0x000000ff00007207 */ /* 0x000fc40006800000 */
[----:B------:R-:W-:-:S05]  /*22550*/  IADD3 R83, P5, R83, UR13, RZ ;  /* 0x0000000d53537c10 */ /* 0x000fca000ffbe0ff */
[----:B------:R-:W-:Y:S01]  /*22560*/  STL [R1+0xbb4], R83 ;  /* 0x000bb45301007387 */ /* 0x000fe20000100800 */
[----:B---3--:R-:W-:-:S05]  /*22570*/  IADD3.X R3, R3, UR7, RZ, P4, !PT ;  /* 0x0000000703037c10 */ /* 0x008fca000a7fe4ff */
[----:B------:R1:W-:Y:S09]  /*22580*/  STL [R1+0xba8], R3 ;  /* 0x000ba80301007387 */ /* 0x0003f20000100800 */
[----:B------:R-:W-:Y:S04]  /*22590*/  STL.64 [R1+0x190], R188 ;  /* 0x000190bc01007387 */ /* 0x000fe80000100a00 */
[----:B------:R-:W-:Y:S04]  /*225a0*/  STL.64 [R1+0x198], R190 ;  /* 0x000198be01007387 */ /* 0x000fe80000100a00 */
[----:B------:R-:W3:Y:S04]  /*225b0*/  LDL.LU R154, [R1+0xbc0] ;  /* 0x000bc000019a7983 */ /* 0x000ee80000300800 */
[----:B------:R-:W3:Y:S04]  /*225c0*/  LDL.LU R157, [R1+0xc28] ;  /* 0x000c2800019d7983 */ /* 0x000ee80000300800 */
[----:B------:R-:W3:Y:S04]  /*225d0*/  LDL.LU R156, [R1+0xc2c] ;  /* 0x000c2c00019c7983 */ /* 0x000ee80000300800 */
[----:B------:R-:W3:Y:S04]  /*225e0*/  LDL.LU R155, [R1+0xc30] ;  /* 0x000c3000019b7983 */ /* 0x000ee80000300800 */
[----:B------:R-:W3:Y:S01]  /*225f0*/  LDL.LU R151, [R1+0xc34] ;  /* 0x000c340001977983 */ /* 0x000ee20000300800 */
[----:B------:R-:W-:-:S02]  /*22600*/  MOV R80, R82 ;  /* 0x0000005200507202 */ /* 0x000fc40000000f00 */
[----:B------:R-:W-:Y:S01]  /*22610*/  ISETP.NE.U32.AND P4, PT, R0, RZ, PT ;  /* 0x000000ff0000720c */ /* 0x000fe20003f85070 */
[----:B------:R-:W3:Y:S04]  /*22620*/  LDL.LU R152, [R1+0xc38] ;  /* 0x000c380001987983 */ /* 0x000ee80000300800 */
[----:B------:R-:W3:Y:S01]  /*22630*/  LDL.LU R0, [R1+0xc3c] ;  /* 0x000c3c0001007983 */ /* 0x000ee20000300800 */
[----:B------:R-:W-:-:S03]  /*22640*/  IADD3.X R149, R149, UR7, RZ, P5, !PT ;  /* 0x0000000795957c10 */ /* 0x000fc6000affe4ff */
[----:B------:R1:W-:Y:S04]  /*22650*/  LDGSTS.E [R2+0x3f00], [R80.64], P6 ;  /* 0x03f0000050027fae */ /* 0x0003e8000b12184a */
[----:B------:R-:W3:Y:S01]  /*22660*/  LDL.LU R82, [R1+0xc44] ;  /* 0x000c440001527983 */ /* 0x000ee20000300800 */
[----:B-1----:R-:W-:Y:S02]  /*22670*/  IMAD.MOV.U32 R80, RZ, RZ, R192 ;  /* 0x000000ffff507224 */ /* 0x002fe400078e00c0 */
[----:B------:R-:W-:Y:S01]  /*22680*/  IMAD.MOV.U32 R81, RZ, RZ, R3 ;  /* 0x000000ffff517224 */ /* 0x000fe200078e0003 */
[----:B--2---:R-:W-:Y:S01]  /*22690*/  IADD3 R150, P6, R150, UR13, RZ ;  /* 0x0000000d96967c10 */ /* 0x004fe2000ffde0ff */
[----:B------:R-:W2:Y:S03]  /*226a0*/  LDL.LU R3, [R1+0xcac] ;  /* 0x000cac0001037983 */ /* 0x000ea60000300800 */
[----:B------:R-:W-:Y:S01]  /*226b0*/  IADD3.X R158, R158, UR7, RZ, P6, !PT ;  /* 0x000000079e9e7c10 */ /* 0x000fe2000b7fe4ff */
[----:B------:R-:W-:Y:S04]  /*226c0*/  STL [R1+0xbbc], R150 ;  /* 0x000bbc9601007387 */ /* 0x000fe80000100800 */
[----:B------:R1:W-:Y:S04]  /*226d0*/  LDGSTS.E [R2+0x4c00], [R80.64], P0 ;  /* 0x04c0000050027fae */ /* 0x0003e8000812184a */
[----:B------:R1:W-:Y:S02]  /*226e0*/  STL [R1+0xbb0], R149 ;  /* 0x000bb09501007387 */ /* 0x0003e40000100800 */
[----:B-1----:R-:W-:-:S02]  /*226f0*/  IMAD.MOV.U32 R81, RZ, RZ, R149 ;  /* 0x000000ffff517224 */ /* 0x002fc400078e0095 */
[----:B------:R-:W2:Y:S01]  /*22700*/  LDL.LU R149, [R1+0xc40] ;  /* 0x000c400001957983 */ /* 0x000ea20000300800 */
[----:B------:R-:W-:-:S05]  /*22710*/  IMAD.MOV.U32 R80, RZ, RZ, R83 ;  /* 0x000000ffff507224 */ /* 0x000fca00078e0053 */
[----:B------:R1:W-:Y:S01]  /*22720*/  LDGSTS.E [R2+0x4d00], [R80.64], P0 ;  /* 0x04d0000050027fae */ /* 0x0003e2000812184a */
[----:B----4-:R-:W-:-:S05]  /*22730*/  IADD3 R153, P5, R153, UR13, RZ ;  /* 0x0000000d99997c10 */ /* 0x010fca000ffbe0ff */
[----:B------:R-:W-:Y:S04]  /*22740*/  STL [R1+0xbc4], R153 ;  /* 0x000bc49901007387 */ /* 0x000fe80000100800 */
[----:B------:R-:W-:Y:S04]  /*22750*/  STL [R1+0xbb8], R158 ;  /* 0x000bb89e01007387 */ /* 0x000fe80000100800 */
[----:B------:R-:W4:Y:S04]  /*22760*/  LDL.LU R83, [R1+0xcb4] ;  /* 0x000cb40001537983 */ /* 0x000f280000300800 */
[----:B------:R-:W4:Y:S01]  /*22770*/  LDL.LU R159, [R1+0xca8] ;  /* 0x000ca800019f7983 */ /* 0x000f220000300800 */
[----:B-1----:R-:W-:-:S02]  /*22780*/  IMAD.MOV.U32 R80, RZ, RZ, R150 ;  /* 0x000000ffff507224 */ /* 0x002fc400078e0096 */
[----:B------:R-:W-:-:S05]  /*22790*/  IMAD.MOV.U32 R81, RZ, RZ, R158 ;  /* 0x000000ffff517224 */ /* 0x000fca00078e009e */
[----:B------:R1:W-:Y:S02]  /*227a0*/  LDGSTS.E [R2+0x4e00], [R80.64], P0 ;  /* 0x04e0000050027fae */ /* 0x0003e4000812184a */
[----:B-1----:R-:W-:Y:S01]  /*227b0*/  IMAD.MOV.U32 R80, RZ, RZ, R153 ;  /* 0x000000ffff507224 */ /* 0x002fe200078e0099 */
[----:B---3--:R-:W-:Y:S02]  /*227c0*/  IADD3.X R154, R154, UR7, RZ, P5, !PT ;  /* 0x000000079a9a7c10 */ /* 0x008fe4000affe4ff */
[----:B------:R-:W-:Y:S02]  /*227d0*/  IADD3 R156, P6, R156, UR13, RZ ;  /* 0x0000000d9c9c7c10 */ /* 0x000fe4000ffde0ff */
[----:B------:R-:W-:-:S03]  /*227e0*/  MOV R81, R154 ;  /* 0x0000009a00517202 */ /* 0x000fc60000000f00 */
[----:B------:R-:W-:Y:S04]  /*227f0*/  STL [R1+0xc2c], R156 ;  /* 0x000c2c9c01007387 */ /* 0x000fe80000100800 */
[----:B------:R1:W-:Y:S04]  /*22800*/  STL [R1+0xbc0], R154 ;  /* 0x000bc09a01007387 */ /* 0x0003e80000100800 */
[----:B------:R-:W3:Y:S01]  /*22810*/  LDL.LU R150, [R1+0xcbc] ;  /* 0x000cbc0001967983 */ /* 0x000ee20000300800 */
[----:B------:R-:W-:Y:S02]  /*22820*/  IADD3 R151, P5, R151, UR13, RZ ;  /* 0x0000000d97977c10 */ /* 0x000fe4000ffbe0ff */
[----:B------:R-:W-:Y:S01]  /*22830*/  IADD3.X R157, R157, UR7, RZ, P6, !PT ;  /* 0x000000079d9d7c10 */ /* 0x000fe2000b7fe4ff */
[----:B------:R1:W-:Y:S04]  /*22840*/  LDGSTS.E [R2+0x4f00], [R80.64], P0 ;  /* 0x04f0000050027fae */ /* 0x0003e8000812184a */
[----:B-1----:R-:W3:Y:S04]  /*22850*/  LDL.LU R154, [R1+0xcb0] ;  /* 0x000cb000019a7983 */ /* 0x002ee80000300800 */
[----:B------:R-:W-:Y:S04]  /*22860*/  STL [R1+0xc34], R151 ;  /* 0x000c349701007387 */ /* 0x000fe80000100800 */
[----:B------:R-:W-:Y:S04]  /*22870*/  STL [R1+0xc28], R157 ;  /* 0x000c289d01007387 */ /* 0x000fe80000100800 */
[----:B------:R-:W3:Y:S04]  /*22880*/  LDL.LU R153, [R1+0xcc4] ;  /* 0x000cc40001997983 */ /* 0x000ee80000300800 */
[----:B------:R-:W3:Y:S01]  /*22890*/  LDL.LU R158, [R1+0xcb8] ;  /* 0x000cb800019e7983 */ /* 0x000ee20000300800 */
[----:B------:R-:W-:Y:S01]  /*228a0*/  IMAD.MOV.U32 R80, RZ, RZ, R156 ;  /* 0x000000ffff507224 */ /* 0x000fe200078e009c */
[----:B------:R-:W-:Y:S01]  /*228b0*/  IADD3.X R155, R155, UR7, RZ, P5, !PT ;  /* 0x000000079b9b7c10 */ /* 0x000fe2000affe4ff */
[----:B------:R-:W-:Y:S01]  /*228c0*/  IMAD.MOV.U32 R81, RZ, RZ, R157 ;  /* 0x000000ffff517224 */ /* 0x000fe200078e009d */
[----:B------:R-:W-:-:S02]  /*228d0*/  IADD3 R0, P0, R0, UR13, RZ ;  /* 0x0000000d00007c10 */ /* 0x000fc4000ff1e0ff */
[----:B------:R-:W-:Y:S02]  /*228e0*/  IADD3 R82, P5, R82, UR13, RZ ;  /* 0x0000000d52527c10 */ /* 0x000fe4000ffbe0ff */
[----:B------:R1:W-:Y:S01]  /*228f0*/  LDGSTS.E [R2+0x5c00], [R80.64], P1 ;  /* 0x05c0000050027fae */ /* 0x0003e2000892184a */
[----:B------:R-:W-:-:S03]  /*22900*/  IADD3.X R152, R152, UR7, RZ, P0, !PT ;  /* 0x0000000798987c10 */ /* 0x000fc600087fe4ff */
[----:B------:R-:W-:Y:S01]  /*22910*/  STL [R1+0xc3c], R0 ;  /* 0x000c3c0001007387 */ /* 0x000fe20000100800 */
[----:B--2---:R-:W-:-:S03]  /*22920*/  IADD3 R3, P0, R3, UR13, RZ ;  /* 0x0000000d03037c10 */ /* 0x004fc6000ff1e0ff */
[----:B------:R2:W-:Y:S01]  /*22930*/  STL [R1+0xc30], R155 ;  /* 0x000c309b01007387 */ /* 0x0005e20000100800 */
[----:B-1----:R-:W-:-:S03]  /*22940*/  IMAD.MOV.U32 R80, RZ, RZ, R151 ;  /* 0x000000ffff507224 */ /* 0x002fc600078e0097 */
[----:B------:R-:W3:Y:S01]  /*22950*/  LDL.LU R156, [R1+0xd2c] ;  /* 0x000d2c00019c7983 */ /* 0x000ee20000300800 */
[----:B------:R-:W-:Y:S01]  /*22960*/  IMAD.MOV.U32 R81, RZ, RZ, R155 ;  /* 0x000000ffff517224 */ /* 0x000fe200078e009b */
[----:B------:R-:W-:Y:S02]  /*22970*/  IADD3.X R149, R149, UR7, RZ, P5, !PT ;  /* 0x0000000795957c10 */ /* 0x000fe4000affe4ff */
[----:B--2---:R-:W3:Y:S04]  /*22980*/  LDL.LU R155, [R1+0xcc0] ;  /* 0x000cc000019b7983 */ /* 0x004ee80000300800 */
[----:B------:R-:W-:Y:S04]  /*22990*/  STL [R1+0xc44], R82 ;  /* 0x000c445201007387 */ /* 0x000fe80000100800 */
[----:B------:R1:W-:Y:S04]  /*229a0*/  LDGSTS.E [R2+0x5d00], [R80.64], P1 ;  /* 0x05d0000050027fae */ /* 0x0003e8000892184a */
[----:B------:R1:W-:Y:S04]  /*229b0*/  STL [R1+0xc38], R152 ;  /* 0x000c389801007387 */ /* 0x0003e80000100800 */
[----:B------:R-:W3:Y:S01]  /*229c0*/  LDL.LU R157, [R1+0xd28] ;  /* 0x000d2800019d7983 */ /* 0x000ee20000300800 */
[----:B-1----:R-:W-:-:S03]  /*229d0*/  IMAD.MOV.U32 R80, RZ, RZ, R0 ;  /* 0x000000ffff507224 */ /* 0x002fc600078e0000 */
[----:B------:R-:W3:Y:S01]  /*229e0*/  LDL.LU R151, [R1+0xd34] ;  /* 0x000d340001977983 */ /* 0x000ee20000300800 */
[----:B------:R-:W-:-:S03]  /*229f0*/  IMAD.MOV.U32 R81, RZ, RZ, R152 ;  /* 0x000000ffff517224 */ /* 0x000fc600078e0098 */
[----:B------:R-:W3:Y:S04]  /*22a00*/  LDL.LU R152, [R1+0xd30] ;  /* 0x000d300001987983 */ /* 0x000ee80000300800 */
[----:B------:R-:W-:Y:S04]  /*22a10*/  STL [R1+0xcac], R3 ;  /* 0x000cac0301007387 */ /* 0x000fe80000100800 */
[----:B------:R1:W-:Y:S04]  /*22a20*/  STL [R1+0xc40], R149 ;  /* 0x000c409501007387 */ /* 0x0003e80000100800 */
[----:B------:R1:W-:Y:S04]  /*22a30*/  LDGSTS.E [R2+0x5e00], [R80.64], P1 ;  /* 0x05e0000050027fae */ /* 0x0003e8000892184a */
[----:B------:R-:W3:Y:S01]  /*22a40*/  LDL.LU R0, [R1+0xd3c] ;  /* 0x000d3c0001007983 */ /* 0x000ee20000300800 */
[----:B-1----:R-:W-:-:S03]  /*22a50*/  IMAD.MOV.U32 R80, RZ, RZ, R82 ;  /* 0x000000ffff507224 */ /* 0x002fc600078e0052 */
[----:B------:R-:W3:Y:S01]  /*22a60*/  LDL.LU R82, [R1+0xd38] ;  /* 0x000d380001527983 */ /* 0x000ee20000300800 */
[----:B------:R-:W-:-:S05]  /*22a70*/  IMAD.MOV.U32 R81, RZ, RZ, R149 ;  /* 0x000000ffff517224 */ /* 0x000fca00078e0095 */
[----:B------:R1:W-:Y:S01]  /*22a80*/  LDGSTS.E [R2+0x5f00], [R80.64], P1 ;  /* 0x05f0000050027fae */ /* 0x0003e2000892184a */
[----:B----4-:R-:W-:Y:S02]  /*22a90*/  IADD3 R83, P5, R83, UR13, RZ ;  /* 0x0000000d53537c10 */ /* 0x010fe4000ffbe0ff */
[----:B------:R-:W-:-:S03]  /*22aa0*/  IADD3.X R159, R159, UR7, RZ, P0, !PT ;  /* 0x000000079f9f7c10 */ /* 0x000fc600087fe4ff */
[----:B------:R-:W-:Y:S04]  /*22ab0*/  STL [R1+0xcb4], R83 ;  /* 0x000cb45301007387 */ /* 0x000fe80000100800 */
[----:B------:R4:W-:Y:S04]  /*22ac0*/  STL [R1+0xca8], R159 ;  /* 0x000ca89f01007387 */ /* 0x0009e80000100800 */
[----:B------:R-:W2:Y:S01]  /*22ad0*/  LDL.LU R149, [R1+0xd44] ;  /* 0x000d440001957983 */ /* 0x000ea20000300800 */
[----:B-1----:R-:W-:Y:S01]  /*22ae0*/  IMAD.MOV.U32 R81, RZ, RZ, R159 ;  /* 0x000000ffff517224 */ /* 0x002fe200078e009f */
[----:B------:R-:W-:-:S02]  /*22af0*/  MOV R80, R3 ;  /* 0x0000000300507202 */ /* 0x000fc40000000f00 */
[----:B----4-:R-:W4:Y:S04]  /*22b00*/  LDL.LU R159, [R1+0xd40] ;  /* 0x000d4000019f7983 */ /* 0x010f280000300800 */
[----:B------:R1:W-:Y:S02]  /*22b10*/  LDGSTS.E [R2+0x6c00], [R80.64], P2 ;  /* 0x06c0000050027fae */ /* 0x0003e4000912184a */
[----:B-1----:R-:W-:Y:S01]  /*22b20*/  IMAD.MOV.U32 R80, RZ, RZ, R83 ;  /* 0x000000ffff507224 */ /* 0x002fe200078e0053 */
[----:B---3--:R-:W-:Y:S02]  /*22b30*/  IADD3 R150, P0, R150, UR13, RZ ;  /* 0x0000000d96967c10 */ /* 0x008fe4000ff1e0ff */
[----:B------:R-:W-:-:S03]  /*22b40*/  IADD3.X R154, R154, UR7, RZ, P5, !PT ;  /* 0x000000079a9a7c10 */ /* 0x000fc6000affe4ff */
[----:B------:R-:W-:Y:S04]  /*22b50*/  STL [R1+0xcbc], R150 ;  /* 0x000cbc9601007387 */ /* 0x000fe80000100800 */
[----:B------:R1:W-:Y:S04]  /*22b60*/  STL [R1+0xcb0], R154 ;  /* 0x000cb09a01007387 */ /* 0x0003e80000100800 */
[----:B------:R-:W2:Y:S01]  /*22b70*/  LDL.LU R3, [R1+0xd4c] ;  /* 0x000d4c0001037983 */ /* 0x000ea20000300800 */
[----:B------:R-:W-:Y:S01]  /*22b80*/  IADD3 R153, P1, R153, UR13, RZ ;  /* 0x0000000d99997c10 */ /* 0x000fe2000ff3e0ff */
[----:B------:R-:W-:-:S02]  /*22b90*/  IMAD.MOV.U32 R81, RZ, RZ, R154 ;  /* 0x000000ffff517224 */ /* 0x000fc400078e009a */
[----:B-1----:R-:W2:Y:S01]  /*22ba0*/  LDL.LU R154, [R1+0xd48] ;  /* 0x000d4800019a7983 */ /* 0x002ea20000300800 */
[----:B------:R-:W-:-:S03]  /*22bb0*/  IADD3.X R158, R158, UR7, RZ, P0, !PT ;  /* 0x000000079e9e7c10 */ /* 0x000fc600087fe4ff */
[----:B------:R1:W-:Y:S04]  /*22bc0*/  STL [R1+0xcc4], R153 ;  /* 0x000cc49901007387 */ /* 0x0003e80000100800 */
[----:B------:R-:W-:Y:S04]  /*22bd0*/  STL [R1+0xcb8], R158 ;  /* 0x000cb89e01007387 */ /* 0x000fe80000100800 */
[----:B------:R-:W2:Y:S04]  /*22be0*/  LDL.LU R83, [R1+0xd6c] ;  /* 0x000d6c0001537983 */ /* 0x000ea80000300800 */
[----:B------:R1:W-:Y:S01]  /*22bf0*/  LDGSTS.E [R2+0x6d00], [R80.64], P2 ;  /* 0x06d0000050027fae */ /* 0x0003e2000912184a */
[----:B------:R-:W-:-:S02]  /*22c00*/  IADD3 R156, P0, R156, UR13, RZ ;  /* 0x0000000d9c9c7c10 */ /* 0x000fc4000ff1e0ff */
[----:B------:R-:W-:Y:S01]  /*22c10*/  IADD3.X R155, R155, UR7, RZ, P1, !PT ;  /* 0x000000079b9b7c10 */ /* 0x000fe20008ffe4ff */
[----:B-1----:R-:W-:Y:S02]  /*22c20*/  IMAD.MOV.U32 R80, RZ, RZ, R150 ;  /* 0x000000ffff507224 */ /* 0x002fe400078e0096 */
[----:B------:R-:W-:Y:S01]  /*22c30*/  IMAD.MOV.U32 R81, RZ, RZ, R158 ;  /* 0x000000ffff517224 */ /* 0x000fe200078e009e */
[----:B------:R-:W2:Y:S04]  /*22c40*/  LDL.LU R150, [R1+0xd8c] ;  /* 0x000d8c0001967983 */ /* 0x000ea80000300800 */
[----:B------:R1:W-:Y:S04]  /*22c50*/  LDGSTS.E [R2+0x6e00], [R80.64], P2 ;  /* 0x06e0000050027fae */ /* 0x0003e8000912184a */
[----:B------:R-:W-:Y:S01]  /*22c60*/  STL [R1+0xd2c], R156 ;  /* 0x000d2c9c01007387 */ /* 0x000fe20000100800 */
[----:B------:R-:W-:-:S03]  /*22c70*/  IADD3.X R157, R157, UR7, RZ, P0, !PT ;  /* 0x000000079d9d7c10 */ /* 0x000fc600087fe4ff */
[----:B------:R1:W-:Y:S02]  /*22c80*/  STL [R1+0xcc0], R155 ;  /* 0x000cc09b01007387 */ /* 0x0003e40000100800 */
[----:B-1----:R-:W-:Y:S01]  /*22c90*/  IMAD.MOV.U32 R80, RZ, RZ, R153 ;  /* 0x000000ffff507224 */ /* 0x002fe200078e0099 */
[----:B------:R-:W-:Y:S01]  /*22ca0*/  IADD3 R151, P1, R151, UR13, RZ ;  /* 0x0000000d97977c10 */ /* 0x000fe2000ff3e0ff */
[----:B------:R-:W-:Y:S01]  /*22cb0*/  IMAD.MOV.U32 R81, RZ, RZ, R155 ;  /* 0x000000ffff517224 */ /* 0x000fe200078e009b */
[----:B------:R-:W2:Y:S02]  /*22cc0*/  LDL.LU R153, [R1+0xd68] ;  /* 0x000d680001997983 */ /* 0x000ea40000300800 */
[----:B------:R-:W-:Y:S02]  /*22cd0*/  IADD3.X R152, R152, UR7, RZ, P1, !PT ;  /* 0x0000000798987c10 */ /* 0x000fe40008ffe4ff */
[----:B------:R-:W-:Y:S04]  /*22ce0*/  STL [R1+0xd34], R151 ;  /* 0x000d349701007387 */ /* 0x000fe80000100800 */
[----:B------:R1:W-:Y:S04]  /*22cf0*/  STL [R1+0xd28], R157 ;  /* 0x000d289d01007387 */ /* 0x0003e80000100800 */
[----:B------:R1:W-:Y:S04]  /*22d00*/  LDGSTS.E [R2+0x6f00], [R80.64], P2 ;  /* 0x06f0000050027fae */ /* 0x0003e8000912184a */
[----:B------:R-:W2:Y:S01]  /*22d10*/  LDL.LU R155, [R1+0xdac] ;  /* 0x000dac00019b7983 */ /* 0x000ea20000300800 */
[----:B------:R-:W-:-:S03]  /*22d20*/  IADD3 R0, P0, R0, UR13, RZ ;  /* 0x0000000d00007c10 */ /* 0x000fc6000ff1e0ff */
[----:B------:R-:W2:Y:S01]  /*22d30*/  LDL.LU R158, [R1+0xd88] ;  /* 0x000d8800019e7983 */ /* 0x000ea20000300800 */
[----:B-1----:R-:W-:Y:S01]  /*22d40*/  IMAD.MOV.U32 R80, RZ, RZ, R156 ;  /* 0x000000ffff507224 */ /* 0x002fe200078e009c */
[----:B------:R-:W-:Y:S02]  /*22d50*/  MOV R81, R157 ;  /* 0x0000009d00517202 */ /* 0x000fe40000000f00 */
[----:B------:R-:W-:Y:S01]  /*22d60*/  STL [R1+0xd3c], R0 ;  /* 0x000d3c0001007387 */ /* 0x000fe20000100800 */
[----:B------:R-:W-:-:S03]  /*22d70*/  IADD3.X R82, R82, UR7, RZ, P0, !PT ;  /* 0x0000000752527c10 */ /* 0x000fc600087fe4ff */
[----:B------:R1:W-:Y:S04]  /*22d80*/  STL [R1+0xd30], R152 ;  /* 0x000d309801007387 */ /* 0x0003e80000100800 */
[----:B------:R-:W2:Y:S04]  /*22d90*/  LDL.LU R157, [R1+0xda8] ;  /* 0x000da800019d7983 */ /* 0x000ea80000300800 */
[----:B------:R1:W-:Y:S02]  /*22da0*/  LDGSTS.E [R2+0x7c00], [R80.64], P3 ;  /* 0x07c0000050027fae */ /* 0x0003e4000992184a */
[----:B-1----:R-:W-:Y:S01]  /*22db0*/  IMAD.MOV.U32 R80, RZ, RZ, R151 ;  /* 0x000000ffff507224 */ /* 0x002fe200078e0097 */
[----:B--2---:R-:W-:-:S05]  /*22dc0*/  IADD3 R149, P1, R149, UR13, RZ ;  /* 0x0000000d95957c10 */ /* 0x004fca000ff3e0ff */
[----:B------:R1:W-:Y:S04]  /*22dd0*/  STL [R1+0xd44], R149 ;  /* 0x000d449501007387 */ /* 0x0003e80000100800 */
[----:B------:R2:W-:Y:S04]  /*22de0*/  STL [R1+0xd38], R82 ;  /* 0x000d385201007387 */ /* 0x0005e80000100800 */
[----:B------:R-:W3:Y:S01]  /*22df0*/  LDL.LU R151, [R1+0xdcc] ;  /* 0x000dcc0001977983 */ /* 0x000ee20000300800 */
[----:B------:R-:W-:-:S03]  /*22e00*/  IMAD.MOV.U32 R81, RZ, RZ, R152 ;  /* 0x000000ffff517224 */ /* 0x000fc600078e0098 */
[----:B------:R-:W1:Y:S04]  /*22e10*/  S2R R152, SR_TID.X ;  /* 0x0000000000987919 */ /* 0x000e680000002100 */
[----:B------:R1:W-:Y:S01]  /*22e20*/  LDGSTS.E [R2+0x7d00], [R80.64], P3 ;  /* 0x07d0000050027fae */ /* 0x0003e2000992184a */
[----:B----4-:R-:W-:-:S03]  /*22e30*/  IADD3.X R159, R159, UR7, RZ, P1, !PT ;  /* 0x000000079f9f7c10 */ /* 0x010fc60008ffe4ff */
[----:B------:R-:W4:Y:S01]  /*22e40*/  LDL.LU R156, [R1+0xdc8] ;  /* 0x000dc800019c7983 */ /* 0x000f220000300800 */
[----:B-1----:R-:W-:Y:S02]  /*22e50*/  IMAD.MOV.U32 R80, RZ, RZ, R0 ;  /* 0x000000ffff507224 */ /* 0x002fe400078e0000 */
[----:B------:R-:W-:-:S05]  /*22e60*/  IMAD.MOV.U32 R81, RZ, RZ, R82 ;  /* 0x000000ffff517224 */ /* 0x000fca00078e0052 */
[----:B------:R1:W-:Y:S01]  /*22e70*/  LDGSTS.E [R2+0x7e00], [R80.64], P3 ;  /* 0x07e0000050027fae */ /* 0x0003e2000992184a */
[----:B------:R-:W-:Y:S02]  /*22e80*/  IMAD.U32 R0, RZ, RZ, UR6 ;  /* 0x00000006ff007e24 */ /* 0x000fe4000f8e00ff */
[----:B-1----:R-:W-:Y:S01]  /*22e90*/  IMAD.MOV.U32 R80, RZ, RZ, R149 ;  /* 0x000000ffff507224 */ /* 0x002fe200078e0095 */
[----:B------:R-:W-:Y:S01]  /*22ea0*/  LOP3.LUT R149, R152, 0x1f, RZ, 0xc0, !PT ;  /* 0x0000001f98957812 */ /* 0x000fe200078ec0ff */
[----:B------:R-:W-:-:S05]  /*22eb0*/  IMAD.MOV.U32 R81, RZ, RZ, R159 ;  /* 0x000000ffff517224 */ /* 0x000fca00078e009f */
[----:B------:R1:W-:Y:S04]  /*22ec0*/  LDGSTS.E [R2+0x7f00], [R80.64], P3 ;  /* 0x07f0000050027fae */ /* 0x0003e8000992184a */
[----:B------:R-:W0:Y:S01]  /*22ed0*/  LDGDEPBAR ;  /* 0x00000000000079af */ /* 0x000e220000000000 */
[----:B--2---:R-:W-:-:S05]  /*22ee0*/  IADD3 R3, P0, R3, UR12, RZ ;  /* 0x0000000c03037c10 */ /* 0x004fca000ff1e0ff */
[----:B------:R-:W-:Y:S04]  /*22ef0*/  STL [R1+0xd4c], R3 ;  /* 0x000d4c0301007387 */ /* 0x000fe80000100800 */
[----:B------:R2:W-:Y:S01]  /*22f00*/  STL [R1+0xd40], R159 ;  /* 0x000d409f01007387 */ /* 0x0005e20000100800 */
[----:B------:R-:W-:-:S03]  /*22f10*/  IADD3.X R154, R154, UR8, RZ, P0, !PT ;  /* 0x000000089a9a7c10 */ /* 0x000fc600087fe4ff */
[----:B------:R-:W4:Y:S01]  /*22f20*/  LDL.LU R82, [R1+0xdec] ;  /* 0x000dec0001527983 */ /* 0x000f220000300800 */
[----:B--2---:R-:W-:Y:S01]  /*22f30*/  SHF.R.S32.HI R159, RZ, 0x5, R152 ;  /* 0x00000005ff9f7819 */ /* 0x004fe20000011498 */
[----:B------:R-:W-:Y:S01]  /*22f40*/  IMAD.SHL.U32 R152, R149, 0x4, RZ ;  /* 0x0000000495987824 */ /* 0x000fe200078e00ff */
[----:B------:R-:W-:Y:S02]  /*22f50*/  IADD3 R83, P1, R83, UR12, RZ ;  /* 0x0000000c53537c10 */ /* 0x000fe4000ff3e0ff */
[----:B------:R-:W-:-:S04]  /*22f60*/  SGXT R159, R159, 0x1 ;  /* 0x000000019f9f781a */ /* 0x000fc80000000200 */
[----:B------:R-:W-:Y:S01]  /*22f70*/  LOP3.LUT R152, R152, 0x90, R159, 0x78, !PT ;  /* 0x0000009098987812 */ /* 0x000fe200078e789f */
[----:B------:R-:W-:Y:S03]  /*22f80*/  STL [R1+0xd6c], R83 ;  /* 0x000d6c5301007387 */ /* 0x000fe60000100800 */
[----:B------:R-:W-:Y:S01]  /*22f90*/  LEA R0, R0, R152, 0xe ;  /* 0x0000009800007211 */ /* 0x000fe200078e70ff */
[----:B------:R-:W3:Y:S04]  /*22fa0*/  LDL.LU R149, [R1+0xe0c] ;  /* 0x000e0c0001957983 */ /* 0x000ee80000300800 */
[----:B------:R1:W-:Y:S04]  /*22fb0*/  STL [R1+0xd48], R154 ;  /* 0x000d489a01007387 */ /* 0x0003e80000100800 */
[----:B------:R-:W3:Y:S01]  /*22fc0*/  LDL.LU R152, [R1+0xde8] ;  /* 0x000de80001987983 */ /* 0x000ee20000300800 */
[----:B------:R-:W-:Y:S01]  /*22fd0*/  IADD3 R150, P0, R150, UR12, RZ ;  /* 0x0000000c96967c10 */ /* 0x000fe2000ff1e0ff */
[----:B-1----:R-:W-:-:S02]  /*22fe0*/  IMAD.MOV.U32 R2, RZ, RZ, R3 ;  /* 0x000000ffff027224 */ /* 0x002fc400078e0003 */
[----:B------:R-:W3:Y:S01]  /*22ff0*/  LDL.LU R80, [R1+0xe2c] ;  /* 0x000e2c0001507983 */ /* 0x000ee20000300800 */
[----:B------:R-:W-:-:S03]  /*23000*/  IMAD.MOV.U32 R3, RZ, RZ, R154 ;  /* 0x000000ffff037224 */ /* 0x000fc600078e009a */
[----:B------:R-:W3:Y:S04]  /*23010*/  LDL.LU R154, [R1+0xe08] ;  /* 0x000e0800019a7983 */ /* 0x000ee80000300800 */
[----:B------:R-:W-:Y:S01]  /*23020*/  STL [R1+0xd8c], R150 ;  /* 0x000d8c9601007387 */ /* 0x000fe20000100800 */
[----:B------:R-:W-:-:S03]  /*23030*/  IADD3.X R153, R153, UR8, RZ, P1, !PT ;  /* 0x0000000899997c10 */ /* 0x000fc60008ffe4ff */
[----:B------:R1:W-:Y:S04]  /*23040*/  LDGSTS.E [R0+0x10000], [R2.64], P4 ;  /* 0x1000000002007fae */ /* 0x0003e8000a12184a */
[----:B------:R1:W-:Y:S04]  /*23050*/  STL [R1+0xd68], R153 ;  /* 0x000d689901007387 */ /* 0x0003e80000100800 */
[----:B------:R-:W3:Y:S01]  /*23060*/  LDL.LU R81, [R1+0xe4c] ;  /* 0x000e4c0001517983 */ /* 0x000ee20000300800 */
[----:B-1----:R-:W-:-:S03]  /*23070*/  IMAD.MOV.U32 R3, RZ, RZ, R153 ;  /* 0x000000ffff037224 */ /* 0x002fc600078e0099 */
[----:B------:R-:W3:Y:S01]  /*23080*/  LDL.LU R153, [R1+0xe28] ;  /* 0x000e280001997983 */ /* 0x000ee20000300800 */
[----:B------:R-:W-:Y:S02]  /*23090*/  IADD3 R155, P1, R155, UR12, RZ ;  /* 0x0000000c9b9b7c10 */ /* 0x000fe4000ff3e0ff */
[----:B------:R-:W-:-:S03]  /*230a0*/  IADD3.X R158, R158, UR8, RZ, P0, !PT ;  /* 0x000000089e9e7c10 */ /* 0x000fc600087fe4ff */
[----:B------:R-:W-:Y:S01]  /*230b0*/  STL [R1+0xdac], R155 ;  /* 0x000dac9b01007387 */ /* 0x000fe20000100800 */
[----:B------:R-:W-:-:S03]  /*230c0*/  IMAD.MOV.U32 R2, RZ, RZ, R83 ;  /* 0x000000ffff027224 */ /* 0x000fc600078e0053 */
[----:B------:R1:W-:Y:S04]  /*230d0*/  STL [R1+0xd88], R158 ;  /* 0x000d889e01007387 */ /* 0x0003e80000100800 */
[----:B------:R-:W3:Y:S04]  /*230e0*/  LDL.LU R83, [R1+0xe6c] ;  /* 0x000e6c0001537983 */ /* 0x000ee80000300800 */
[----:B------:R-:W3:Y:S01]  /*230f0*/  LDL.LU R159, [R1+0xe48] ;  /* 0x000e4800019f7983 */ /* 0x000ee20000300800 */
[----:B------:R-:W-:-:S03]  /*23100*/  IADD3.X R157, R157, UR8, RZ, P1, !PT ;  /* 0x000000089d9d7c10 */ /* 0x000fc60008ffe4ff */
[----:B------:R1:W-:Y:S02]  /*23110*/  LDGSTS.E [R0+0x10400], [R2.64], P4 ;  /* 0x1040000002007fae */ /* 0x0003e4000a12184a */
[----:B-1----:R-:W-:Y:S02]  /*23120*/  IMAD.MOV.U32 R2, RZ, RZ, R150 ;  /* 0x000000ffff027224 */ /* 0x002fe400078e0096 */
[----:B------:R-:W-:-:S05]  /*23130*/  IMAD.MOV.U32 R3, RZ, RZ, R158 ;  /* 0x000000ffff037224 */ /* 0x000fca00078e009e */
[----:B------:R1:W-:Y:S01]  /*23140*/  LDGSTS.E [R0+0x10800], [R2.64], P4 ;  /* 0x1080000002007fae */ /* 0x0003e2000a12184a */
[----:B---3--:R-:W-:-:S05]  /*23150*/  IADD3 R151, P0, R151, UR12, RZ ;  /* 0x0000000c97977c10 */ /* 0x008fca000ff1e0ff */
[----:B------:R-:W-:Y:S04]  /*23160*/  STL [R1+0xdcc], R151 ;  /* 0x000dcc9701007387 */ /* 0x000fe80000100800 */
[----:B------:R3:W-:Y:S04]  /*23170*/  STL [R1+0xda8], R157 ;  /* 0x000da89d01007387 */ /* 0x0007e80000100800 */
[----:B------:R-:W2:Y:S04]  /*23180*/  LDL.LU R150, [R1+0xe8c] ;  /* 0x000e8c0001967983 */ /* 0x000ea80000300800 */
[----:B------:R-:W2:Y:S01]  /*23190*/  LDL.LU R158, [R1+0xe68] ;  /* 0x000e6800019e7983 */ /* 0x000ea20000300800 */
[----:B----4-:R-:W-:Y:S01]  /*231a0*/  IADD3.X R156, R156, UR8, RZ, P0, !PT ;  /* 0x000000089c9c7c10 */ /* 0x010fe200087fe4ff */
[----:B-1----:R-:W-:-:S02]  /*231b0*/  IMAD.MOV.U32 R2, RZ, RZ, R155 ;  /* 0x000000ffff027224 */ /* 0x002fc400078e009b */
[----:B------:R-:W-:-:S05]  /*231c0*/  IMAD.MOV.U32 R3, RZ, RZ, R157 ;  /* 0x000000ffff037224 */ /* 0x000fca00078e009d */
[----:B------:R1:W-:Y:S02]  /*231d0*/  LDGSTS.E [R0+0x10c00], [R2.64], P4 ;  /* 0x10c0000002007fae */ /* 0x0003e4000a12184a */
[----:B-1----:R-:W-:Y:S01]  /*231e0*/  IMAD.MOV.U32 R3, RZ, RZ, R156 ;  /* 0x000000ffff037224 */ /* 0x002fe200078e009c */
[----:B------:R-:W-:-:S05]  /*231f0*/  MOV R2, R151 ;  /* 0x0000009700027202 */ /* 0x000fca0000000f00 */
[----:B------:R1:W-:Y:S01]  /*23200*/  LDGSTS.E [R0+0x11000], [R2.64], P4 ;  /* 0x1100000002007fae */ /* 0x0003e2000a12184a */
[----:B------:R-:W-:-:S05]  /*23210*/  IADD3 R82, P1, R82, UR12, RZ ;  /* 0x0000000c52527c10 */ /* 0x000fca000ff3e0ff */
[----:B------:R-:W-:Y:S04]  /*23220*/  STL [R1+0xdec], R82 ;  /* 0x000dec5201007387 */ /* 0x000fe80000100800 */
[----:B------:R4:W-:Y:S04]  /*23230*/  STL [R1+0xdc8], R156 ;  /* 0x000dc89c01007387 */ /* 0x0009e80000100800 */
[----:B---3--:R-:W3:Y:S04]  /*23240*/  LDL.LU R157, [R1+0xe88] ;  /* 0x000e8800019d7983 */ /* 0x008ee80000300800 */
[----:B------:R-:W3:Y:S01]  /*23250*/  LDL.LU R155, [R1+0xeac] ;  /* 0x000eac00019b7983 */ /* 0x000ee20000300800 */
[----:B------:R-:W-:-:S03]  /*23260*/  IADD3 R149, P0, R149, UR12, RZ ;  /* 0x0000000c95957c10 */ /* 0x000fc6000ff1e0ff */
[----:B----4-:R-:W4:Y:S01]  /*23270*/  LDL.LU R156, [R1+0xea8] ;  /* 0x000ea800019c7983 */ /* 0x010f220000300800 */
[----:B------:R-:W-:-:S03]  /*23280*/  IADD3.X R152, R152, UR8, RZ, P1, !PT ;  /* 0x0000000898987c10 */ /* 0x000fc60008ffe4ff */
[----:B------:R-:W-:Y:S04]  /*23290*/  STL [R1+0xe0c], R149 ;  /* 0x000e0c9501007387 */ /* 0x000fe80000100800 */
[----:B------:R1:W-:Y:S04]  /*232a0*/  STL [R1+0xde8], R152 ;  /* 0x000de89801007387 */ /* 0x0003e80000100800 */
[----:B------:R-:W4:Y:S01]  /*232b0*/  LDL.LU R151, [R1+0xecc] ;  /* 0x000ecc0001977983 */ /* 0x000f220000300800 */
[----:B-1----:R-:W-:Y:S01]  /*232c0*/  IMAD.MOV.U32 R2, RZ, RZ, R82 ;  /* 0x000000ffff027224 */ /* 0x002fe200078e0052 */
[----:B------:R-:W-:Y:S01]  /*232d0*/  IADD3.X R154, R154, UR8, RZ, P0, !PT ;  /* 0x000000089a9a7c10 */ /* 0x000fe200087fe4ff */
[----:B------:R-:W-:Y:S01]  /*232e0*/  IMAD.MOV.U32 R3, RZ, RZ, R152 ;  /* 0x000000ffff037224 */ /* 0x000fe200078e0098 */
[----:B------:R-:W-:Y:S01]  /*232f0*/  IADD3 R80, P1, R80, UR12, RZ ;  /* 0x0000000c50507c10 */ /* 0x000fe2000ff3e0ff */
[----:B------:R-:W4:Y:S04]  /*23300*/  LDL.LU R152, [R1+0xec8] ;  /* 0x000ec80001987983 */ /* 0x000f280000300800 */
[----:B------:R1:W-:Y:S04]  /*23310*/  LDGSTS.E [R0+0x11400], [R2.64], P4 ;  /* 0x1140000002007fae */ /* 0x0003e8000a12184a */
[----:B------:R-:W-:Y:S01]  /*23320*/  STL [R1+0xe2c], R80 ;  /* 0x000e2c5001007387 */ /* 0x000fe20000100800 */
[----:B------:R-:W-:-:S03]  /*23330*/  IADD3 R81, P0, R81, UR12, RZ ;  /* 0x0000000c51517c10 */ /* 0x000fc6000ff1e0ff */
[----:B------:R1:W-:Y:S02]  /*23340*/  STL [R1+0xe08], R154 ;  /* 0x000e089a01007387 */ /* 0x0003e40000100800 */
[----:B-1----:R-:W-:Y:S01]  /*23350*/  IMAD.MOV.U32 R2, RZ, RZ, R149 ;  /* 0x000000ffff027224 */ /* 0x002fe200078e0095 */
[----:B------:R-:W-:Y:S01]  /*23360*/  IADD3.X R153, R153, UR8, RZ, P1, !PT ;  /* 0x0000000899997c10 */ /* 0x000fe20008ffe4ff */
[----:B------:R-:W-:Y:S01]  /*23370*/  IMAD.MOV.U32 R3, RZ, RZ, R154 ;  /* 0x000000ffff037224 */ /* 0x000fe200078e009a */
[----:B------:R-:W4:Y:S04]  /*23380*/  LDL.LU R82, [R1+0xeec] ;  /* 0x000eec0001527983 */ /* 0x000f280000300800 */
[----:B------:R-:W4:Y:S04]  /*23390*/  LDL.LU R154, [R1+0xee8] ;  /* 0x000ee800019a7983 */ /* 0x000f280000300800 */
[----:B------:R1:W-:Y:S01]  /*233a0*/  LDGSTS.E [R0+0x11800], [R2.64], P4 ;  /* 0x1180000002007fae */ /* 0x0003e2000a12184a */
[----:B------:R-:W-:-:S03]  /*233b0*/  IADD3 R83, P1, R83, UR12, RZ ;  /* 0x0000000c53537c10 */ /* 0x000fc6000ff3e0ff */
[----:B------:R-:W-:Y:S01]  /*233c0*/  STL [R1+0xe4c], R81 ;  /* 0x000e4c5101007387 */ /* 0x000fe20000100800 */
[----:B------:R-:W-:-:S03]  /*233d0*/  IADD3.X R159, R159, UR8, RZ, P0, !PT ;  /* 0x000000089f9f7c10 */ /* 0x000fc600087fe4ff */
[----:B------:R1:W-:Y:S02]  /*233e0*/  STL [R1+0xe28], R153 ;  /* 0x000e289901007387 */ /* 0x0003e40000100800 */
[----:B-1----:R-:W-:Y:S02]  /*233f0*/  IMAD.MOV.U32 R2, RZ, RZ, R80 ;  /* 0x000000ffff027224 */ /* 0x002fe400078e0050 */
[----:B------:R-:W4:Y:S01]  /*23400*/  LDL.LU R149, [R1+0xf0c] ;  /* 0x000f0c0001957983 */ /* 0x000f220000300800 */
[----:B------:R-:W-:-:S03]  /*23410*/  IMAD.MOV.U32 R3, RZ, RZ, R153 ;  /* 0x000000ffff037224 */ /* 0x000fc600078e0099 */
[----:B------:R-:W4:Y:S04]  /*23420*/  LDL.LU R153, [R1+0xf08] ;  /* 0x000f080001997983 */ /* 0x000f280000300800 */
[----:B------:R1:W-:Y:S04]  /*23430*/  STL [R1+0xe6c], R83 ;  /* 0x000e6c5301007387 */ /* 0x0003e80000100800 */
[----:B------:R-:W-:Y:S04]  /*23440*/  STL [R1+0xe48], R159 ;  /* 0x000e489f01007387 */ /* 0x000fe80000100800 */
[----:B------:R1:W-:Y:S04]  /*23450*/  LDGSTS.E [R0+0x11c00], [R2.64], P4 ;  /* 0x11c0000002007fae */ /* 0x0003e8000a12184a */
[----:B------:R-:W4:Y:S01]  /*23460*/  LDL.LU R80, [R1+0xf2c] ;  /* 0x000f2c0001507983 */ /* 0x000f220000300800 */
[----:B-1----:R-:W-:Y:S01]  /*23470*/  IMAD.MOV.U32 R2, RZ, RZ, R81 ;  /* 0x000000ffff027224 */ /* 0x002fe200078e0051 */
[----:B------:R-:W-:-:S02]  /*23480*/  MOV R3, R159 ;  /* 0x0000009f00037202 */ /* 0x000fc40000000f00 */
[----:B------:R-:W4:Y:S04]  /*23490*/  LDL.LU R81, [R1+0xf28] ;  /* 0x000f280001517983 */ /* 0x000f280000300800 */
[----:B------:R1:W-:Y:S02]  /*234a0*/  LDGSTS.E [R0+0x12000], [R2.64], P4 ;  /* 0x1200000002007fae */ /* 0x0003e4000a12184a */
[----:B-1----:R-:W-:Y:S01]  /*234b0*/  IMAD.MOV.U32 R2, RZ, RZ, R83 ;  /* 0x000000ffff027224 */ /* 0x002fe200078e0053 */
[----:B--2---:R-:W-:Y:S02]  /*234c0*/  IADD3 R150, P0, R150, UR12, RZ ;  /* 0x0000000c96967c10 */ /* 0x004fe4000ff1e0ff */
[----:B------:R-:W-:-:S03]  /*234d0*/  IADD3.X R158, R158, UR8, RZ, P1, !PT ;  /* 0x000000089e9e7c10 */ /* 0x000fc60008ffe4ff */
[----:B------:R-:W-:Y:S04]  /*234e0*/  STL [R1+0xe8c], R150 ;  /* 0x000e8c9601007387 */ /* 0x000fe80000100800 */
[----:B------:R-:W-:Y:S04]  /*234f0*/  STL [R1+0xe68], R158 ;  /* 0x000e689e01007387 */ /* 0x000fe80000100800 */
[----:B------:R-:W2:Y:S01]  /*23500*/  LDL.LU R83, [R1+0xd54] ;  /* 0x000d540001537983 */ /* 0x000ea20000300800 */
[----:B------:R-:W-:-:S05]  /*23510*/  IMAD.MOV.U32 R3, RZ, RZ, R158 ;  /* 0x000000ffff037224 */ /* 0x000fca00078e009e */
[----:B------:R1:W-:Y:S02]  /*23520*/  LDGSTS.E [R0+0x12400], [R2.64], P4 ;  /* 0x1240000002007fae */ /* 0x0003e4000a12184a */
[----:B-1----:R-:W-:Y:S01]  /*23530*/  IMAD.MOV.U32 R2, RZ, RZ, R150 ;  /* 0x000000ffff027224 */ /* 0x002fe200078e0096 */
[----:B---3--:R-:W-:Y:S02]  /*23540*/  IADD3.X R157, R157, UR8, RZ, P0, !PT ;  /* 0x000000089d9d7c10 */ /* 0x008fe400087fe4ff */
[----:B------:R-:W-:-:S04]  /*23550*/  IADD3 R155, P1, R155, UR12, RZ ;  /* 0x0000000c9b9b7c10 */ /* 0x000fc8000ff3e0ff */
[----:B----4-:R-:W-:Y:S01]  /*23560*/  IADD3.X R156, R156, UR8, RZ, P1, !PT ;  /* 0x000000089c9c7c10 */ /* 0x010fe20008ffe4ff */
[----:B------:R-:W-:Y:S01]  /*23570*/  STL [R1+0xeac], R155 ;  /* 0x000eac9b01007387 */ /* 0x000fe20000100800 */
[----:B------:R-:W-:-:S03]  /*23580*/  IMAD.MOV.U32 R3, RZ, RZ, R157 ;  /* 0x000000ffff037224 */ /* 0x000fc600078e009d */
[----:B------:R1:W-:Y:S04]  /*23590*/  STL [R1+0xe88], R157 ;  /* 0x000e889d01007387 */ /* 0x0003e80000100800 */
[----:B------:R-:W3:Y:S04]  /*235a0*/  LDL.LU R162, [R1+0xd50] ;  /* 0x000d500001a27983 */ /* 0x000ee80000300800 */
[----:B------:R4:W-:Y:S01]  /*235b0*/  LDGSTS.E [R0+0x12800], [R2.64], P4 ;  /* 0x1280000002007fae */ /* 0x0009e2000a12184a */
[----:B------:R-:W-:-:S05]  /*235c0*/  IADD3 R151, P0, R151, UR12, RZ ;  /* 0x0000000c97977c10 */ /* 0x000fca000ff1e0ff */
[----:B------:R-:W-:Y:S04]  /*235d0*/  STL [R1+0xecc], R151 ;  /* 0x000ecc9701007387 */ /* 0x000fe80000100800 */
[----:B------:R-:W-:Y:S04]  /*235e0*/  STL [R1+0xea8], R156 ;  /* 0x000ea89c01007387 */ /* 0x000fe80000100800 */
[----:B-1----:R-:W3:Y:S04]  /*235f0*/  LDL.LU R157, [R1+0xd74] ;  /* 0x000d7400019d7983 */ /* 0x002ee80000300800 */
[----:B------:R-:W3:Y:S04]  /*23600*/  LDL.LU R150, [R1+0xd94] ;  /* 0x000d940001967983 */ /* 0x000ee80000300800 */
[----:B------:R-:W3:Y:S01]  /*23610*/  LDL.LU R159, [R1+0xd70] ;  /* 0x000d7000019f7983 */ /* 0x000ee20000300800 */
[----:B----4-:R-:W-:Y:S01]  /*23620*/  IMAD.MOV.U32 R2, RZ, RZ, R155 ;  /* 0x000000ffff027224 */ /* 0x010fe200078e009b */
[----:B------:R-:W-:Y:S01]  /*23630*/  IADD3.X R152, R152, UR8, RZ, P0, !PT ;  /* 0x0000000898987c10 */ /* 0x000fe200087fe4ff */
[----:B------:R-:W-:Y:S01]  /*23640*/  IMAD.MOV.U32 R3, RZ, RZ, R156 ;  /* 0x000000ffff037224 */ /* 0x000fe200078e009c */
[----:B------:R-:W-:-:S04]  /*23650*/  IADD3 R82, P1, R82, UR12, RZ ;  /* 0x0000000c52527c10 */ /* 0x000fc8000ff3e0ff */
[----:B------:R1:W-:Y:S01]  /*23660*/  LDGSTS.E [R0+0x12c00], [R2.64], P4 ;  /* 0x12c0000002007fae */ /* 0x0003e2000a12184a */
[----:B------:R-:W-:-:S03]  /*23670*/  IADD3.X R154, R154, UR8, RZ, P1, !PT ;  /* 0x000000089a9a7c10 */ /* 0x000fc60008ffe4ff */
[----:B------:R-:W-:Y:S04]  /*23680*/  STL [R1+0xeec], R82 ;  /* 0x000eec5201007387 */ /* 0x000fe80000100800 */
[----:B------:R4:W-:Y:S01]  /*23690*/  STL [R1+0xec8], R152 ;  /* 0x000ec89801007387 */ /* 0x0009e20000100800 */
[----:B-1----:R-:W-:Y:S02]  /*236a0*/  IMAD.MOV.U32 R2, RZ, RZ, R151 ;  /* 0x000000ffff027224 */ /* 0x002fe400078e0097 */
[----:B------:R-:W-:Y:S01]  /*236b0*/  IMAD.MOV.U32 R3, RZ, RZ, R152 ;  /* 0x000000ffff037224 */ /* 0x000fe200078e0098 */
[----:B------:R-:W-:Y:S01]  /*236c0*/  IADD3 R149, P0, R149, UR12, RZ ;  /* 0x0000000c95957c10 */ /* 0x000fe2000ff1e0ff */
[----:B----4-:R-:W4:Y:S04]  /*236d0*/  LDL.LU R152, [R1+0xd90] ;  /* 0x000d900001987983 */ /* 0x010f280000300800 */
[----:B------:R-:W-:Y:S01]  /*236e0*/  STL [R1+0xf0c], R149 ;  /* 0x000f0c9501007387 */ /* 0x000fe20000100800 */
[----:B------:R-:W-:-:S03]  /*236f0*/  IADD3.X R153, R153, UR8, RZ, P0, !PT ;  /* 0x0000000899997c10 */ /* 0x000fc600087fe4ff */
[----:B------:R1:W-:Y:S04]  /*23700*/  STL [R1+0xee8], R154 ;  /* 0x000ee89a01007387 */ /* 0x0003e80000100800 */
[----:B------:R1:W-:Y:S04]  /*23710*/  LDGSTS.E [R0+0x13000], [R2.64], P4 ;  /* 0x1300000002007fae */ /* 0x0003e8000a12184a */
[----:B------:R-:W4:Y:S01]  /*23720*/  LDL.LU R151, [R1+0xdb4] ;  /* 0x000db40001977983 */ /* 0x000f220000300800 */
[----:B------:R-:W-:Y:S01]  /*23730*/  IADD3 R80, P1, R80, UR12, RZ ;  /* 0x0000000c50507c10 */ /* 0x000fe2000ff3e0ff */
[----:B-1----:R-:W-:-:S02]  /*23740*/  IMAD.MOV.U32 R3, RZ, RZ, R154 ;  /* 0x000000ffff037224 */ /* 0x002fc400078e009a */
[----:B------:R-:W4:Y:S01]  /*23750*/  LDL.LU R154, [R1+0xdb0] ;  /* 0x000db000019a7983 */ /* 0x000f220000300800 */
[----:B------:R-:W-:-:S03]  /*23760*/  MOV R2, R82 ;  /* 0x0000005200027202 */ /* 0x000fc60000000f00 */
[----:B------:R-:W-:Y:S01]  /*23770*/  STL [R1+0xf2c], R80 ;  /* 0x000f2c5001007387 */ /* 0x000fe20000100800 */
[----:B------:R-:W-:-:S03]  /*23780*/  IADD3.X R81, R81, UR8, RZ, P1, !PT ;  /* 0x0000000851517c10 */ /* 0x000fc60008ffe4ff */
[----:B------:R1:W-:Y:S04]  /*23790*/  STL [R1+0xf08], R153 ;  /* 0x000f089901007387 */ /* 0x0003e80000100800 */
[----:B------:R-:W4:Y:S04]  /*237a0*/  LDL.LU R82, [R1+0xdd4] ;  /* 0x000dd40001527983 */ /* 0x000f280000300800 */
[----:B------:R-:W4:Y:S04]  /*237b0*/  LDL.LU R156, [R1+0xdd0] ;  /* 0x000dd000019c7983 */ /* 0x000f280000300800 */
[----:B------:R1:W-:Y:S02]  /*237c0*/  LDGSTS.E [R0+0x13400], [R2.64], P4 ;  /* 0x1340000002007fae */ /* 0x0003e4000a12184a */
[----:B-1----:R-:W-:Y:S01]  /*237d0*/  IMAD.MOV.U32 R2, RZ, RZ, R149 ;  /* 0x000000ffff027224 */ /* 0x002fe200078e0095 */
[----:B--2---:R-:W-:-:S05]  /*237e0*/  IADD3 R83, P0, R83, UR12, RZ ;  /* 0x0000000c53537c10 */ /* 0x004fca000ff1e0ff */
[----:B------:R-:W-:Y:S04]  /*237f0*/  STL [R1+0xd54], R83 ;  /* 0x000d545301007387 */ /* 0x000fe80000100800 */
[----:B------:R1:W-:Y:S04]  /*23800*/  STL [R1+0xf28], R81 ;  /* 0x000f285101007387 */ /* 0x0003e80000100800 */
[----:B------:R-:W2:Y:S04]  /*23810*/  LDL.LU R149, [R1+0xdf4] ;  /* 0x000df40001957983 */ /* 0x000ea80000300800 */
[----:B------:R-:W1:Y:S01]  /*23820*/  S2R R199, SR_TID.X ;  /* 0x0000000000c77919 */ /* 0x000e620000002100 */
[----:B------:R-:W-:-:S05]  /*23830*/  IMAD.MOV.U32 R3, RZ, RZ, R153 ;  /* 0x000000ffff037224 */ /* 0x000fca00078e0099 */
[----:B------:R1:W-:Y:S04]  /*23840*/  LDGSTS.E [R0+0x13800], [R2.64], P4 ;  /* 0x1380000002007fae */ /* 0x0003e8000a12184a */
[----:B------:R1:W-:Y:S02]  /*23850*/  LDGSTS.E [R0+0x13c00], [R80.64], P4 ;  /* 0x13c0000050007fae */ /* 0x0003e4000a12184a */
[----:B-1----:R-:W-:Y:S02]  /*23860*/  LOP3.LUT R153, R199, 0x1f, RZ, 0xc0, !PT ;  /* 0x0000001fc7997812 */ /* 0x002fe400078ec0ff */
[----:B------:R-:W-:-:S03]  /*23870*/  SHF.R.S32.HI R158, RZ, 0x5, R199 ;  /* 0x00000005ff9e7819 */ /* 0x000fc600000114c7 */
[----:B------:R-:W-:Y:S01]  /*23880*/  IMAD.SHL.U32 R155, R153, 0x4, RZ ;  /* 0x00000004999b7824 */ /* 0x000fe200078e00ff */
[----:B------:R-:W-:Y:S01]  /*23890*/  SGXT R158, R158, 0x1 ;  /* 0x000000019e9e781a */ /* 0x000fe20000000200 */
[----:B------:R-:W-:Y:S01]  /*238a0*/  IMAD.U32 R2, RZ, RZ, UR6 ;  /* 0x00000006ff027e24 */ /* 0x000fe2000f8e00ff */
[----:B------:R-:W2:Y:S02]  /*238b0*/  LDL.LU R153, [R1+0xe14] ;  /* 0x000e140001997983 */ /* 0x000ea40000300800 */
[----:B------:R-:W-:-:S04]  /*238c0*/  LOP3.LUT R155, R155, 0x90, R158, 0x78, !PT ;  /* 0x000000909b9b7812 */ /* 0x000fc800078e789e */
[----:B------:R-:W-:Y:S01]  /*238d0*/  LOP3.LUT R155, R155, 0x20, RZ, 0x3c, !PT ;  /* 0x000000209b9b7812 */ /* 0x000fe200078e3cff */
[----:B------:R-:W-:-:S04]  /*238e0*/  IMAD.MOV.U32 R80, RZ, RZ, R83 ;  /* 0x000000ffff507224 */ /* 0x000fc800078e0053 */
[----:B------:R-:W-:Y:S01]  /*238f0*/  IMAD R2, R2, 0x4000, R155 ;  /* 0x0000400002027824 */ /* 0x000fe200078e029b */
[----:B---3--:R-:W-:-:S05]  /*23900*/  IADD3.X R162, R162, UR8, RZ, P0, !PT ;  /* 0x00000008a2a27c10 */ /* 0x008fca00087fe4ff */
[----:B------:R-:W-:-:S05]  /*23910*/  IMAD.MOV.U32 R81, RZ, RZ, R162 ;  /* 0x000000ffff517224 */ /* 0x000fca00078e00a2 */
[----:B------:R1:W-:Y:S01]  /*23920*/  LDGSTS.E [R2+0x10100], [R80.64], P4 ;  /* 0x1010000050027fae */ /* 0x0003e2000a12184a */
[----:B------:R-:W-:-:S05]  /*23930*/  IADD3 R157, P1, R157, UR12, RZ ;  /* 0x0000000c9d9d7c10 */ /* 0x000fca000ff3e0ff */
[----:B------:R-:W-:Y:S01]  /*23940*/  STL [R1+0xd74], R157 ;  /* 0x000d749d01007387 */ /* 0x000fe20000100800 */
[----:B------:R-:W-:-:S03]  /*23950*/  IADD3 R150, P0, R150, UR12, RZ ;  /* 0x0000000c96967c10 */ /* 0x000fc6000ff1e0ff */
[----:B------:R-:W-:Y:S01]  /*23960*/  STL [R1+0xd50], R162 ;  /* 0x000d50a201007387 */ /* 0x000fe20000100800 */
[----:B------:R-:W-:-:S03]  /*23970*/  IADD3.X R159, R159, UR8, RZ, P1, !PT ;  /* 0x000000089f9f7c10 */ /* 0x000fc60008ffe4ff */
[----:B------:R-:W3:Y:S04]  /*23980*/  LDL.LU R155, [R1+0xdf0] ;  /* 0x000df000019b7983 */ /* 0x000ee80000300800 */
[----:B------:R-:W3:Y:S01]  /*23990*/  LDL.LU R158, [R1+0xe34] ;  /* 0x000e3400019e7983 */ /* 0x000ee20000300800 */
[----:B-1----:R-:W-:-:S03]  /*239a0*/  IMAD.MOV.U32 R81, RZ, RZ, R159 ;  /* 0x000000ffff517224 */ /* 0x002fc600078e009f */
[----:B------:R-:W3:Y:S04]  /*239b0*/  LDL.LU R0, [R1+0xe10] ;  /* 0x000e100001007983 */ /* 0x000ee80000300800 */
[----:B------:R-:W-:Y:S04]  /*239c0*/  STL [R1+0xd94], R150 ;  /* 0x000d949601007387 */ /* 0x000fe80000100800 */
[----:B------:R1:W-:Y:S04]  /*239d0*/  STL [R1+0xd70], R159 ;  /* 0x000d709f01007387 */ /* 0x0003e80000100800 */
[----:B------:R-:W3:Y:S04]  /*239e0*/  LDL.LU R83, [R1+0xe54] ;  /* 0x000e540001537983 */ /* 0x000ee80000300800 */
[----:B-1----:R-:W3:Y:S01]  /*239f0*/  LDL.LU R159, [R1+0xe30] ;  /* 0x000e3000019f7983 */ /* 0x002ee20000300800 */
[----:B----4-:R-:W-:-:S02]  /*23a00*/  IADD3.X R152, R152, UR8, RZ, P0, !PT ;  /* 0x0000000898987c10 */ /* 0x010fc400087fe4ff */
[----:B------:R-:W-:-:S05]  /*23a10*/  MOV R80, R157 ;  /* 0x0000009d00507202 */ /* 0x000fca0000000f00 */
[----:B------:R1:W-:Y:S01]  /*23a20*/  LDGSTS.E [R2+0x10500], [R80.64], P4 ;  /* 0x1050000050027fae */ /* 0x0003e2000a12184a */
[----:B------:R-:W-:-:S05]  /*23a30*/  IADD3 R151, P1, R151, UR12, RZ ;  /* 0x0000000c97977c10 */ /* 0x000fca000ff3e0ff */
[----:B------:R-:W-:Y:S04]  /*23a40*/  STL [R1+0xdb4], R151 ;  /* 0x000db49701007387 */ /* 0x000fe80000100800 */
[----:B------:R4:W-:Y:S01]  /*23a50*/  STL [R1+0xd90], R152 ;  /* 0x000d909801007387 */ /* 0x0009e20000100800 */
[----:B------:R-:W-:Y:S01]  /*23a60*/  IADD3.X R154, R154, UR8, RZ, P1, !PT ;  /* 0x000000089a9a7c10 */ /* 0x000fe20008ffe4ff */
[----:B-1----:R-:W-:Y:S02]  /*23a70*/  IMAD.MOV.U32 R80, RZ, RZ, R150 ;  /* 0x000000ffff507224 */ /* 0x002fe400078e0096 */
[----:B------:R-:W3:Y:S01]  /*23a80*/  LDL.LU R3, [R1+0xe74] ;  /* 0x000e740001037983 */ /* 0x000ee20000300800 */
[----:B------:R-:W-:-:S03]  /*23a90*/  IMAD.MOV.U32 R81, RZ, RZ, R152 ;  /* 0x000000ffff517224 */ /* 0x000fc600078e0098 */
[----:B------:R-:W3:Y:S04]  /*23aa0*/  LDL.LU R150, [R1+0xe50] ;  /* 0x000e500001967983 */ /* 0x000ee80000300800 */
[----:B------:R1:W-:Y:S01]  /*23ab0*/  LDGSTS.E [R2+0x10900], [R80.64], P4 ;  /* 0x1090000050027fae */ /* 0x0003e2000a12184a */
[----:B------:R-:W-:-:S05]  /*23ac0*/  IADD3 R82, P0, R82, UR12, RZ ;  /* 0x0000000c52527c10 */ /* 0x000fca000ff1e0ff */
[----:B------:R-:W-:Y:S01]  /*23ad0*/  STL [R1+0xdd4], R82 ;  /* 0x000dd45201007387 */ /* 0x000fe20000100800 */
[----:B------:R-:W-:-:S03]  /*23ae0*/  IADD3.X R156, R156, UR8, RZ, P0, !PT ;  /* 0x000000089c9c7c10 */ /* 0x000fc600087fe4ff */
[----:B------:R4:W-:Y:S04]  /*23af0*/  STL [R1+0xdb0], R154 ;  /* 0x000db09a01007387 */ /* 0x0009e80000100800 */
[----:B------:R-:W3:Y:S01]  /*23b00*/  LDL.LU R157, [R1+0xe70] ;  /* 0x000e7000019d7983 */ /* 0x000ee20000300800 */
[----:B-1----:R-:W-:-:S03]  /*23b10*/  IMAD.MOV.U32 R81, RZ, RZ, R154 ;  /* 0x000000ffff517224 */ /* 0x002fc600078e009a */
[----:B----4-:R-:W3:Y:S01]  /*23b20*/  LDL.LU R152, [R1+0xe94] ;  /* 0x000e940001987983 */ /* 0x010ee20000300800 */
[----:B------:R-:W-:-:S03]  /*23b30*/  IMAD.MOV.U32 R80, RZ, RZ, R151 ;  /* 0x000000ffff507224 */ /* 0x000fc600078e0097 */
[----:B------:R-:W3:Y:S04]  /*23b40*/  LDL.LU R154, [R1+0xe90] ;  /* 0x000e9000019a7983 */ /* 0x000ee80000300800 */
[----:B------:R1:W-:Y:S01]  /*23b50*/  LDGSTS.E [R2+0x10d00], [R80.64], P4 ;  /* 0x10d0000050027fae */ /* 0x0003e2000a12184a */
[----:B--2---:R-:W-:-:S05]  /*23b60*/  IADD3 R149, P1, R149, UR12, RZ ;  /* 0x0000000c95957c10 */ /* 0x004fca000ff3e0ff */
[----:B------:R-:W-:Y:S04]  /*23b70*/  STL [R1+0xdf4], R149 ;  /* 0x000df49501007387 */ /* 0x000fe80000100800 */
[----:B------:R2:W-:Y:S04]  /*23b80*/  STL [R1+0xdd0], R156 ;  /* 0x000dd09c01007387 */ /* 0x0005e80000100800 */
[----:B------:R-:W4:Y:S01]  /*23b90*/  LDL.LU R151, [R1+0xeb4] ;  /* 0x000eb40001977983 */ /* 0x000f220000300800 */
[----:B-1----:R-:W-:Y:S02]  /*23ba0*/  IMAD.MOV.U32 R80, RZ, RZ, R82 ;  /* 0x000000ffff507224 */ /* 0x002fe400078e0052 */
[----:B------:R-:W-:-:S02]  /*23bb0*/  IMAD.MOV.U32 R81, RZ, RZ, R156 ;  /* 0x000000ffff517224 */ /* 0x000fc400078e009c */
[----:B--2---:R-:W2:Y:S04]  /*23bc0*/  LDL.LU R156, [R1+0xeb0] ;  /* 0x000eb000019c7983 */ /* 0x004ea80000300800 */
[----:B------:R1:W-:Y:S01]  /*23bd0*/  LDGSTS.E [R2+0x11100], [R80.64], P4 ;  /* 0x1110000050027fae */ /* 0x0003e2000a12184a */
[----:B------:R-:W-:Y:S01]  /*23be0*/  IADD3 R153, P0, R153, UR12, RZ ;  /* 0x0000000c99997c10 */ /* 0x000fe2000ff1e0ff */
[----:B-1----:R-:W-:-:S04]  /*23bf0*/  IMAD.MOV.U32 R80, RZ, RZ, R149 ;  /* 0x000000ffff507224 */ /* 0x002fc800078e0095 */
[----:B------:R-:W-:Y:S01]  /*23c00*/  STL [R1+0xe14], R153 ;  /* 0x000e149901007387 */ /* 0x000fe20000100800 */
[----:B---3--:R-:W-:Y:S02]  /*23c10*/  IADD3.X R155, R155, UR8, RZ, P1, !PT ;  /* 0x000000089b9b7c10 */ /* 0x008fe40008ffe4ff */
[----:B------:R-:W-:-:S03]  /*23c20*/  IADD3 R158, P1, R158, UR12, RZ ;  /* 0x0000000c9e9e7c10 */ /* 0x000fc6000ff3e0ff */
[----:B------:R1:W-:Y:S01]  /*23c30*/  STL [R1+0xdf0], R155 ;  /* 0x000df09b01007387 */ /* 0x0003e20000100800 */
[----:B------:R-:W-:Y:S02]  /*23c40*/  MOV R81, R155 ;  /* 0x0000009b00517202 */ /* 0x000fe40000000f00 */
[----:B------:R-:W-:Y:S01]  /*23c50*/  IADD3.X R0, R0, UR8, RZ, P0, !PT ;  /* 0x0000000800007c10 */ /* 0x000fe200087fe4ff */
[----:B------:R-:W3:Y:S04]  /*23c60*/  LDL.LU R82, [R1+0xed4] ;  /* 0x000ed40001527983 */ /* 0x000ee80000300800 */
[----:B------:R1:W-:Y:S04]  /*23c70*/  LDGSTS.E [R2+0x11500], [R80.64], P4 ;  /* 0x1150000050027fae */ /* 0x0003e8000a12184a */
[----:B-1----:R-:W3:Y:S01]  /*23c80*/  LDL.LU R155, [R1+0xed0] ;  /* 0x000ed000019b7983 */ /* 0x002ee20000300800 */
[----:B------:R-:W-:-:S03]  /*23c90*/  IADD3 R83, P0, R83, UR12, RZ ;  /* 0x0000000c53537c10 */ /* 0x000fc6000ff1e0ff */
[----:B------:R-:W-:Y:S04]  /*23ca0*/  STL [R1+0xe34], R158 ;  /* 0x000e349e01007387 */ /* 0x000fe80000100800 */
[----:B------:R1:W-:Y:S01]  /*23cb0*/  STL [R1+0xe10], R0 ;  /* 0x000e100001007387 */ /* 0x0003e20000100800 */
[----:B------:R-:W-:Y:S01]  /*23cc0*/  IADD3.X R159, R159, UR8, RZ, P1, !PT ;  /* 0x000000089f9f7c10 */ /* 0x000fe20008ffe4ff */
[----:B------:R-:W-:Y:S02]  /*23cd0*/  IMAD.MOV.U32 R80, RZ, RZ, R153 ;  /* 0x000000ffff507224 */ /* 0x000fe400078e0099 */
[----:B------:R-:W3:Y:S01]  /*23ce0*/  LDL.LU R149, [R1+0xef4] ;  /* 0x000ef40001957983 */ /* 0x000ee20000300800 */
[----:B------:R-:W-:-:S03]  /*23cf0*/  IMAD.MOV.U32 R81, RZ, RZ, R0 ;  /* 0x000000ffff517224 */ /* 0x000fc600078e0000 */
[----:B------:R-:W3:Y:S04]  /*23d00*/  LDL.LU R153, [R1+0xef0] ;  /* 0x000ef00001997983 */ /* 0x000ee80000300800 */
[----:B------:R1:W-:Y:S04]  /*23d10*/  STL [R1+0xe54], R83 ;  /* 0x000e545301007387 */ /* 0x0003e80000100800 */
[----:B------:R-:W-:Y:S04]  /*23d20*/  STL [R1+0xe30], R159 ;  /* 0x000e309f01007387 */ /* 0x000fe80000100800 */
[----:B-1----:R-:W3:Y:S04]  /*23d30*/  LDL.LU R0, [R1+0xf14] ;  /* 0x000f140001007983 */ /* 0x002ee80000300800 */
[----:B------:R1:W-:Y:S01]  /*23d40*/  LDGSTS.E [R2+0x11900], [R80.64], P4 ;  /* 0x1190000050027fae */ /* 0x0003e2000a12184a */
[----:B------:R-:W-:-:S02]  /*23d50*/  IADD3 R3, P1, R3, UR12, RZ ;  /* 0x0000000c03037c10 */ /* 0x000fc4000ff3e0ff */
[----:B------:R-:W-:-:S03]  /*23d60*/  IADD3.X R150, R150, UR8, RZ, P0, !PT ;  /* 0x0000000896967c10 */ /* 0x000fc600087fe4ff */
[----:B------:R-:W-:Y:S01]  /*23d70*/  STL [R1+0xe74], R3 ;  /* 0x000e740301007387 */ /* 0x000fe20000100800 */
[----:B-1----:R-:W-:Y:S02]  /*23d80*/  IMAD.MOV.U32 R80, RZ, RZ, R158 ;  /* 0x000000ffff507224 */ /* 0x002fe400078e009e */
[----:B------:R-:W-:Y:S01]  /*23d90*/  IMAD.MOV.U32 R81, RZ, RZ, R159 ;  /* 0x000000ffff517224 */ /* 0x000fe200078e009f */
[----:B------:R1:W-:Y:S04]  /*23da0*/  STL [R1+0xe50], R150 ;  /* 0x000e509601007387 */ /* 0x0003e80000100800 */
[----:B------:R1:W-:Y:S01]  /*23db0*/  LDGSTS.E [R2+0x11d00], [R80.64], P4 ;  /* 0x11d0000050027fae */ /* 0x0003e2000a12184a */
[----:B------:R-:W-:Y:S02]  /*23dc0*/  IADD3.X R157, R157, UR8, RZ, P1, !PT ;  /* 0x000000089d9d7c10 */ /* 0x000fe40008ffe4ff */
[----:B------:R-:W-:Y:S01]  /*23dd0*/  IADD3 R152, P0, R152, UR12, RZ ;  /* 0x0000000c98987c10 */ /* 0x000fe2000ff1e0ff */
[----:B-1----:R-:W-:-:S02]  /*23de0*/  IMAD.MOV.U32 R80, RZ, RZ, R83 ;  /* 0x000000ffff507224 */ /* 0x002fc400078e0053 */
[----:B------:R-:W3:Y:S01]  /*23df0*/  LDL.LU R83, [R1+0xf10] ;  /* 0x000f100001537983 */ /* 0x000ee20000300800 */
[----:B------:R-:W-:Y:S01]  /*23e00*/  IMAD.MOV.U32 R81, RZ, RZ, R150 ;  /* 0x000000ffff517224 */ /* 0x000fe200078e0096 */
[----:B------:R-:W-:Y:S02]  /*23e10*/  IADD3.X R154, R154, UR8, RZ, P0, !PT ;  /* 0x000000089a9a7c10 */ /* 0x000fe400087fe4ff */
[----:B------:R1:W-:Y:S04]  /*23e20*/  STL [R1+0xe94], R152 ;  /* 0x000e949801007387 */ /* 0x0003e80000100800 */
[----:B------:R-:W-:Y:S04]  /*23e30*/  STL [R1+0xe70], R157 ;  /* 0x000e709d01007387 */ /* 0x000fe80000100800 */
[----:B------:R-:W3:Y:S04]  /*23e40*/  LDL.LU R150, [R1+0xf34] ;  /* 0x000f340001967983 */ /* 0x000ee80000300800 */
[----:B------:R-:W3:Y:S04]  /*23e50*/  LDL.LU R163, [R1+0xf30] ;  /* 0x000f300001a37983 */ /* 0x000ee80000300800 */
[----:B------:R1:W-:Y:S02]  /*23e60*/  LDGSTS.E [R2+0x12100], [R80.64], P4 ;  /* 0x1210000050027fae */ /* 0x0003e4000a12184a */
[----:B-1----:R-:W-:Y:S01]  /*23e70*/  IMAD.MOV.U32 R80, RZ, RZ, R3 ;  /* 0x000000ffff507224 */ /* 0x002fe200078e0003 */
[----:B----4-:R-:W-:-:S05]  /*23e80*/  IADD3 R151, P1, R151, UR12, RZ ;  /* 0x0000000c97977c10 */ /* 0x010fca000ff3e0ff */
[----:B------:R-:W-:Y:S04]  /*23e90*/  STL [R1+0xeb4], R151 ;  /* 0x000eb49701007387 */ /* 0x000fe80000100800 */
[----:B------:R1:W-:Y:S04]  /*23ea0*/  STL [R1+0xe90], R154 ;  /* 0x000e909a01007387 */ /* 0x0003e80000100800 */
[----:B------:R-:W4:Y:S01]  /*23eb0*/  LDL.LU R3, [R1+0xd5c] ;  /* 0x000d5c0001037983 */ /* 0x000f220000300800 */
[----:B------:R-:W-:Y:S01]  /*23ec0*/  IMAD.MOV.U32 R81, RZ, RZ, R157 ;  /* 0x000000ffff517224 */ /* 0x000fe200078e009d */
[----:B--2---:R-:W-:-:S04]  /*23ed0*/  IADD3.X R156, R156, UR8, RZ, P1, !PT ;  /* 0x000000089c9c7c10 */ /* 0x004fc80008ffe4ff */
[----:B------:R2:W-:Y:S02]  /*23ee0*/  LDGSTS.E [R2+0x12500], [R80.64], P4 ;  /* 0x1250000050027fae */ /* 0x0005e4000a12184a */
[----:B--2---:R-:W-:Y:S01]  /*23ef0*/  MOV R80, R152 ;  /* 0x0000009800507202 */ /* 0x004fe20000000f00 */
[----:B------:R-:W-:Y:S01]  /*23f00*/  IMAD.MOV.U32 R81, RZ, RZ, R154 ;  /* 0x000000ffff517224 */ /* 0x000fe200078e009a */
[----:B------:R-:W2:Y:S04]  /*23f10*/  LDL.LU R152, [R1+0xd58] ;  /* 0x000d580001987983 */ /* 0x000ea80000300800 */
[----:B------:R1:W-:Y:S02]  /*23f20*/  LDGSTS.E [R2+0x12900], [R80.64], P4 ;  /* 0x1290000050027fae */ /* 0x0003e4000a12184a */
[----:B-1----:R-:W-:-:S02]  /*23f30*/  IMAD.MOV.U32 R80, RZ, RZ, R151 ;  /* 0x000000ffff507224 */ /* 0x002fc400078e0097 */
[----:B------:R-:W-:-:S05]  /*23f40*/  IMAD.MOV.U32 R81, RZ, RZ, R156 ;  /* 0x000000ffff517224 */ /* 0x000fca00078e009c */
[----:B------:R1:W-:Y:S01]  /*23f50*/  LDGSTS.E [R2+0x12d00], [R80.64], P4 ;  /* 0x12d0000050027fae */ /* 0x0003e2000a12184a */
[----:B---3--:R-:W-:-:S05]  /*23f60*/  IADD3 R82, P0, R82, UR12, RZ ;  /* 0x0000000c52527c10 */ /* 0x008fca000ff1e0ff */
[----:B------:R3:W-:Y:S01]  /*23f70*/  STL [R1+0xed4], R82 ;  /* 0x000ed45201007387 */ /* 0x0007e20000100800 */
[----:B------:R-:W-:-:S03]  /*23f80*/  IADD3.X R155, R155, UR8, RZ, P0, !PT ;  /* 0x000000089b9b7c10 */ /* 0x000fc600087fe4ff */
[----:B------:R-:W-:Y:S04]  /*23f90*/  STL [R1+0xeb0], R156 ;  /* 0x000eb09c01007387 */ /* 0x000fe80000100800 */
[----:B------:R-:W2:Y:S04]  /*23fa0*/  LDL.LU R154, [R1+0xd7c] ;  /* 0x000d7c00019a7983 */ /* 0x000ea80000300800 */
[----:B------:R-:W2:Y:S01]  /*23fb0*/  LDL.LU R162, [R1+0xd78] ;  /* 0x000d780001a27983 */ /* 0x000ea20000300800 */
[----:B------:R-:W-:-:S04]  /*23fc0*/  IADD3 R149, P1, R149, UR12, RZ ;  /* 0x0000000c95957c10 */ /* 0x000fc8000ff3e0ff */
[----:B------:R-:W-:Y:S01]  /*23fd0*/  IADD3.X R153, R153, UR8, RZ, P1, !PT ;  /* 0x0000000899997c10 */ /* 0x000fe20008ffe4ff */
[----:B------:R-:W-:Y:S04]  /*23fe0*/  STL [R1+0xef4], R149 ;  /* 0x000ef49501007387 */ /* 0x000fe80000100800 */
[----:B------:R3:W-:Y:S01]  /*23ff0*/  STL [R1+0xed0], R155 ;  /* 0x000ed09b01007387 */ /* 0x0007e20000100800 */
[----:B-1----:R-:W-:-:S03]  /*24000*/  IMAD.MOV.U32 R80, RZ, RZ, R82 ;  /* 0x000000ffff507224 */ /* 0x002fc600078e0052 */
[----:B------:R-:W2:Y:S01]  /*24010*/  LDL.LU R151, [R1+0xd9c] ;  /* 0x000d9c0001977983 */ /* 0x000ea20000300800 */
[----:B------:R-:W-:-:S03]  /*24020*/  IADD3 R0, P0, R0, UR12, RZ ;  /* 0x0000000c00007c10 */ /* 0x000fc6000ff1e0ff */
[----:B------:R-:W2:Y:S04]  /*24030*/  LDL.LU R157, [R1+0xd98] ;  /* 0x000d9800019d7983 */ /* 0x000ea80000300800 */
[----:B------:R-:W-:Y:S04]  /*24040*/  STL [R1+0xf14], R0 ;  /* 0x000f140001007387 */ /* 0x000fe80000100800 */
[----:B------:R1:W-:Y:S01]  /*24050*/  STL [R1+0xef0], R153 ;  /* 0x000ef09901007387 */ /* 0x0003e20000100800 */
[----:B------:R-:W-:-:S03]  /*24060*/  IMAD.MOV.U32 R81, RZ, RZ, R155 ;  /* 0x000000ffff517224 */ /* 0x000fc600078e009b */
[----:B---3--:R-:W3:Y:S04]  /*24070*/  LDL.LU R82, [R1+0xdbc] ;  /* 0x000dbc0001527983 */ /* 0x008ee80000300800 */
[----:B------:R-:W3:Y:S04]  /*24080*/  LDL.LU R155, [R1+0xddc] ;  /* 0x000ddc00019b7983 */ /* 0x000ee80000300800 */
[----:B------:R-:W3:Y:S04]  /*24090*/  LDL.LU R159, [R1+0xdb8] ;  /* 0x000db800019f7983 */ /* 0x000ee80000300800 */
[----:B------:R-:W1:Y:S04]  /*240a0*/  S2R R156, SR_TID.X ;  /* 0x00000000009c7919 */ /* 0x000e680000002100 */
[----:B------:R1:W-:Y:S01]  /*240b0*/  LDGSTS.E [R2+0x13100], [R80.64], P4 ;  /* 0x1310000050027fae */ /* 0x0003e2000a12184a */
[----:B------:R-:W-:Y:S01]  /*240c0*/  IADD3.X R83, R83, UR8, RZ, P0, !PT ;  /* 0x0000000853537c10 */ /* 0x000fe200087fe4ff */
[----:B-1----:R-:W-:-:S02]  /*240d0*/  IMAD.MOV.U32 R80, RZ, RZ, R149 ;  /* 0x000000ffff507224 */ /* 0x002fc400078e0095 */
[----:B------:R-:W-:-:S05]  /*240e0*/  IMAD.MOV.U32 R81, RZ, RZ, R153 ;  /* 0x000000ffff517224 */ /* 0x000fca00078e0099 */
[----:B------:R1:W-:Y:S01]  /*240f0*/  LDGSTS.E [R2+0x13500], [R80.64], P4 ;  /* 0x1350000050027fae */ /* 0x0003e2000a12184a */
[----:B------:R-:W-:Y:S02]  /*24100*/  IADD3 R150, P1, R150, UR12, RZ ;  /* 0x0000000c96967c10 */ /* 0x000fe4000ff3e0ff */
[----:B------:R-:W-:-:S03]  /*24110*/  LOP3.LUT R153, R156, 0x1f, RZ, 0xc0, !PT ;  /* 0x0000001f9c997812 */ /* 0x000fc600078ec0ff */
[----:B------:R1:W-:Y:S01]  /*24120*/  STL [R1+0xf34], R150 ;  /* 0x000f349601007387 */ /* 0x0003e20000100800 */
[----:B------:R-:W-:-:S03]  /*24130*/  IADD3.X R163, R163, UR8, RZ, P1, !PT ;  /* 0x00000008a3a37c10 */ /* 0x000fc60008ffe4ff */
[----:B------:R4:W-:Y:S01]  /*24140*/  STL [R1+0xf10], R83 ;  /* 0x000f105301007387 */ /* 0x0009e20000100800 */
[----:B-1----:R-:W-:Y:S01]  /*24150*/  IMAD.MOV.U32 R80, RZ, RZ, R0 ;  /* 0x000000ffff507224 */ /* 0x002fe200078e0000 */
[----:B------:R-:W-:Y:S02]  /*24160*/  MOV R81, R83 ;  /* 0x0000005300517202 */ /* 0x000fe40000000f00 */
[----:B------:R-:W3:Y:S04]  /*24170*/  LDL.LU R149, [R1+0xdfc] ;  /* 0x000dfc0001957983 */ /* 0x000ee80000300800 */
[----:B------:R-:W3:Y:S04]  /*24180*/  LDL.LU R158, [R1+0xdd8] ;  /* 0x000dd800019e7983 */ /* 0x000ee80000300800 */
[----:B------:R1:W-:Y:S02]  /*24190*/  LDGSTS.E [R2+0x13900], [R80.64], P4 ;  /* 0x1390000050027fae */ /* 0x0003e4000a12184a */
[----:B-1----:R-:W-:-:S02]  /*241a0*/  IMAD.MOV.U32 R80, RZ, RZ, R150 ;  /* 0x000000ffff507224 */ /* 0x002fc400078e0096 */
[----:B------:R-:W-:Y:S01]  /*241b0*/  IMAD.SHL.U32 R150, R153, 0x4, RZ ;  /* 0x0000000499967824 */ /* 0x000fe200078e00ff */
[----:B----4-:R-:W-:-:S05]  /*241c0*/  IADD3 R3, P0, R3, UR12, RZ ;  /* 0x0000000c03037c10 */ /* 0x010fca000ff1e0ff */
[----:B------:R1:W-:Y:S04]  /*241d0*/  STL [R1+0xd5c], R3 ;  /* 0x000d5c0301007387 */ /* 0x0003e80000100800 */
[----:B------:R-:W-:Y:S04]  /*241e0*/  STL [R1+0xf30], R163 ;  /* 0x000f30a301007387 */ /* 0x000fe80000100800 */
[----:B------:R-:W4:Y:S04]  /*241f0*/  LDL.LU R83, [R1+0xe1c] ;  /* 0x000e1c0001537983 */ /* 0x000f280000300800 */
[----:B------:R-:W4:Y:S01]  /*24200*/  LDL.LU R153, [R1+0xdf8] ;  /* 0x000df80001997983 */ /* 0x000f220000300800 */
[----:B------:R-:W-:-:S04]  /*24210*/  SHF.R.S32.HI R156, RZ, 0x5, R156 ;  /* 0x00000005ff9c7819 */ /* 0x000fc8000001149c */
[----:B------:R-:W-:Y:S01]  /*24220*/  SGXT R156, R156, 0x1 ;  /* 0x000000019c9c781a */ /* 0x000fe20000000200 */
[----:B------:R-:W-:-:S03]  /*24230*/  IMAD.MOV.U32 R81, RZ, RZ, R163 ;  /* 0x000000ffff517224 */ /* 0x000fc600078e00a3 */
[----:B------:R-:W-:Y:S01]  /*24240*/  LOP3.LUT R150, R150, 0x90, R156, 0x78, !PT ;  /* 0x0000009096967812 */ /* 0x000fe200078e789c */
[----:B------:R-:W-:Y:S01]  /*24250*/  IMAD.U32 R0, RZ, RZ, UR6 ;  /* 0x00000006ff007e24 */ /* 0x000fe2000f8e00ff */
[----:B--2---:R-:W-:Y:S01]  /*24260*/  IADD3.X R152, R152, UR8, RZ, P0, !PT ;  /* 0x0000000898987c10 */ /* 0x004fe200087fe4ff */
[----:B------:R2:W-:Y:S01]  /*24270*/  LDGSTS.E [R2+0x13d00], [R80.64], P4 ;  /* 0x13d0000050027fae */ /* 0x0005e2000a12184a */
[----:B------:R-:W-:-:S05]  /*24280*/  LOP3.LUT R150, R150, 0x40, RZ, 0x3c, !PT ;  /* 0x0000004096967812 */ /* 0x000fca00078e3cff */
[----:B------:R-:W-:Y:S02]  /*24290*/  IMAD R0, R0, 0x4000, R150 ;  /* 0x0000400000007824 */ /* 0x000fe400078e0296 */
[----:B--2---:R-:W-:Y:S02]  /*242a0*/  IMAD.MOV.U32 R2, RZ, RZ, R3 ;  /* 0x000000ffff027224 */ /* 0x004fe400078e0003 */
[----:B-1----:R-:W-:-:S05]  /*242b0*/  IMAD.MOV.U32 R3, RZ, RZ, R152 ;  /* 0x000000ffff037224 */ /* 0x002fca00078e0098 */
[----:B------:R1:W-:Y:S01]  /*242c0*/  LDGSTS.E [R0+0x10200], [R2.64], P4 ;  /* 0x1020000002007fae */ /* 0x0003e2000a12184a */
[----:B------:R-:W-:-:S05]  /*242d0*/  IADD3 R154, P1, R154, UR12, RZ ;  /* 0x0000000c9a9a7c10 */ /* 0x000fca000ff3e0ff */
[----:B------:R-:W-:Y:S01]  /*242e0*/  STL [R1+0xd7c], R154 ;  /* 0x000d7c9a01007387 */ /* 0x000fe20000100800 */
[----:B------:R-:W-:-:S03]  /*242f0*/  IADD3.X R162, R162, UR8, RZ, P1, !PT ;  /* 0x00000008a2a27c10 */ /* 0x000fc60008ffe4ff */
[----:B------:R2:W-:Y:S04]  /*24300*/  STL [R1+0xd58], R152 ;  /* 0x000d589801007387 */ /* 0x0005e80000100800 */
[----:B------:R-:W4:Y:S01]  /*24310*/  LDL.LU R156, [R1+0xe18] ;  /* 0x000e1800019c7983 */ /* 0x000f220000300800 */
[----:B-1----:R-:W-:Y:S01]  /*24320*/  IMAD.MOV.U32 R2, RZ, RZ, R154 ;  /* 0x000000ffff027224 */ /* 0x002fe200078e009a */
[----:B------:R-:W-:Y:S02]  /*24330*/  MOV R3, R162 ;  /* 0x000000a200037202 */ /* 0x000fe40000000f00 */
[----:B------:R-:W4:Y:S01]  /*24340*/  LDL.LU R150, [R1+0xe3c] ;  /* 0x000e3c0001967983 */ /* 0x000f220000300800 */
[----:B------:R-:W-:-:S03]  /*24350*/  IADD3 R151, P0, R151, UR12, RZ ;  /* 0x0000000c97977c10 */ /* 0x000fc6000ff1e0ff */
[----:B--2---:R-:W2:Y:S01]  /*24360*/  LDL.LU R152, [R1+0xe38] ;  /* 0x000e380001987983 */ /* 0x004ea20000300800 */
[----:B------:R-:W-:-:S03]  /*24370*/  IADD3.X R157, R157, UR8, RZ, P0, !PT ;  /* 0x000000089d9d7c10 */ /* 0x000fc600087fe4ff */
[----:B------:R-:W-:Y:S04]  /*24380*/  STL [R1+0xd9c], R151 ;  /* 0x000d9c9701007387 */ /* 0x000fe80000100800 */
[----:B------:R-:W-:Y:S04]  /*24390*/  STL [R1+0xd78], R162 ;  /* 0x000d78a201007387 */ /* 0x000fe80000100800 */
[----:B------:R-:W2:Y:S01]  /*243a0*/  LDL.LU R80, [R1+0xe5c] ;  /* 0x000e5c0001507983 */ /* 0x000ea20000300800 */
[----:B---3--:R-:W-:-:S03]  /*243b0*/  IADD3 R82, P1, R82, UR12, RZ ;  /* 0x0000000c52527c10 */ /* 0x008fc6000ff3e0ff */
[----:B------:R-:W2:Y:S01]  /*243c0*/  LDL.LU R81, [R1+0xe58] ;  /* 0x000e580001517983 */ /* 0x000ea20000300800 */
[----:B------:R-:W-:-:S03]  /*243d0*/  IADD3 R155, P0, R155, UR12, RZ ;  /* 0x0000000c9b9b7c10 */ /* 0x000fc6000ff1e0ff */
[----:B------:R-:W-:Y:S01]  /*243e0*/  STL [R1+0xdbc], R82 ;  /* 0x000dbc5201007387 */ /* 0x000fe20000100800 */
[----:B------:R-:W-:-:S03]  /*243f0*/  IADD3.X R159, R159, UR8, RZ, P1, !PT ;  /* 0x000000089f9f7c10 */ /* 0x000fc60008ffe4ff */
[----:B------:R1:W-:Y:S04]  /*24400*/  STL [R1+0xd98], R157 ;  /* 0x000d989d01007387 */ /* 0x0003e80000100800 */
[----:B------:R1:W-:Y:S04]  /*24410*/  LDGSTS.E [R0+0x10600], [R2.64], P4 ;  /* 0x1060000002007fae */ /* 0x0003e8000a12184a */
[----:B------:R-:W2:Y:S01]  /*24420*/  LDL.LU R154, [R1+0xe7c] ;  /* 0x000e7c00019a7983 */ /* 0x000ea20000300800 */
[----:B-1----:R-:W-:-:S03]  /*24430*/  IMAD.MOV.U32 R3, RZ, RZ, R157 ;  /* 0x000000ffff037224 */ /* 0x002fc600078e009d */
[----:B------:R-:W2:Y:S01]  /*24440*/  LDL.LU R157, [R1+0xe78] ;  /* 0x000e7800019d7983 */ /* 0x000ea20000300800 */
[----:B------:R-:W-:-:S03]  /*24450*/  IMAD.MOV.U32 R2, RZ, RZ, R151 ;  /* 0x000000ffff027224 */ /* 0x000fc600078e0097 */
        /* <DEDUP_REMOVED lines=9> */
[----:B------:R-:W-:Y:S04]  /*244f0*/  STL [R1+0xdfc], R149 ;  /* 0x000dfc9501007387 */ /* 0x000fe80000100800 */
[----:B------:R1:W-:Y:S04]  /*24500*/  LDGSTS.E [R0+0x10e00], [R2.64], P4 ;  /* 0x10e0000002007fae */ /* 0x0003e8000a12184a */
[----:B------:R4:W-:Y:S01]  /*24510*/  STL [R1+0xdd8], R158 ;  /* 0x000dd89e01007387 */ /* 0x0009e20000100800 */
[----:B-1----:R-:W-:-:S02]  /*24520*/  IMAD.MOV.U32 R2, RZ, RZ, R155 ;  /* 0x000000ffff027224 */ /* 0x002fc400078e009b */
[----:B------:R-:W-:Y:S01]  /*24530*/  IMAD.MOV.U32 R3, RZ, RZ, R158 ;  /* 0x000000ffff037224 */ /* 0x000fe200078e009e */
[----:B------:R-:W2:Y:S04]  /*24540*/  LDL.LU R155, [R1+0xe98] ;  /* 0x000e9800019b7983 */ /* 0x000ea80000300800 */
[----:B------:R1:W-:Y:S01]  /*24550*/  LDGSTS.E [R0+0x11200], [R2.64], P4 ;  /* 0x1120000002007fae */ /* 0x0003e2000a12184a */
[----:B----4-:R-:W-:Y:S02]  /*24560*/  IADD3 R83, P0, R83, UR12, RZ ;  /* 0x0000000c53537c10 */ /* 0x010fe4000ff1e0ff */
[----:B------:R-:W-:-:S03]  /*24570*/  IADD3.X R153, R153, UR8, RZ, P1, !PT ;  /* 0x0000000899997c10 */ /* 0x000fc60008ffe4ff */
[----:B------:R-:W-:Y:S04]  /*24580*/  STL [R1+0xe1c], R83 ;  /* 0x000e1c5301007387 */ /* 0x000fe80000100800 */
[----:B------:R4:W-:Y:S01]  /*24590*/  STL [R1+0xdf8], R153 ;  /* 0x000df89901007387 */ /* 0x0009e20000100800 */
[----:B-1----:R-:W-:-:S03]  /*245a0*/  IMAD.MOV.U32 R3, RZ, RZ, R153 ;  /* 0x000000ffff037224 */ /* 0x002fc600078e0099 */
[----:B------:R-:W3:Y:S04]  /*245b0*/  LDL.LU R158, [R1+0xedc] ;  /* 0x000edc00019e7983 */ /* 0x000ee80000300800 */
[----:B----4-:R-:W4:Y:S01]  /*245c0*/  LDL.LU R153, [R1+0xeb8] ;  /* 0x000eb80001997983 */ /* 0x010f220000300800 */
[----:B------:R-:W-:-:S05]  /*245d0*/  IMAD.MOV.U32 R2, RZ, RZ, R149 ;  /* 0x000000ffff027224 */ /* 0x000fca00078e0095 */
[----:B------:R1:W-:Y:S02]  /*245e0*/  LDGSTS.E [R0+0x11600], [R2.64], P4 ;  /* 0x1160000002007fae */ /* 0x0003e4000a12184a */
[----:B-1----:R-:W-:Y:S02]  /*245f0*/  MOV R2, R83 ;  /* 0x0000005300027202 */ /* 0x002fe40000000f00 */
[----:B------:R-:W-:Y:S02]  /*24600*/  IADD3.X R156, R156, UR8, RZ, P0, !PT ;  /* 0x000000089c9c7c10 */ /* 0x000fe400087fe4ff */
[----:B------:R-:W-:-:S03]  /*24610*/  IADD3 R150, P1, R150, UR12, RZ ;  /* 0x0000000c96967c10 */ /* 0x000fc6000ff3e0ff */
[----:B------:R-:W-:Y:S01]  /*24620*/  IMAD.MOV.U32 R3, RZ, RZ, R156 ;  /* 0x000000ffff037224 */ /* 0x000fe200078e009c */
[----:B--2---:R-:W-:Y:S01]  /*24630*/  IADD3.X R152, R152, UR8, RZ, P1, !PT ;  /* 0x0000000898987c10 */ /* 0x004fe20008ffe4ff */
[----:B------:R1:W-:Y:S04]  /*24640*/  STL [R1+0xe3c], R150 ;  /* 0x000e3c9601007387 */ /* 0x0003e80000100800 */
[----:B------:R-:W-:Y:S04]  /*24650*/  STL [R1+0xe18], R156 ;  /* 0x000e189c01007387 */ /* 0x000fe80000100800 */
[----:B------:R-:W2:Y:S01]  /*24660*/  LDL.LU R149, [R1+0xefc] ;  /* 0x000efc0001957983 */ /* 0x000ea20000300800 */
[----:B------:R-:W-:-:S03]  /*24670*/  IADD3 R80, P0, R80, UR12, RZ ;  /* 0x0000000c50507c10 */ /* 0x000fc6000ff1e0ff */
[----:B------:R-:W2:Y:S01]  /*24680*/  LDL.LU R159, [R1+0xed8] ;  /* 0x000ed800019f7983 */ /* 0x000ea20000300800 */
[----:B------:R-:W-:-:S03]  /*24690*/  IADD3.X R81, R81, UR8, RZ, P0, !PT ;  /* 0x0000000851517c10 */ /* 0x000fc600087fe4ff */
[----:B------:R1:W-:Y:S04]  /*246a0*/  LDGSTS.E [R0+0x11a00], [R2.64], P4 ;  /* 0x11a0000002007fae */ /* 0x0003e8000a12184a */
[----:B------:R-:W-:Y:S04]  /*246b0*/  STL [R1+0xe5c], R80 ;  /* 0x000e5c5001007387 */ /* 0x000fe80000100800 */
[----:B------:R1:W-:Y:S02]  /*246c0*/  STL [R1+0xe38], R152 ;  /* 0x000e389801007387 */ /* 0x0003e40000100800 */
[----:B-1----:R-:W-:-:S02]  /*246d0*/  IMAD.MOV.U32 R2, RZ, RZ, R150 ;  /* 0x000000ffff027224 */ /* 0x002fc400078e0096 */
[----:B------:R-:W2:Y:S01]  /*246e0*/  LDL.LU R83, [R1+0xf1c] ;  /* 0x000f1c0001537983 */ /* 0x000ea20000300800 */
[----:B------:R-:W-:Y:S01]  /*246f0*/  IMAD.MOV.U32 R3, RZ, RZ, R152 ;  /* 0x000000ffff037224 */ /* 0x000fe200078e0098 */
[----:B------:R-:W-:Y:S02]  /*24700*/  IADD3 R154, P1, R154, UR12, RZ ;  /* 0x0000000c9a9a7c10 */ /* 0x000fe4000ff3e0ff */
[----:B------:R-:W2:Y:S04]  /*24710*/  LDL.LU R150, [R1+0xef8] ;  /* 0x000ef80001967983 */ /* 0x000ea80000300800 */
[----:B------:R-:W-:Y:S01]  /*24720*/  STL [R1+0xe7c], R154 ;  /* 0x000e7c9a01007387 */ /* 0x000fe20000100800 */
[----:B------:R-:W-:-:S03]  /*24730*/  IADD3.X R157, R157, UR8, RZ, P1, !PT ;  /* 0x000000089d9d7c10 */ /* 0x000fc60008ffe4ff */
[----:B------:R1:W-:Y:S04]  /*24740*/  STL [R1+0xe58], R81 ;  /* 0x000e585101007387 */ /* 0x0003e80000100800 */
[----:B------:R1:W-:Y:S04]  /*24750*/  LDGSTS.E [R0+0x11e00], [R2.64], P4 ;  /* 0x11e0000002007fae */ /* 0x0003e8000a12184a */
[----:B------:R-:W2:Y:S01]  /*24760*/  LDL.LU R152, [R1+0xf18] ;  /* 0x000f180001987983 */ /* 0x000ea20000300800 */
[----:B------:R-:W-:Y:S01]  /*24770*/  IADD3 R151, P0, R151, UR12, RZ ;  /* 0x0000000c97977c10 */ /* 0x000fe2000ff1e0ff */
[----:B-1----:R-:W-:-:S02]  /*24780*/  IMAD.MOV.U32 R3, RZ, RZ, R81 ;  /* 0x000000ffff037224 */ /* 0x002fc400078e0051 */
[----:B------:R-:W2:Y:S01]  /*24790*/  LDL.LU R81, [R1+0xf38] ;  /* 0x000f380001517983 */ /* 0x000ea20000300800 */
[----:B------:R-:W-:-:S03]  /*247a0*/  IMAD.MOV.U32 R2, RZ, RZ, R80 ;  /* 0x000000ffff027224 */ /* 0x000fc600078e0050 */
[----:B------:R-:W-:Y:S04]  /*247b0*/  STL [R1+0xe9c], R151 ;  /* 0x000e9c9701007387 */ /* 0x000fe80000100800 */
[----:B------:R1:W-:Y:S04]  /*247c0*/  STL [R1+0xe78], R157 ;  /* 0x000e789d01007387 */ /* 0x0003e80000100800 */
[----:B------:R-:W2:Y:S04]  /*247d0*/  LDL.LU R80, [R1+0xf3c] ;  /* 0x000f3c0001507983 */ /* 0x000ea80000300800 */
[----:B------:R-:W2:Y:S01]  /*247e0*/  LDL.LU R156, [R1+0xd64] ;  /* 0x000d6400019c7983 */ /* 0x000ea20000300800 */
[----:B------:R-:W-:-:S03]  /*247f0*/  IADD3 R82, P1, R82, UR12, RZ ;  /* 0x0000000c52527c10 */ /* 0x000fc6000ff3e0ff */
[----:B------:R1:W-:Y:S02]  /*24800*/  LDGSTS.E [R0+0x12200], [R2.64], P4 ;  /* 0x1220000002007fae */ /* 0x0003e4000a12184a */
[----:B-1----:R-:W-:Y:S01]  /*24810*/  IMAD.MOV.U32 R3, RZ, RZ, R157 ;  /* 0x000000ffff037224 */ /* 0x002fe200078e009d */
[----:B------:R-:W-:Y:S01]  /*24820*/  IADD3.X R155, R155, UR8, RZ, P0, !PT ;  /* 0x000000089b9b7c10 */ /* 0x000fe200087fe4ff */
[----:B------:R-:W-:Y:S01]  /*24830*/  IMAD.MOV.U32 R2, RZ, RZ, R154 ;  /* 0x000000ffff027224 */ /* 0x000fe200078e009a */
[----:B------:R-:W2:Y:S04]  /*24840*/  LDL.LU R157, [R1+0xd60] ;  /* 0x000d6000019d7983 */ /* 0x000ea80000300800 */
[----:B------:R-:W-:Y:S04]  /*24850*/  STL [R1+0xebc], R82 ;  /* 0x000ebc5201007387 */ /* 0x000fe80000100800 */
[----:B------:R1:W-:Y:S04]  /*24860*/  STL [R1+0xe98], R155 ;  /* 0x000e989b01007387 */ /* 0x0003e80000100800 */
[----:B------:R-:W2:Y:S04]  /*24870*/  LDL.LU R154, [R1+0xd84] ;  /* 0x000d8400019a7983 */ /* 0x000ea80000300800 */
[----:B------:R1:W-:Y:S02]  /*24880*/  LDGSTS.E [R0+0x12600], [R2.64], P4 ;  /* 0x1260000002007fae */ /* 0x0003e4000a12184a */
[----:B-1----:R-:W-:-:S02]  /*24890*/  MOV R3, R155 ;  /* 0x0000009b00037202 */ /* 0x002fc40000000f00 */
[----:B------:R-:W2:Y:S01]  /*248a0*/  LDL.LU R155, [R1+0xd80] ;  /* 0x000d8000019b7983 */ /* 0x000ea20000300800 */
[----:B------:R-:W-:-:S05]  /*248b0*/  IMAD.MOV.U32 R2, RZ, RZ, R151 ;  /* 0x000000ffff027224 */ /* 0x000fca00078e0097 */
[----:B------:R1:W-:Y:S01]  /*248c0*/  LDGSTS.E [R0+0x12a00], [R2.64], P4 ;  /* 0x12a0000002007fae */ /* 0x0003e2000a12184a */
[----:B---3--:R-:W-:Y:S02]  /*248d0*/  IADD3 R158, P0, R158, UR12, RZ ;  /* 0x0000000c9e9e7c10 */ /* 0x008fe4000ff1e0ff */
[----:B----4-:R-:W-:-:S03]  /*248e0*/  IADD3.X R153, R153, UR8, RZ, P1, !PT ;  /* 0x0000000899997c10 */ /* 0x010fc60008ffe4ff */
[----:B------:R-:W-:Y:S04]  /*248f0*/  STL [R1+0xedc], R158 ;  /* 0x000edc9e01007387 */ /* 0x000fe80000100800 */
[----:B------:R3:W-:Y:S04]  /*24900*/  STL [R1+0xeb8], R153 ;  /* 0x000eb89901007387 */ /* 0x0007e80000100800 */
[----:B------:R-:W4:Y:S01]  /*24910*/  LDL.LU R151, [R1+0xda4] ;  /* 0x000da40001977983 */ /* 0x000f220000300800 */
[----:B-1----:R-:W-:Y:S02]  /*24920*/  IMAD.MOV.U32 R2, RZ, RZ, R82 ;  /* 0x000000ffff027224 */ /* 0x002fe400078e0052 */
[----:B------:R-:W-:-:S02]  /*24930*/  IMAD.MOV.U32 R3, RZ, RZ, R153 ;  /* 0x000000ffff037224 */ /* 0x000fc400078e0099 */
[----:B---3--:R-:W3:Y:S04]  /*24940*/  LDL.LU R153, [R1+0xda0] ;  /* 0x000da00001997983 */ /* 0x008ee80000300800 */
[----:B------:R1:W-:Y:S02]  /*24950*/  LDGSTS.E [R0+0x12e00], [R2.64], P4 ;  /* 0x12e0000002007fae */ /* 0x0003e4000a12184a */
[----:B-1----:R-:W-:Y:S01]  /*24960*/  IMAD.MOV.U32 R2, RZ, RZ, R158 ;  /* 0x000000ffff027224 */ /* 0x002fe200078e009e */
[----:B--2---:R-:W-:Y:S02]  /*24970*/  IADD3 R149, P1, R149, UR12, RZ ;  /* 0x0000000c95957c10 */ /* 0x004fe4000ff3e0ff */
[----:B------:R-:W-:-:S03]  /*24980*/  IADD3.X R159, R159, UR8, RZ, P0, !PT ;  /* 0x000000089f9f7c10 */ /* 0x000fc600087fe4ff */
[----:B------:R1:W-:Y:S02]  /*24990*/  STL [R1+0xefc], R149 ;  /* 0x000efc9501007387 */ /* 0x0003e40000100800 */
[----:B------:R-:W-:Y:S02]  /*249a0*/  IMAD.MOV.U32 R3, RZ, RZ, R159 ;  /* 0x000000ffff037224 */ /* 0x000fe400078e009f */
[----:B------:R-:W-:Y:S04]  /*249b0*/  STL [R1+0xed8], R159 ;  /* 0x000ed89f01007387 */ /* 0x000fe80000100800 */
[----:B------:R-:W2:Y:S04]  /*249c0*/  LDL.LU R82, [R1+0xdc4] ;  /* 0x000dc40001527983 */ /* 0x000ea80000300800 */
[----:B------:R1:W-:Y:S01]  /*249d0*/  LDGSTS.E [R0+0x13200], [R2.64], P4 ;  /* 0x1320000002007fae */ /* 0x0003e2000a12184a */
[----:B------:R-:W-:-:S02]  /*249e0*/  IADD3 R83, P0, R83, UR12, RZ ;  /* 0x0000000c53537c10 */ /* 0x000fc4000ff1e0ff */
[----:B------:R-:W-:-:S03]  /*249f0*/  IADD3.X R150, R150, UR8, RZ, P1, !PT ;  /* 0x0000000896967c10 */ /* 0x000fc60008ffe4ff */
[----:B------:R-:W-:Y:S04]  /*24a00*/  STL [R1+0xf1c], R83 ;  /* 0x000f1c5301007387 */ /* 0x000fe80000100800 */
[----:B------:R1:W-:Y:S02]  /*24a10*/  STL [R1+0xef8], R150 ;  /* 0x000ef89601007387 */ /* 0x0003e40000100800 */
[----:B-1----:R-:W-:Y:S02]  /*24a20*/  IMAD.MOV.U32 R2, RZ, RZ, R149 ;  /* 0x000000ffff027224 */ /* 0x002fe400078e0095 */
[----:B------:R-:W2:Y:S01]  /*24a30*/  LDL.LU R149, [R1+0xdc0] ;  /* 0x000dc00001957983 */ /* 0x000ea20000300800 */
[----:B------:R-:W-:-:S05]  /*24a40*/  IMAD.MOV.U32 R3, RZ, RZ, R150 ;  /* 0x000000ffff037224 */ /* 0x000fca00078e0096 */
[----:B------:R1:W-:Y:S01]  /*24a50*/  LDGSTS.E [R0+0x13600], [R2.64], P4 ;  /* 0x1360000002007fae */ /* 0x0003e2000a12184a */
[----:B------:R-:W-:Y:S02]  /*24a60*/  IADD3.X R152, R152, UR8, RZ, P0, !PT ;  /* 0x0000000898987c10 */ /* 0x000fe400087fe4ff */
[----:B------:R-:W-:-:S05]  /*24a70*/  IADD3 R80, P1, R80, UR12, RZ ;  /* 0x0000000c50507c10 */ /* 0x000fca000ff3e0ff */
[----:B------:R-:W-:Y:S04]  /*24a80*/  STL [R1+0xf3c], R80 ;  /* 0x000f3c5001007387 */ /* 0x000fe80000100800 */
[----:B------:R1:W-:Y:S04]  /*24a90*/  STL [R1+0xf18], R152 ;  /* 0x000f189801007387 */ /* 0x0003e80000100800 */
[----:B------:R-:W2:Y:S01]  /*24aa0*/  LDL.LU R150, [R1+0xde4] ;  /* 0x000de40001967983 */ /* 0x000ea20000300800 */
[----:B------:R-:W-:Y:S02]  /*24ab0*/  IADD3 R156, P0, R156, UR12, RZ ;  /* 0x0000000c9c9c7c10 */ /* 0x000fe4000ff1e0ff */
[----:B------:R-:W-:Y:S01]  /*24ac0*/  IADD3.X R81, R81, UR8, RZ, P1, !PT ;  /* 0x0000000851517c10 */ /* 0x000fe20008ffe4ff */
[----:B-1----:R-:W-:-:S02]  /*24ad0*/  IMAD.MOV.U32 R3, RZ, RZ, R152 ;  /* 0x000000ffff037224 */ /* 0x002fc400078e0098 */
[----:B------:R-:W2:Y:S01]  /*24ae0*/  LDL.LU R152, [R1+0xde0] ;  /* 0x000de00001987983 */ /* 0x000ea20000300800 */
[----:B------:R-:W-:-:S03]  /*24af0*/  IMAD.MOV.U32 R2, RZ, RZ, R83 ;  /* 0x000000ffff027224 */ /* 0x000fc600078e0053 */
[----:B------:R-:W-:Y:S04]  /*24b00*/  STL [R1+0xd64], R156 ;  /* 0x000d649c01007387 */ /* 0x000fe80000100800 */
[----:B------:R1:W-:Y:S04]  /*24b10*/  STL [R1+0xf38], R81 ;  /* 0x000f385101007387 */ /* 0x0003e80000100800 */
[----:B------:R-:W2:Y:S01]  /*24b20*/  LDL.LU R83, [R1+0xe04] ;  /* 0x000e040001537983 */ /* 0x000ea20000300800 */
[----:B------:R-:W-:-:S03]  /*24b30*/  IADD3.X R157, R157, UR8, RZ, P0, !PT ;  /* 0x000000089d9d7c10 */ /* 0x000fc600087fe4ff */
[----:B------:R1:W-:Y:S01]  /*24b40*/  LDGSTS.E [R0+0x13a00], [R2.64], P4 ;  /* 0x13a0000002007fae */ /* 0x0003e2000a12184a */
[----:B------:R-:W-:Y:S02]  /*24b50*/  IADD3 R154, P1, R154, UR12, RZ ;  /* 0x0000000c9a9a7c10 */ /* 0x000fe4000ff3e0ff */
[----:B------:R-:W-:Y:S01]  /*24b60*/  SHF.R.S32.HI R159, RZ, 0x5, R161 ;  /* 0x00000005ff9f7819 */ /* 0x000fe200000114a1 */
[----:B------:R-:W-:Y:S01]  /*24b70*/  IMAD.SHL.U32 R158, R160, 0x4, RZ ;  /* 0x00000004a09e7824 */ /* 0x000fe200078e00ff */
[----:B------:R1:W-:Y:S04]  /*24b80*/  LDGSTS.E [R0+0x13e00], [R80.64], P4 ;  /* 0x13e0000050007fae */ /* 0x0003e8000a12184a */
[----:B------:R-:W-:Y:S04]  /*24b90*/  STL [R1+0xd84], R154 ;  /* 0x000d849a01007387 */ /* 0x000fe80000100800 */
[----:B------:R2:W-:Y:S04]  /*24ba0*/  STL [R1+0xd60], R157 ;  /* 0x000d609d01007387 */ /* 0x0005e80000100800 */
[----:B------:R-:W2:Y:S01]  /*24bb0*/  LDL.LU R163, [R1+0xe24] ;  /* 0x000e240001a37983 */ /* 0x000ea20000300800 */
[----:B------:R-:W-:-:S03]  /*24bc0*/  IADD3.X R155, R155, UR8, RZ, P1, !PT ;  /* 0x000000089b9b7c10 */ /* 0x000fc60008ffe4ff */
[----:B-1----:R-:W2:Y:S01]  /*24bd0*/  LDL.LU R3, [R1+0xe00] ;  /* 0x000e000001037983 */ /* 0x002ea20000300800 */
[----:B----4-:R-:W-:-:S05]  /*24be0*/  IADD3 R151, P0, R151, UR12, RZ ;  /* 0x0000000c97977c10 */ /* 0x010fca000ff1e0ff */
[----:B------:R-:W-:Y:S04]  /*24bf0*/  STL [R1+0xda4], R151 ;  /* 0x000da49701007387 */ /* 0x000fe80000100800 */
[----:B------:R1:W-:Y:S04]  /*24c00*/  STL [R1+0xd80], R155 ;  /* 0x000d809b01007387 */ /* 0x0003e80000100800 */
[----:B------:R-:W4:Y:S04]  /*24c10*/  LDL.LU R161, [R1+0xe44] ;  /* 0x000e440001a17983 */ /* 0x000f280000300800 */
[----:B------:R-:W4:Y:S01]  /*24c20*/  LDL.LU R188, [R1+0xe20] ;  /* 0x000e200001bc7983 */ /* 0x000f220000300800 */
[----:B------:R-:W-:-:S02]  /*24c30*/  SGXT R159, R159, 0x1 ;  /* 0x000000019f9f781a */ /* 0x000fc40000000200 */
[----:B---3--:R-:W-:Y:S02]  /*24c40*/  IADD3.X R153, R153, UR8, RZ, P0, !PT ;  /* 0x0000000899997c10 */ /* 0x008fe400087fe4ff */
[----:B------:R-:W-:Y:S02]  /*24c50*/  LOP3.LUT R158, R158, 0x90, R159, 0x78, !PT ;  /* 0x000000909e9e7812 */ /* 0x000fe400078e789f */
[----:B------:R-:W-:Y:S02]  /*24c60*/  MOV R2, UR6 ;  /* 0x0000000600027c02 */ /* 0x000fe40008000f00 */
[----:B------:R-:W-:Y:S01]  /*24c70*/  LOP3.LUT R158, R158, 0x60, RZ, 0x3c, !PT ;  /* 0x000000609e9e7812 */ /* 0x000fe200078e3cff */
[----:B------:R-:W-:Y:S02]  /*24c80*/  IMAD.MOV.U32 R80, RZ, RZ, R156 ;  /* 0x000000ffff507224 */ /* 0x000fe400078e009c */
[----:B------:R-:W-:Y:S02]  /*24c90*/  IMAD.MOV.U32 R81, RZ, RZ, R157 ;  /* 0x000000ffff517224 */ /* 0x000fe400078e009d */
[----:B------:R-:W-:-:S05]  /*24ca0*/  IMAD R2, R2, 0x4000, R158 ;  /* 0x0000400002027824 */ /* 0x000fca00078e029e */
[----:B------:R3:W-:Y:S02]  /*24cb0*/  LDGSTS.E [R2+0x10300], [R80.64], P4 ;  /* 0x1030000050027fae */ /* 0x0007e4000a12184a */
[----:B---3--:R-:W-:Y:S02]  /*24cc0*/  IMAD.MOV.U32 R81, RZ, RZ, R155 ;  /* 0x000000ffff517224 */ /* 0x008fe400078e009b */
[----:B------:R-:W-:-:S05]  /*24cd0*/  IMAD.MOV.U32 R80, RZ, RZ, R154 ;  /* 0x000000ffff507224 */ /* 0x000fca00078e009a */
[----:B------:R3:W-:Y:S02]  /*24ce0*/  LDGSTS.E [R2+0x10700], [R80.64], P4 ;  /* 0x1070000050027fae */ /* 0x0007e4000a12184a */
[----:B---3--:R-:W-:Y:S02]  /*24cf0*/  IMAD.MOV.U32 R80, RZ, RZ, R151 ;  /* 0x000000ffff507224 */ /* 0x008fe400078e0097 */
[----:B------:R-:W-:-:S05]  /*24d00*/  IMAD.MOV.U32 R81, RZ, RZ, R153 ;  /* 0x000000ffff517224 */ /* 0x000fca00078e0099 */
[----:B------:R3:W-:Y:S01]  /*24d10*/  LDGSTS.E [R2+0x10b00], [R80.64], P4 ;  /* 0x10b0000050027fae */ /* 0x0007e2000a12184a */
[----:B--2---:R-:W-:-:S05]  /*24d20*/  IADD3 R82, P1, R82, UR12, RZ ;  /* 0x0000000c52527c10 */ /* 0x004fca000ff3e0ff */
[----:B------:R-:W-:Y:S04]  /*24d30*/  STL [R1+0xdc4], R82 ;  /* 0x000dc45201007387 */ /* 0x000fe80000100800 */
[----:B------:R2:W-:Y:S04]  /*24d40*/  STL [R1+0xda0], R153 ;  /* 0x000da09901007387 */ /* 0x0005e80000100800 */
[----:B------:R-:W4:Y:S04]  /*24d50*/  LDL.LU R159, [R1+0xe64] ;  /* 0x000e6400019f7983 */ /* 0x000f280000300800 */
[----:B------:R-:W4:Y:S01]  /*24d60*/  LDL.LU R162, [R1+0xe40] ;  /* 0x000e400001a27983 */ /* 0x000f220000300800 */
[----:B------:R-:W-:-:S02]  /*24d70*/  IADD3.X R149, R149, UR8, RZ, P1, !PT ;  /* 0x0000000895957c10 */ /* 0x000fc40008ffe4ff */
[----:B---3--:R-:W-:-:S03]  /*24d80*/  MOV R80, R82 ;  /* 0x0000005200507202 */ /* 0x008fc60000000f00 */
[----:B------:R-:W-:-:S05]  /*24d90*/  IMAD.MOV.U32 R81, RZ, RZ, R149 ;  /* 0x000000ffff517224 */ /* 0x000fca00078e0095 */
[----:B------:R3:W-:Y:S01]  /*24da0*/  LDGSTS.E [R2+0x10f00], [R80.64], P4 ;  /* 0x10f0000050027fae */ /* 0x0007e2000a12184a */
[----:B------:R-:W-:-:S05]  /*24db0*/  IADD3 R150, P0, R150, UR12, RZ ;  /* 0x0000000c96967c10 */ /* 0x000fca000ff1e0ff */
[----:B------:R-:W-:Y:S04]  /*24dc0*/  STL [R1+0xde4], R150 ;  /* 0x000de49601007387 */ /* 0x000fe80000100800 */
[----:B------:R1:W-:Y:S04]  /*24dd0*/  STL [R1+0xdc0], R149 ;  /* 0x000dc09501007387 */ /* 0x0003e80000100800 */
[----:B------:R-:W4:Y:S04]  /*24de0*/  LDL.LU R160, [R1+0xe60] ;  /* 0x000e600001a07983 */ /* 0x000f280000300800 */
[----:B------:R-:W4:Y:S01]  /*24df0*/  LDL.LU R157, [R1+0xe84] ;  /* 0x000e8400019d7983 */ /* 0x000f220000300800 */
[----:B------:R-:W-:-:S02]  /*24e00*/  IADD3 R83, P1, R83, UR12, RZ ;  /* 0x0000000c53537c10 */ /* 0x000fc4000ff3e0ff */
[----:B------:R-:W-:Y:S01]  /*24e10*/  IADD3.X R152, R152, UR8, RZ, P0, !PT ;  /* 0x0000000898987c10 */ /* 0x000fe200087fe4ff */
[----:B-1----:R-:W4:Y:S04]  /*24e20*/  LDL.LU R155, [R1+0xea4] ;  /* 0x000ea400019b7983 */ /* 0x002f280000300800 */
[----:B------:R-:W4:Y:S04]  /*24e30*/  LDL.LU R158, [R1+0xe80] ;  /* 0x000e8000019e7983 */ /* 0x000f280000300800 */
[----:B------:R-:W-:Y:S04]  /*24e40*/  STL [R1+0xe04], R83 ;  /* 0x000e045301007387 */ /* 0x000fe80000100800 */
[----:B------:R1:W-:Y:S04]  /*24e50*/  STL [R1+0xde0], R152 ;  /* 0x000de09801007387 */ /* 0x0003e80000100800 */
[----:B------:R-:W4:Y:S04]  /*24e60*/  LDL.LU R156, [R1+0xea0] ;  /* 0x000ea000019c7983 */ /* 0x000f280000300800 */
[----:B------:R-:W4:Y:S04]  /*24e70*/  LDL.LU R154, [R1+0xec0] ;  /* 0x000ec000019a7983 */ /* 0x000f280000300800 */
[----:B--2---:R-:W2:Y:S01]  /*24e80*/  LDL.LU R153, [R1+0xec4] ;  /* 0x000ec40001997983 */ /* 0x004ea20000300800 */
[----:B------:R-:W-:-:S03]  /*24e90*/  IADD3 R163, P0, R163, UR12, RZ ;  /* 0x0000000ca3a37c10 */ /* 0x000fc6000ff1e0ff */
[----:B------:R-:W2:Y:S01]  /*24ea0*/  LDL.LU R151, [R1+0xee4] ;  /* 0x000ee40001977983 */ /* 0x000ea20000300800 */
[----:B------:R-:W-:Y:S01]  /*24eb0*/  IADD3.X R3, R3, UR8, RZ, P1, !PT ;  /* 0x0000000803037c10 */ /* 0x000fe20008ffe4ff */
[----:B---3--:R-:W-:Y:S02]  /*24ec0*/  IMAD.MOV.U32 R81, RZ, RZ, R152 ;  /* 0x000000ffff517224 */ /* 0x008fe400078e0098 */
[----:B------:R-:W3:Y:S04]  /*24ed0*/  LDL.LU R149, [R1+0xf04] ;  /* 0x000f040001957983 */ /* 0x000ee80000300800 */
[----:B------:R-:W3:Y:S04]  /*24ee0*/  LDL.LU R82, [R1+0xf24] ;  /* 0x000f240001527983 */ /* 0x000ee80000300800 */
[----:B-1----:R-:W3:Y:S01]  /*24ef0*/  LDL.LU R152, [R1+0xee0] ;  /* 0x000ee00001987983 */ /* 0x002ee20000300800 */
[----:B------:R-:W-:-:S03]  /*24f00*/  IMAD.MOV.U32 R80, RZ, RZ, R150 ;  /* 0x000000ffff507224 */ /* 0x000fc600078e0096 */
[----:B------:R-:W-:Y:S04]  /*24f10*/  STL [R1+0xe24], R163 ;  /* 0x000e24a301007387 */ /* 0x000fe80000100800 */
[----:B------:R1:W-:Y:S04]  /*24f20*/  STL [R1+0xe00], R3 ;  /* 0x000e000301007387 */ /* 0x0003e80000100800 */
[----:B------:R-:W3:Y:S04]  /*24f30*/  LDL.LU R0, [R1+0xf44] ;  /* 0x000f440001007983 */ /* 0x000ee80000300800 */
[----:B------:R-:W3:Y:S04]  /*24f40*/  LDL.LU R150, [R1+0xf00] ;  /* 0x000f000001967983 */ /* 0x000ee80000300800 */
[----:B------:R1:W-:Y:S02]  /*24f50*/  LDGSTS.E [R2+0x11300], [R80.64], P4 ;  /* 0x1130000050027fae */ /* 0x0003e4000a12184a */
[----:B-1----:R-:W-:-:S02]  /*24f60*/  IMAD.MOV.U32 R80, RZ, RZ, R83 ;  /* 0x000000ffff507224 */ /* 0x002fc400078e0053 */
[----:B------:R-:W-:-:S05]  /*24f70*/  IMAD.MOV.U32 R81, RZ, RZ, R3 ;  /* 0x000000ffff517224 */ /* 0x000fca00078e0003 */
[----:B------:R1:W-:Y:S01]  /*24f80*/  LDGSTS.E [R2+0x11700], [R80.64], P4 ;  /* 0x1170000050027fae */ /* 0x0003e2000a12184a */
[----:B----4-:R-:W-:Y:S02]  /*24f90*/  IADD3 R161, P1, R161, UR12, RZ ;  /* 0x0000000ca1a17c10 */ /* 0x010fe4000ff3e0ff */
[----:B------:R-:W-:-:S03]  /*24fa0*/  IADD3.X R188, R188, UR8, RZ, P0, !PT ;  /* 0x00000008bcbc7c10 */ /* 0x000fc600087fe4ff */
        /* <DEDUP_REMOVED lines=8> */
[----:B------:R-:W-:Y:S02]  /*25030*/  IADD3 R148, R148, 0x1, RZ ;  /* 0x0000000194947810 */ /* 0x000fe40007ffe0ff */
[----:B------:R-:W-:Y:S02]  /*25040*/  IADD3 R159, P0, R159, UR12, RZ ;  /* 0x0000000c9f9f7c10 */ /* 0x000fe4000ff1e0ff */
[----:B------:R-:W-:-:S04]  /*25050*/  IADD3.X R162, R162, UR8, RZ, P1, !PT ;  /* 0x00000008a2a27c10 */ /* 0x000fc80008ffe4ff */
[----:B------:R-:W-:-:S05]  /*25060*/  MOV R81, R162 ;  /* 0x000000a200517202 */ /* 0x000fca0000000f00 */
[----:B------:R1:W-:Y:S02]  /*25070*/  LDGSTS.E [R2+0x11f00], [R80.64], P4 ;  /* 0x11f0000050027fae */ /* 0x0003e4000a12184a */
[----:B-1----:R-:W-:Y:S02]  /*25080*/  IMAD.MOV.U32 R80, RZ, RZ, R159 ;  /* 0x000000ffff507224 */ /* 0x002fe400078e009f */
[----:B------:R-:W-:Y:S04]  /*25090*/  STL [R1+0xe64], R159 ;  /* 0x000e649f01007387 */ /* 0x000fe80000100800 */
[----:B------:R-:W-:Y:S01]  /*250a0*/  STL [R1+0xe40], R162 ;  /* 0x000e40a201007387 */ /* 0x000fe20000100800 */
[----:B------:R-:W-:Y:S02]  /*250b0*/  IADD3.X R160, R160, UR8, RZ, P0, !PT ;  /* 0x00000008a0a07c10 */ /* 0x000fe400087fe4ff */
[----:B------:R-:W-:-:S03]  /*250c0*/  IADD3 R157, P1, R157, UR12, RZ ;  /* 0x0000000c9d9d7c10 */ /* 0x000fc6000ff3e0ff */
[----:B------:R-:W-:Y:S01]  /*250d0*/  IMAD.MOV.U32 R81, RZ, RZ, R160 ;  /* 0x000000ffff517224 */ /* 0x000fe200078e00a0 */
[----:B------:R-:W-:-:S04]  /*250e0*/  IADD3 R155, P0, R155, UR12, RZ ;  /* 0x0000000c9b9b7c10 */ /* 0x000fc8000ff1e0ff */
[----:B------:R1:W-:Y:S01]  /*250f0*/  LDGSTS.E [R2+0x12300], [R80.64], P4 ;  /* 0x1230000050027fae */ /* 0x0003e2000a12184a */
[----:B------:R-:W-:Y:S01]  /*25100*/  IADD3.X R158, R158, UR8, RZ, P1, !PT ;  /* 0x000000089e9e7c10 */ /* 0x000fe20008ffe4ff */
[----:B-1----:R-:W-:-:S04]  /*25110*/  IMAD.MOV.U32 R80, RZ, RZ, R157 ;  /* 0x000000ffff507224 */ /* 0x002fc800078e009d */
[----:B------:R-:W-:Y:S01]  /*25120*/  IMAD.MOV.U32 R81, RZ, RZ, R158 ;  /* 0x000000ffff517224 */ /* 0x000fe200078e009e */
[----:B------:R-:W-:-:S04]  /*25130*/  IADD3.X R156, R156, UR8, RZ, P0, !PT ;  /* 0x000000089c9c7c10 */ /* 0x000fc800087fe4ff */
[----:B------:R1:W-:Y:S01]  /*25140*/  LDGSTS.E [R2+0x12700], [R80.64], P4 ;  /* 0x1270000050027fae */ /* 0x0003e2000a12184a */
[----:B--2---:R-:W-:-:S04]  /*25150*/  IADD3 R153, P1, R153, UR12, RZ ;  /* 0x0000000c99997c10 */ /* 0x004fc8000ff3e0ff */
[----:B------:R-:W-:Y:S02]  /*25160*/  IADD3.X R154, R154, UR8, RZ, P1, !PT ;  /* 0x000000089a9a7c10 */ /* 0x000fe40008ffe4ff */
[----:B------:R-:W-:Y:S01]  /*25170*/  IADD3 R151, P0, R151, UR12, RZ ;  /* 0x0000000c97977c10 */ /* 0x000fe2000ff1e0ff */
[----:B-1----:R-:W-:Y:S02]  /*25180*/  IMAD.MOV.U32 R80, RZ, RZ, R155 ;  /* 0x000000ffff507224 */ /* 0x002fe400078e009b */
[----:B------:R-:W-:Y:S01]  /*25190*/  IMAD.MOV.U32 R81, RZ, RZ, R156 ;  /* 0x000000ffff517224 */ /* 0x000fe200078e009c */
[----:B---3--:R-:W-:-:S04]  /*251a0*/  IADD3 R149, P1, R149, UR12, RZ ;  /* 0x0000000c95957c10 */ /* 0x008fc8000ff3e0ff */
[----:B------:R1:W-:Y:S01]  /*251b0*/  LDGSTS.E [R2+0x12b00], [R80.64], P4 ;  /* 0x12b0000050027fae */ /* 0x0003e2000a12184a */
[----:B------:R-:W-:-:S03]  /*251c0*/  IADD3.X R152, R152, UR8, RZ, P0, !PT ;  /* 0x0000000898987c10 */ /* 0x000fc600087fe4ff */
[----:B------:R-:W-:Y:S01]  /*251d0*/  STL [R1+0xe84], R157 ;  /* 0x000e849d01007387 */ /* 0x000fe20000100800 */
[----:B-1----:R-:W-:Y:S02]  /*251e0*/  IMAD.MOV.U32 R80, RZ, RZ, R153 ;  /* 0x000000ffff507224 */ /* 0x002fe400078e0099 */
[----:B------:R-:W-:Y:S01]  /*251f0*/  IMAD.MOV.U32 R81, RZ, RZ, R154 ;  /* 0x000000ffff517224 */ /* 0x000fe200078e009a */
[----:B------:R-:W-:Y:S01]  /*25200*/  STL [R1+0xe60], R160 ;  /* 0x000e60a001007387 */ /* 0x000fe20000100800 */
[----:B------:R-:W-:-:S03]  /*25210*/  IADD3.X R150, R150, UR8, RZ, P1, !PT ;  /* 0x0000000896967c10 */ /* 0x000fc60008ffe4ff */
[----:B------:R1:W-:Y:S01]  /*25220*/  LDGSTS.E [R2+0x12f00], [R80.64], P4 ;  /* 0x12f0000050027fae */ /* 0x0003e2000a12184a */
[----:B------:R-:W-:-:S03]  /*25230*/  IADD3 R82, P2, R82, UR12, RZ ;  /* 0x0000000c52527c10 */ /* 0x000fc6000ff5e0ff */
[----:B------:R-:W-:Y:S04]  /*25240*/  STL [R1+0xea4], R155 ;  /* 0x000ea49b01007387 */ /* 0x000fe80000100800 */
[----:B------:R-:W-:Y:S01]  /*25250*/  STL [R1+0xe80], R158 ;  /* 0x000e809e01007387 */ /* 0x000fe20000100800 */
[----:B-1----:R-:W-:Y:S01]  /*25260*/  MOV R80, R151 ;  /* 0x0000009700507202 */ /* 0x002fe20000000f00 */
[----:B------:R-:W-:Y:S02]  /*25270*/  IMAD.MOV.U32 R81, RZ, RZ, R152 ;  /* 0x000000ffff517224 */ /* 0x000fe400078e0098 */
[----:B------:R-:W-:Y:S04]  /*25280*/  STL [R1+0xec4], R153 ;  /* 0x000ec49901007387 */ /* 0x000fe80000100800 */
[----:B------:R1:W-:Y:S04]  /*25290*/  LDGSTS.E [R2+0x13300], [R80.64], P4 ;  /* 0x1330000050027fae */ /* 0x0003e8000a12184a */
[----:B------:R-:W-:Y:S04]  /*252a0*/  STL [R1+0xea0], R156 ;  /* 0x000ea09c01007387 */ /* 0x000fe80000100800 */
[----:B------:R-:W-:Y:S01]  /*252b0*/  STL [R1+0xee4], R151 ;  /* 0x000ee49701007387 */ /* 0x000fe20000100800 */
[----:B-1----:R-:W-:-:S02]  /*252c0*/  IMAD.MOV.U32 R80, RZ, RZ, R149 ;  /* 0x000000ffff507224 */ /* 0x002fc400078e0095 */
[----:B------:R-:W-:Y:S01]  /*252d0*/  IMAD.MOV.U32 R81, RZ, RZ, R150 ;  /* 0x000000ffff517224 */ /* 0x000fe200078e0096 */
[----:B------:R-:W-:Y:S04]  /*252e0*/  STL [R1+0xec0], R154 ;  /* 0x000ec09a01007387 */ /* 0x000fe80000100800 */
[----:B------:R1:W-:Y:S01]  /*252f0*/  STL [R1+0xf04], R149 ;  /* 0x000f049501007387 */ /* 0x0003e20000100800 */
[----:B------:R-:W-:-:S03]  /*25300*/  IADD3 R0, P0, R0, UR12, RZ ;  /* 0x0000000c00007c10 */ /* 0x000fc6000ff1e0ff */
[----:B------:R2:W-:Y:S01]  /*25310*/  LDGSTS.E [R2+0x13700], [R80.64], P4 ;  /* 0x1370000050027fae */ /* 0x0005e2000a12184a */
[----:B-1----:R-:W-:-:S03]  /*25320*/  IMAD.MOV.U32 R149, RZ, RZ, 0x1f ;  /* 0x0000001fff957424 */ /* 0x002fc600078e00ff */
[----:B------:R-:W-:Y:S01]  /*25330*/  STL [R1+0xee0], R152 ;  /* 0x000ee09801007387 */ /* 0x000fe20000100800 */
[----:B--2---:R-:W-:Y:S01]  /*25340*/  IMAD.MOV.U32 R80, RZ, RZ, R82 ;  /* 0x000000ffff507224 */ /* 0x004fe200078e0052 */
[----:B------:R-:W-:Y:S02]  /*25350*/  IADD3 R149, R149, c[0x0][0x180], RZ ;  /* 0x0000600095957a10 */ /* 0x000fe40007ffe0ff */
[----:B------:R-:W-:Y:S04]  /*25360*/  STL [R1+0xf24], R82 ;  /* 0x000f245201007387 */ /* 0x000fe80000100800 */
[----:B------:R1:W-:Y:S04]  /*25370*/  STL [R1+0xf44], R0 ;  /* 0x000f440001007387 */ /* 0x0003e80000100800 */
[----:B------:R2:W-:Y:S01]  /*25380*/  STL [R1+0xf00], R150 ;  /* 0x000f009601007387 */ /* 0x0005e20000100800 */
[----:B----4-:R-:W-:-:S05]  /*25390*/  IADD3.X R83, R83, UR8, RZ, P2, !PT ;  /* 0x0000000853537c10 */ /* 0x010fca00097fe4ff */
[----:B------:R-:W-:Y:S01]  /*253a0*/  IMAD.MOV.U32 R81, RZ, RZ, R83 ;  /* 0x000000ffff517224 */ /* 0x000fe200078e0053 */
[----:B------:R-:W-:-:S04]  /*253b0*/  IADD3.X R3, R3, UR8, RZ, P0, !PT ;  /* 0x0000000803037c10 */ /* 0x000fc800087fe4ff */
[----:B------:R3:W-:Y:S04]  /*253c0*/  LDGSTS.E [R2+0x13b00], [R80.64], P4 ;  /* 0x13b0000050027fae */ /* 0x0007e8000a12184a */
[----:B------:R2:W-:Y:S01]  /*253d0*/  STL [R1+0xf20], R83 ;  /* 0x000f205301007387 */ /* 0x0005e20000100800 */
[----:B---3--:R-:W-:Y:S01]  /*253e0*/  IMAD.MOV.U32 R80, RZ, RZ, R0 ;  /* 0x000000ffff507224 */ /* 0x008fe200078e0000 */
[----:B-1----:R-:W-:Y:S02]  /*253f0*/  SHF.R.S32.HI R0, RZ, 0x1f, R149 ;  /* 0x0000001fff007819 */ /* 0x002fe40000011495 */
[----:B------:R2:W-:Y:S02]  /*25400*/  STL [R1+0xf40], R3 ;  /* 0x000f400301007387 */ /* 0x0005e40000100800 */
[----:B------:R-:W-:-:S02]  /*25410*/  LEA.HI R0, R0, R149, RZ, 0x5 ;  /* 0x0000009500007211 */ /* 0x000fc400078f28ff */
[----:B------:R2:W-:Y:S02]  /*25420*/  STL [R1+0x940], R148 ;  /* 0x0009409401007387 */ /* 0x0005e40000100800 */
[----:B------:R-:W-:-:S04]  /*25430*/  SHF.R.S32.HI R0, RZ, 0x5, R0 ;  /* 0x00000005ff007819 */ /* 0x000fc80000011400 */
[----:B------:R-:W-:Y:S01]  /*25440*/  ISETP.NE.U32.AND P0, PT, R148, R0, PT ;  /* 0x000000009400720c */ /* 0x000fe20003f05070 */
[----:B------:R-:W-:-:S05]  /*25450*/  IMAD.MOV.U32 R81, RZ, RZ, R3 ;  /* 0x000000ffff517224 */ /* 0x000fca00078e0003 */
[----:B------:R2:W-:Y:S04]  /*25460*/  LDGSTS.E [R2+0x13f00], [R80.64], P4 ;  /* 0x13f0000050027fae */ /* 0x0005e8000a12184a */
[----:B------:R-:W0:Y:S03]  /*25470*/  LDGDEPBAR ;  /* 0x00000000000079af */ /* 0x000e260000000000 */
[----:B------:R-:W-:Y:S01]  /*25480*/  @!P0 CALL.REL.NOINC `(.L_x_0) ;  /* 0x0000001000008944 */ /* 0x000fe20003c00000 */
[----:B------:R-:W-:Y:S05]  /*25490*/  BRA `(.L_x_1) ;  /* 0xfffec2f000007947 */ /* 0x000fea000383ffff */
.L_x_0:
[----:B------:R-:W3:Y:S01]  /*254a0*/  LDL.LU R156, [R1+0x380] ;  /* 0x00038000019c7983 */ /* 0x000ee20000300800 */
[----:B------:R-:W-:-:S04]  /*254b0*/  DEPBAR.LE SB0, 0x0 ;  /* 0x000080000000791a */ /* 0x000fc80000000000 */
[----:B------:R-:W3:Y:S04]  /*254c0*/  LDL.LU R157, [R1+0x384] ;  /* 0x00038400019d7983 */ /* 0x000ee80000300800 */
[----:B------:R-:W3:Y:S04]  /*254d0*/  LDL.LU R158, [R1+0x420] ;  /* 0x00042000019e7983 */ /* 0x000ee80000300800 */
[----:B------:R-:W3:Y:S04]  /*254e0*/  LDL.LU R159, [R1+0x424] ;  /* 0x00042400019f7983 */ /* 0x000ee80000300800 */
[----:B------:R-:W4:Y:S04]  /*254f0*/  LDL.LU R152, [R1+0x388] ;  /* 0x0003880001987983 */ /* 0x000f280000300800 */
[----:B------:R-:W4:Y:S04]  /*25500*/  LDL.LU R153, [R1+0x38c] ;  /* 0x00038c0001997983 */ /* 0x000f280000300800 */
[----:B------:R-:W4:Y:S04]  /*25510*/  LDL.LU R154, [R1+0x428] ;  /* 0x00042800019a7983 */ /* 0x000f280000300800 */
[----:B------:R-:W4:Y:S04]  /*25520*/  LDL.LU R155, [R1+0x42c] ;  /* 0x00042c00019b7983 */ /* 0x000f280000300800 */
[----:B--2---:R-:W2:Y:S04]  /*25530*/  LDL.LU R148, [R1+0x150] ;  /* 0x0001500001947983 */ /* 0x004ea80000300800 */
[----:B------:R-:W2:Y:S04]  /*25540*/  LDL.LU R149, [R1+0x154] ;  /* 0x0001540001957983 */ /* 0x000ea80000300800 */
[----:B------:R-:W2:Y:S04]  /*25550*/  LDL.LU R150, [R1+0x140] ;  /* 0x0001400001967983 */ /* 0x000ea80000300800 */
[----:B------:R-:W2:Y:S04]  /*25560*/  LDL.LU R151, [R1+0x144] ;  /* 0x0001440001977983 */ /* 0x000ea80000300800 */
[----:B------:R-:W1:Y:S02]  /*25570*/  S2R R81, SR_TID.X ;  /* 0x0000000000517919 */ /* 0x000e640000002100 */
[C---:B-1----:R-:W-:Y:S01]  /*25580*/  SHF.L.U32 R0, R81.reuse, 0x7, RZ ;  /* 0x0000000751007819 */ /* 0x042fe200000006ff */
[----:B------:R-:W-:-:S02]  /*25590*/  IMAD.SHL.U32 R2, R81, 0x20, RZ ;  /* 0x0000002051027824 */ /* 0x000fc400078e00ff */
[C---:B------:R-:W-:Y:S01]  /*255a0*/  IMAD.SHL.U32 R80, R81.reuse, 0x200, RZ ;  /* 0x0000020051507824 */ /* 0x040fe200078e00ff */
[----:B------:R-:W-:Y:S01]  /*255b0*/  LOP3.LUT R0, R0, 0xc00, RZ, 0xc0, !PT ;  /* 0x00000c0000007812 */ /* 0x000fe200078ec0ff */
[C---:B------:R-:W-:Y:S01]  /*255c0*/  IMAD.SHL.U32 R3, R81.reuse, 0x4, RZ ;  /* 0x0000000451037824 */ /* 0x040fe200078e00ff */
[----:B------:R-:W-:Y:S02]  /*255d0*/  LOP3.LUT R81, R81, 0x3f, RZ, 0xc0, !PT ;  /* 0x0000003f51517812 */ /* 0x000fe400078ec0ff */
[----:B------:R-:W-:Y:S02]  /*255e0*/  LOP3.LUT R0, R0, 0x60, R2, 0xf8, !PT ;  /* 0x0000006000007812 */ /* 0x000fe400078ef802 */
[----:B------:R-:W-:Y:S01]  /*255f0*/  LOP3.LUT R2, R80, 0xc00, RZ, 0xc0, !PT ;  /* 0x00000c0050027812 */ /* 0x000fe200078ec0ff */
[----:B------:R-:W-:Y:S01]  /*25600*/  IMAD.U32 R80, RZ, RZ, UR9 ;  /* 0x00000009ff507e24 */ /* 0x000fe2000f8e00ff */
[----:B------:R-:W-:Y:S02]  /*25610*/  LOP3.LUT R0, R0, 0x70, R3, 0x78, !PT ;  /* 0x0000007000007812 */ /* 0x000fe400078e7803 */
[----:B-----5:R-:W-:Y:S01]  /*25620*/  IADD3 R3, R252, 0x1, RZ ;  /* 0x00000001fc037810 */ /* 0x020fe20007ffe0ff */
[----:B------:R-:W-:Y:S01]  /*25630*/  IMAD R2, R81, 0x10, R2 ;  /* 0x0000001051027824 */ /* 0x000fe200078e0202 */
[----:B------:R-:W-:Y:S01]  /*25640*/  BAR.SYNC.DEFER_BLOCKING 0x0 ;  /* 0x0000000000007b1d */ /* 0x000fe20000010000 */
[----:B------:R-:W-:Y:S01]  /*25650*/  IMAD R0, R80, 0x8, R0 ;  /* 0x0000000850007824 */ /* 0x000fe200078e0200 */
[----:B------:R-:W-:-:S04]  /*25660*/  ISETP.GE.AND P1, PT, R3, c[0x0][0x17c], PT ;  /* 0x00005f0003007a0c */ /* 0x000fc80003f26270 */
[----:B------:R-:W3:Y:S04]  /*25670*/  LDL.LU R80, [R1+0x158] ;  /* 0x0001580001507983 */ /* 0x000ee80000300800 */
[----:B------:R-:W3:Y:S04]  /*25680*/  LDL.LU R81, [R1+0x15c] ;  /* 0x00015c0001517983 */ /* 0x000ee80000300800 */
[----:B------:R-:W3:Y:S04]  /*25690*/  LDL.LU R82, [R1+0x148] ;  /* 0x0001480001527983 */ /* 0x000ee80000300800 */
[----:B------:R-:W3:Y:S04]  /*256a0*/  LDL.LU R83, [R1+0x14c] ;  /* 0x00014c0001537983 */ /* 0x000ee80000300800 */
[----:B----4-:R1:W-:Y:S04]  /*256b0*/  STS.128 [R0+0x80], R152 ;  /* 0x0000809800007388 */ /* 0x0103e80000000c00 */
[----:B-1----:R-:W4:Y:S04]  /*256c0*/  LDL.LU R152, [R1+0x60] ;  /* 0x0000600001987983 */ /* 0x002f280000300800 */
[----:B------:R-:W4:Y:S04]  /*256d0*/  LDL.LU R153, [R1+0x64] ;  /* 0x0000640001997983 */ /* 0x000f280000300800 */
[----:B------:R-:W4:Y:S04]  /*256e0*/  LDL.LU R154, [R1+0x50] ;  /* 0x00005000019a7983 */ /* 0x000f280000300800 */
[----:B--2---:R1:W-:Y:S04]  /*256f0*/  STS.128 [R0+0x200], R148 ;  /* 0x0002009400007388 */ /* 0x0043e80000000c00 */
[----:B------:R-:W4:Y:S04]  /*25700*/  LDL.LU R155, [R1+0x54] ;  /* 0x00005400019b7983 */ /* 0x000f280000300800 */
[----:B-1----:R-:W2:Y:S04]  /*25710*/  LDL.LU R148, [R1+0x68] ;  /* 0x0000680001947983 */ /* 0x002ea80000300800 */
[----:B------:R-:W2:Y:S04]  /*25720*/  LDL.LU R149, [R1+0x6c] ;  /* 0x00006c0001957983 */ /* 0x000ea80000300800 */
[----:B------:R-:W2:Y:S04]  /*25730*/  LDL.LU R150, [R1+0x58] ;  /* 0x0000580001967983 */ /* 0x000ea80000300800 */
[----:B------:R-:W2:Y:S04]  /*25740*/  LDL.LU R151, [R1+0x5c] ;  /* 0x00005c0001977983 */ /* 0x000ea80000300800 */
[----:B---3--:R-:W-:Y:S04]  /*25750*/  STS.128 [R0], R156 ;  /* 0x0000009c00007388 */ /* 0x008fe80000000c00 */
[----:B------:R1:W-:Y:S02]  /*25760*/  STS.128 [R0+0x280], R80 ;  /* 0x0002805000007388 */ /* 0x0003e40000000c00 */
[----:B-1----:R-:W-:Y:S01]  /*25770*/  MOV R82, R12 ;  /* 0x0000000c00527202 */ /* 0x002fe20000000f00 */
[----:B------:R-:W-:-:S02]  /*25780*/  IMAD.MOV.U32 R83, RZ, RZ, R13 ;  /* 0x000000ffff537224 */ /* 0x000fc400078e000d */
[----:B------:R-:W-:Y:S02]  /*25790*/  IMAD.MOV.U32 R80, RZ, RZ, R48 ;  /* 0x000000ffff507224 */ /* 0x000fe400078e0030 */
[----:B------:R-:W-:Y:S01]  /*257a0*/  IMAD.MOV.U32 R81, RZ, RZ, R49 ;  /* 0x000000ffff517224 */ /* 0x000fe200078e0031 */
[----:B------:R-:W-:Y:S01]  /*257b0*/  BAR.SYNC.DEFER_BLOCKING 0x0 ;  /* 0x0000000000007b1d */ /* 0x000fe20000010000 */
[----:B------:R-:W-:Y:S02]  /*257c0*/  IMAD.MOV.U32 R12, RZ, RZ, R50 ;  /* 0x000000ffff0c7224 */ /* 0x000fe400078e0032 */
[----:B------:R-:W-:-:S03]  /*257d0*/  IMAD.MOV.U32 R13, RZ, RZ, R51 ;  /* 0x000000ffff0d7224 */ /* 0x000fc600078e0033 */
[----:B------:R-:W1:Y:S01]  /*257e0*/  LDS.128 R48, [R2] ;  /* 0x0000000002307984 */ /* 0x000e620000000c00 */
[C---:B------:R-:W-:Y:S02]  /*257f0*/  LOP3.LUT R161, R2.reuse, 0x20, RZ, 0x3c, !PT ;  /* 0x0000002002a17812 */ /* 0x040fe400078e3cff */
[C---:B------:R-:W-:Y:S02]  /*25800*/  LOP3.LUT R160, R2.reuse, 0x40, RZ, 0x3c, !PT ;  /* 0x0000004002a07812 */ /* 0x040fe400078e3cff */
[----:B------:R-:W-:Y:S01]  /*25810*/  LOP3.LUT R3, R2, 0x60, RZ, 0x3c, !PT ;  /* 0x0000006002037812 */ /* 0x000fe200078e3cff */
[----:B------:R-:W3:Y:S04]  /*25820*/  LDS.128 R188, [R161] ;  /* 0x00000000a1bc7984 */ /* 0x000ee80000000c00 */
[----:B------:R-:W3:Y:S04]  /*25830*/  LDS.128 R156, [R160] ;  /* 0x00000000a09c7984 */ /* 0x000ee80000000c00 */
[----:B-1----:R-:W-:Y:S04]  /*25840*/  STL.64 [R1+0xa0], R48 ;  /* 0x0000a03001007387 */ /* 0x002fe80000100a00 */
[----:B------:R-:W-:Y:S04]  /*25850*/  STL.64 [R1+0xa8], R50 ;  /* 0x0000a83201007387 */ /* 0x000fe80000100a00 */
[----:B------:R-:W1:Y:S04]  /*25860*/  LDS.128 R48, [R3] ;  /* 0x0000000003307984 */ /* 0x000e680000000c00 */
[----:B------:R-:W-:Y:S06]  /*25870*/  BAR.SYNC.DEFER_BLOCKING 0x0 ;  /* 0x0000000000007b1d */ /* 0x000fec0000010000 */
[----:B------:R-:W-:Y:S04]  /*25880*/  STS.128 [R0+0x200], R80 ;  /* 0x0002005000007388 */ /* 0x000fe80000000c00 */
[----:B------:R1:W-:Y:S04]  /*25890*/  STS.128 [R0+0x280], R12 ;  /* 0x0002800c00007388 */ /* 0x0003e80000000c00 */
[----:B---3--:R-:W-:Y:S04]  /*258a0*/  STL.64 [R1+0xe0], R188 ;  /* 0x0000e0bc01007387 */ /* 0x008fe80000100a00 */
[----:B------:R-:W-:Y:S04]  /*258b0*/  STL.64 [R1+0xe8], R190 ;  /* 0x0000e8be01007387 */ /* 0x000fe80000100a00 */
[----:B------:R-:W-:Y:S04]  /*258c0*/  STL.64 [R1+0x140], R156 ;  /* 0x0001409c01007387 */ /* 0x000fe80000100a00 */
[----:B------:R-:W-:Y:S01]  /*258d0*/  STL.64 [R1+0x148], R158 ;  /* 0x0001489e01007387 */ /* 0x000fe20000100a00 */
[----:B-1----:R-:W-:-:S03]  /*258e0*/  IMAD.MOV.U32 R14, RZ, RZ, R100 ;  /* 0x000000ffff0e7224 */ /* 0x002fc600078e0064 */
[----:B------:R1:W-:Y:S01]  /*258f0*/  STL.64 [R1+0x150], R48 ;  /* 0x0001503001007387 */ /* 0x0003e20000100a00 */
[----:B------:R-:W-:-:S03]  /*25900*/  IMAD.MOV.U32 R15, RZ, RZ, R101 ;  /* 0x000000ffff0f7224 */ /* 0x000fc600078e0065 */
[----:B------:R3:W-:Y:S01]  /*25910*/  STL.64 [R1+0x158], R50 ;  /* 0x0001583201007387 */ /* 0x0007e20000100a00 */
[----:B------:R-:W-:Y:S02]  /*25920*/  IMAD.MOV.U32 R12, RZ, RZ, R132 ;  /* 0x000000ffff0c7224 */ /* 0x000fe400078e0084 */
[----:B------:R-:W-:Y:S02]  /*25930*/  IMAD.MOV.U32 R13, RZ, RZ, R133 ;  /* 0x000000ffff0d7224 */ /* 0x000fe400078e0085 */
[----:B------:R-:W-:Y:S02]  /*25940*/  IMAD.MOV.U32 R100, RZ, RZ, R134 ;  /* 0x000000ffff647224 */ /* 0x000fe400078e0086 */
[----:B------:R-:W-:Y:S02]  /*25950*/  IMAD.MOV.U32 R101, RZ, RZ, R135 ;  /* 0x000000ffff657224 */ /* 0x000fe400078e0087 */
[----:B-1----:R-:W-:Y:S02]  /*25960*/  IMAD.MOV.U32 R48, RZ, RZ, R96 ;  /* 0x000000ffff307224 */ /* 0x002fe400078e0060 */
[----:B------:R-:W-:-:S02]  /*25970*/  IMAD.MOV.U32 R49, RZ, RZ, R97 ;  /* 0x000000ffff317224 */ /* 0x000fc400078e0061 */
[----:B---3--:R-:W-:Y:S02]  /*25980*/  IMAD.MOV.U32 R50, RZ, RZ, R92 ;  /* 0x000000ffff327224 */ /* 0x008fe400078e005c */
[----:B------:R-:W-:Y:S01]  /*25990*/  IMAD.MOV.U32 R51, RZ, RZ, R93 ;  /* 0x000000ffff337224 */ /* 0x000fe200078e005d */
[----:B------:R-:W-:Y:S01]  /*259a0*/  MOV R93, R99 ;  /* 0x00000063005d7202 */ /* 0x000fe20000000f00 */
[----:B------:R-:W-:Y:S01]  /*259b0*/  IMAD.MOV.U32 R92, RZ, RZ, R98 ;  /* 0x000000ffff5c7224 */ /* 0x000fe200078e0062 */
[----:B----4-:R-:W-:Y:S04]  /*259c0*/  STS.128 [R0], R152 ;  /* 0x0000009800007388 */ /* 0x010fe80000000c00 */
[----:B--2---:R-:W-:Y:S04]  /*259d0*/  STS.128 [R0+0x80], R148 ;  /* 0x0000809400007388 */ /* 0x004fe80000000c00 */
[----:B------:R-:W-:Y:S06]  /*259e0*/  BAR.SYNC.DEFER_BLOCKING 0x0 ;  /* 0x0000000000007b1d */ /* 0x000fec0000010000 */
[----:B------:R-:W1:Y:S04]  /*259f0*/  LDS.128 R80, [R2] ;  /* 0x0000000002507984 */ /* 0x000e680000000c00 */
[----:B------:R-:W2:Y:S04]  /*25a00*/  LDS.128 R132, [R161] ;  /* 0x00000000a1847984 */ /* 0x000ea80000000c00 */
[----:B------:R-:W3:Y:S04]  /*25a10*/  LDS.128 R96, [R160] ;  /* 0x00000000a0607984 */ /* 0x000ee80000000c00 */
[----:B-1----:R-:W-:Y:S04]  /*25a20*/  STL.64 [R1+0x80], R80 ;  /* 0x0000805001007387 */ /* 0x002fe80000100a00 */
[----:B------:R-:W-:Y:S04]  /*25a30*/  STL.64 [R1+0x88], R82 ;  /* 0x0000885201007387 */ /* 0x000fe80000100a00 */
[----:B------:R-:W1:Y:S04]  /*25a40*/  LDS.128 R80, [R3] ;  /* 0x0000000003507984 */ /* 0x000e680000000c00 */
[----:B------:R-:W-:Y:S06]  /*25a50*/  BAR.SYNC.DEFER_BLOCKING 0x0 ;  /* 0x0000000000007b1d */ /* 0x000fec0000010000 */
[----:B------:R-:W-:Y:S04]  /*25a60*/  STS.128 [R0], R48 ;  /* 0x0000003000007388 */ /* 0x000fe80000000c00 */
[----:B------:R-:W-:Y:S04]  /*25a70*/  STS.128 [R0+0x80], R92 ;  /* 0x0000805c00007388 */ /* 0x000fe80000000c00 */
[----:B------:R4:W-:Y:S04]  /*25a80*/  STS.128 [R0+0x200], R12 ;  /* 0x0002000c00007388 */ /* 0x0009e80000000c00 */
[----:B------:R-:W-:Y:S04]  /*25a90*/  STS.128 [R0+0x280], R100 ;  /* 0x0002806400007388 */ /* 0x000fe80000000c00 */
[----:B------:R-:W-:Y:S01]  /*25aa0*/  BAR.SYNC.DEFER_BLOCKING 0x0 ;  /* 0x0000000000007b1d */ /* 0x000fe20000010000 */
[----:B----4-:R-:W-:-:S02]  /*25ab0*/  IMAD.MOV.U32 R14, RZ, RZ, R20 ;  /* 0x000000ffff0e7224 */ /* 0x010fc400078e0014 */
[----:B------:R-:W-:Y:S01]  /*25ac0*/  IMAD.MOV.U32 R15, RZ, RZ, R21 ;  /* 0x000000ffff0f7224 */ /* 0x000fe200078e0015 */
[----:B------:R-:W-:Y:S01]  /*25ad0*/  MOV R21, R19 ;  /* 0x0000001300157202 */ /* 0x000fe20000000f00 */
[----:B------:R-:W-:Y:S02]  /*25ae0*/  IMAD.MOV.U32 R12, RZ, RZ, R16 ;  /* 0x000000ffff0c7224 */ /* 0x000fe400078e0010 */
[----:B------:R-:W-:Y:S02]  /*25af0*/  IMAD.MOV.U32 R13, RZ, RZ, R17 ;  /* 0x000000ffff0d7224 */ /* 0x000fe400078e0011 */
[----:B------:R-:W-:Y:S02]  /*25b00*/  IMAD.MOV.U32 R20, RZ, RZ, R18 ;  /* 0x000000ffff147224 */ /* 0x000fe400078e0012 */
[----:B------:R-:W4:Y:S04]  /*25b10*/  LDS.128 R16, [R2] ;  /* 0x0000000002107984 */ /* 0x000f280000000c00 */
[----:B--2---:R-:W-:Y:S04]  /*25b20*/  STL.64 [R1+0xb0], R132 ;  /* 0x0000b08401007387 */ /* 0x004fe80000100a00 */
[----:B------:R-:W-:Y:S04]  /*25b30*/  STL.64 [R1+0xb8], R134 ;  /* 0x0000b88601007387 */ /* 0x000fe80000100a00 */
[----:B---3--:R-:W-:Y:S04]  /*25b40*/  STL.64 [R1+0xf0], R96 ;  /* 0x0000f06001007387 */ /* 0x008fe80000100a00 */
[----:B------:R-:W-:Y:S04]  /*25b50*/  STL.64 [R1+0xf8], R98 ;  /* 0x0000f86201007387 */ /* 0x000fe80000100a00 */
[----:B-1----:R-:W-:Y:S04]  /*25b60*/  STL.64 [R1+0x120], R80 ;  /* 0x0001205001007387 */ /* 0x002fe80000100a00 */
[----:B------:R-:W1:Y:S04]  /*25b70*/  LDS.128 R92, [R161] ;  /* 0x00000000a15c7984 */ /* 0x000e680000000c00 */
[----:B------:R-:W-:Y:S04]  /*25b80*/  STL.64 [R1+0x128], R82 ;  /* 0x0001285201007387 */ /* 0x000fe80000100a00 */
[----:B------:R-:W2:Y:S04]  /*25b90*/  LDS.128 R80, [R160] ;  /* 0x00000000a0507984 */ /* 0x000ea80000000c00 */
[----:B----4-:R-:W-:Y:S04]  /*25ba0*/  STL.64 [R1+0x50], R16 ;  /* 0x0000501001007387 */ /* 0x010fe80000100a00 */
[----:B------:R-:W-:Y:S04]  /*25bb0*/  STL.64 [R1+0x58], R18 ;  /* 0x0000581201007387 */ /* 0x000fe80000100a00 */
[----:B------:R-:W3:Y:S04]  /*25bc0*/  LDS.128 R16, [R3] ;  /* 0x0000000003107984 */ /* 0x000ee80000000c00 */
[----:B------:R-:W-:Y:S01]  /*25bd0*/  BAR.SYNC.DEFER_BLOCKING 0x0 ;  /* 0x0000000000007b1d */ /* 0x000fe20000010000 */
[----:B------:R-:W-:Y:S01]  /*25be0*/  IMAD.MOV.U32 R48, RZ, RZ, R180 ;  /* 0x000000ffff307224 */ /* 0x000fe200078e00b4 */
[----:B------:R-:W-:Y:S01]  /*25bf0*/  MOV R50, R184 ;  /* 0x000000b800327202 */ /* 0x000fe20000000f00 */
[----:B------:R-:W-:-:S02]  /*25c00*/  IMAD.MOV.U32 R49, RZ, RZ, R181 ;  /* 0x000000ffff317224 */ /* 0x000fc400078e00b5 */
[----:B------:R-:W-:Y:S01]  /*25c10*/  IMAD.MOV.U32 R51, RZ, RZ, R185 ;  /* 0x000000ffff337224 */ /* 0x000fe200078e00b9 */
[----:B-1----:R-:W-:Y:S04]  /*25c20*/  STL.64 [R1+0x70], R92 ;  /* 0x0000705c01007387 */ /* 0x002fe80000100a00 */
[----:B------:R-:W-:Y:S04]  /*25c30*/  STL.64 [R1+0x78], R94 ;  /* 0x0000785e01007387 */ /* 0x000fe80000100a00 */
[----:B--2---:R-:W-:Y:S04]  /*25c40*/  STL.64 [R1+0xc0], R80 ;  /* 0x0000c05001007387 */ /* 0x004fe80000100a00 */
[----:B------:R-:W-:Y:S04]  /*25c50*/  STL.64 [R1+0xc8], R82 ;  /* 0x0000c85201007387 */ /* 0x000fe80000100a00 */
[----:B------:R1:W-:Y:S04]  /*25c60*/  STS.128 [R0], R48 ;  /* 0x0000003000007388 */ /* 0x0003e80000000c00 */
[----:B---3--:R-:W-:Y:S04]  /*25c70*/  STL.64 [R1+0x110], R16 ;  /* 0x0001101001007387 */ /* 0x008fe80000100a00 */
[----:B------:R-:W-:Y:S04]  /*25c80*/  STL.64 [R1+0x118], R18 ;  /* 0x0001181201007387 */ /* 0x000fe80000100a00 */
[----:B-1----:R-:W2:Y:S04]  /*25c90*/  LDL.LU R48, [R1+0x560] ;  /* 0x0005600001307983 */ /* 0x002ea80000300800 */
[----:B------:R-:W2:Y:S04]  /*25ca0*/  LDL.LU R49, [R1+0x564] ;  /* 0x0005640001317983 */ /* 0x000ea80000300800 */
[----:B------:R-:W2:Y:S04]  /*25cb0*/  LDL.LU R50, [R1+0x620] ;  /* 0x0006200001327983 */ /* 0x000ea80000300800 */
[----:B------:R1:W-:Y:S04]  /*25cc0*/  STS.128 [R0+0x280], R20 ;  /* 0x0002801400007388 */ /* 0x0003e80000000c00 */
[----:B------:R-:W2:Y:S04]  /*25cd0*/  LDL.LU R51, [R1+0x624] ;  /* 0x0006240001337983 */ /* 0x000ea80000300800 */
[----:B-1----:R-:W3:Y:S04]  /*25ce0*/  LDL.LU R20, [R1+0x568] ;  /* 0x0005680001147983 */ /* 0x002ee80000300800 */
[----:B------:R-:W3:Y:S04]  /*25cf0*/  LDL.LU R21, [R1+0x56c] ;  /* 0x00056c0001157983 */ /* 0x000ee80000300800 */
[----:B------:R-:W3:Y:S04]  /*25d00*/  LDL.LU R22, [R1+0x628] ;  /* 0x0006280001167983 */ /* 0x000ee80000300800 */
[----:B------:R-:W3:Y:S04]  /*25d10*/  LDL.LU R23, [R1+0x62c] ;  /* 0x00062c0001177983 */ /* 0x000ee80000300800 */
[----:B------:R-:W4:Y:S04]  /*25d20*/  LDL.LU R16, [R1+0x100] ;  /* 0x0001000001107983 */ /* 0x000f280000300800 */
[----:B------:R-:W4:Y:S04]  /*25d30*/  LDL.LU R17, [R1+0x104] ;  /* 0x0001040001117983 */ /* 0x000f280000300800 */
[----:B------:R-:W4:Y:S04]  /*25d40*/  LDL.LU R18, [R1+0x2d0] ;  /* 0x0002d00001127983 */ /* 0x000f280000300800 */
[----:B------:R-:W4:Y:S01]  /*25d50*/  LDL.LU R19, [R1+0x2d4] ;  /* 0x0002d40001137983 */ /* 0x000f220000300800 */
[----:B------:R-:W-:-:S02]  /*25d60*/  IMAD.MOV.U32 R184, RZ, RZ, R182 ;  /* 0x000000ffffb87224 */ /* 0x000fc400078e00b6 */
[----:B------:R-:W-:Y:S01]  /*25d70*/  IMAD.MOV.U32 R185, RZ, RZ, R183 ;  /* 0x000000ffffb97224 */ /* 0x000fe200078e00b7 */
[----:B------:R1:W-:Y:S04]  /*25d80*/  STS.128 [R0+0x200], R12 ;  /* 0x0002000c00007388 */ /* 0x0003e80000000c00 */
[----:B------:R-:W-:Y:S04]  /*25d90*/  STS.128 [R0+0x80], R184 ;  /* 0x000080b800007388 */ /* 0x000fe80000000c00 */
[----:B------:R-:W-:Y:S06]  /*25da0*/  BAR.SYNC.DEFER_BLOCKING 0x0 ;  /* 0x0000000000007b1d */ /* 0x000fec0000010000 */
[----:B-1----:R-:W2:Y:S04]  /*25db0*/  LDL.LU R12, [R1+0x108] ;  /* 0x00010800010c7983 */ /* 0x002ea80000300800 */
[----:B------:R-:W2:Y:S04]  /*25dc0*/  LDL.LU R13, [R1+0x10c] ;  /* 0x00010c00010d7983 */ /* 0x000ea80000300800 */
[----:B------:R-:W2:Y:S04]  /*25dd0*/  LDL.LU R14, [R1+0x2d8] ;  /* 0x0002d800010e7983 */ /* 0x000ea80000300800 */
[----:B------:R-:W2:Y:S04]  /*25de0*/  LDL.LU R15, [R1+0x2dc] ;  /* 0x0002dc00010f7983 */ /* 0x000ea80000300800 */
[----:B------:R-:W1:Y:S04]  /*25df0*/  LDS.128 R80, [R2] ;  /* 0x0000000002507984 */ /* 0x000e680000000c00 */
[----:B------:R-:W1:Y:S04]  /*25e00*/  LDS.128 R96, [R161] ;  /* 0x00000000a1607984 */ /* 0x000e680000000c00 */
[----:B------:R-:W1:Y:S04]  /*25e10*/  LDS.128 R92, [R160] ;  /* 0x00000000a05c7984 */ /* 0x000e680000000c00 */
[----:B-1----:R-:W-:Y:S04]  /*25e20*/  STL.64 [R1+0x30], R80 ;  /* 0x0000305001007387 */ /* 0x002fe80000100a00 */
[----:B------:R-:W-:Y:S04]  /*25e30*/  STL.64 [R1+0x38], R82 ;  /* 0x0000385201007387 */ /* 0x000fe80000100a00 */
[----:B------:R-:W1:Y:S04]  /*25e40*/  LDS.128 R80, [R3] ;  /* 0x0000000003507984 */ /* 0x000e680000000c00 */
[----:B------:R-:W-:Y:S06]  /*25e50*/  BAR.SYNC.DEFER_BLOCKING 0x0 ;  /* 0x0000000000007b1d */ /* 0x000fec0000010000 */
[----:B------:R-:W-:Y:S04]  /*25e60*/  STL.64 [R1+0x60], R96 ;  /* 0x0000606001007387 */ /* 0x000fe80000100a00 */
[----:B------:R-:W-:Y:S04]  /*25e70*/  STL.64 [R1+0x68], R98 ;  /* 0x0000686201007387 */ /* 0x000fe80000100a00 */
[----:B------:R-:W-:Y:S04]  /*25e80*/  STL.64 [R1+0x90], R92 ;  /* 0x0000905c01007387 */ /* 0x000fe80000100a00 */
[----:B------:R-:W-:Y:S04]  /*25e90*/  STL.64 [R1+0x98], R94 ;  /* 0x0000985e01007387 */ /* 0x000fe80000100a00 */
[----:B-1----:R-:W-:Y:S04]  /*25ea0*/  STL.64 [R1+0xd0], R80 ;  /* 0x0000d05001007387 */ /* 0x002fe80000100a00 */
[----:B------:R-:W-:Y:S04]  /*25eb0*/  STL.64 [R1+0xd8], R82 ;  /* 0x0000d85201007387 */ /* 0x000fe80000100a00 */
[----:B---3--:R1:W-:Y:S04]  /*25ec0*/  STS.128 [R0+0x80], R20 ;  /* 0x0000801400007388 */ /* 0x0083e80000000c00 */
[----:B-1----:R-:W3:Y:S04]  /*25ed0*/  LDL.LU R20, [R1+0x40] ;  /* 0x0000400001147983 */ /* 0x002ee80000300800 */
[----:B------:R-:W3:Y:S04]  /*25ee0*/  LDL.LU R21, [R1+0x44] ;  /* 0x0000440001157983 */ /* 0x000ee80000300800 */
[----:B------:R-:W3:Y:S04]  /*25ef0*/  LDL.LU R22, [R1+0x10] ;  /* 0x0000100001167983 */ /* 0x000ee80000300800 */
[----:B----4-:R1:W-:Y:S04]  /*25f00*/  STS.128 [R0+0x200], R16 ;  /* 0x0002001000007388 */ /* 0x0103e80000000c00 */
[----:B------:R-:W3:Y:S04]  /*25f10*/  LDL.LU R23, [R1+0x14] ;  /* 0x0000140001177983 */ /* 0x000ee80000300800 */
[----:B-1----:R-:W4:Y:S04]  /*25f20*/  LDL.LU R16, [R1+0x48] ;  /* 0x0000480001107983 */ /* 0x002f280000300800 */
[----:B------:R-:W4:Y:S04]  /*25f30*/  LDL.LU R17, [R1+0x4c] ;  /* 0x00004c0001117983 */ /* 0x000f280000300800 */
[----:B------:R-:W4:Y:S04]  /*25f40*/  LDL.LU R18, [R1+0x18] ;  /* 0x0000180001127983 */ /* 0x000f280000300800 */
[----:B------:R-:W4:Y:S04]  /*25f50*/  LDL.LU R19, [R1+0x1c] ;  /* 0x00001c0001137983 */ /* 0x000f280000300800 */
[----:B--2---:R-:W-:Y:S04]  /*25f60*/  STS.128 [R0], R48 ;  /* 0x0000003000007388 */ /* 0x004fe80000000c00 */
[----:B------:R1:W-:Y:S04]  /*25f70*/  STS.128 [R0+0x280], R12 ;  /* 0x0002800c00007388 */ /* 0x0003e80000000c00 */
[----:B------:R-:W-:Y:S01]  /*25f80*/  BAR.SYNC.DEFER_BLOCKING 0x0 ;  /* 0x0000000000007b1d */ /* 0x000fe20000010000 */
[----:B-1----:R-:W-:-:S02]  /*25f90*/  IMAD.MOV.U32 R14, RZ, RZ, R4 ;  /* 0x000000ffff0e7224 */ /* 0x002fc400078e0004 */
[----:B------:R-:W-:Y:S02]  /*25fa0*/  IMAD.MOV.U32 R15, RZ, RZ, R5 ;  /* 0x000000ffff0f7224 */ /* 0x000fe400078e0005 */
[----:B------:R-:W-:Y:S02]  /*25fb0*/  IMAD.MOV.U32 R12, RZ, RZ, R8 ;  /* 0x000000ffff0c7224 */ /* 0x000fe400078e0008 */
[----:B------:R-:W-:Y:S02]  /*25fc0*/  IMAD.MOV.U32 R13, RZ, RZ, R9 ;  /* 0x000000ffff0d7224 */ /* 0x000fe400078e0009 */
[----:B------:R-:W-:Y:S02]  /*25fd0*/  IMAD.MOV.U32 R4, RZ, RZ, R10 ;  /* 0x000000ffff047224 */ /* 0x000fe400078e000a */
[----:B------:R-:W-:Y:S02]  /*25fe0*/  IMAD.MOV.U32 R5, RZ, RZ, R11 ;  /* 0x000000ffff057224 */ /* 0x000fe400078e000b */
[----:B------:R-:W1:Y:S04]  /*25ff0*/  LDS.128 R8, [R2] ;  /* 0x0000000002087984 */ /* 0x000e680000000c00 */
[----:B------:R-:W2:Y:S04]  /*26000*/  LDS.128 R80, [R161] ;  /* 0x00000000a1507984 */ /* 0x000ea80000000c00 */
[----:B------:R-:W2:Y:S04]  /*26010*/  LDS.128 R48, [R160] ;  /* 0x00000000a0307984 */ /* 0x000ea80000000c00 */
[----:B-1----:R-:W-:Y:S04]  /*26020*/  STL.64 [R1+0x200], R8 ;  /* 0x0002000801007387 */ /* 0x002fe80000100a00 */
[----:B------:R-:W-:Y:S04]  /*26030*/  STL.64 [R1+0x208], R10 ;  /* 0x0002080a01007387 */ /* 0x000fe80000100a00 */
[----:B------:R-:W1:Y:S04]  /*26040*/  LDS.128 R8, [R3] ;  /* 0x0000000003087984 */ /* 0x000e680000000c00 */
[----:B------:R-:W-:Y:S06]  /*26050*/  BAR.SYNC.DEFER_BLOCKING 0x0 ;  /* 0x0000000000007b1d */ /* 0x000fec0000010000 */
[----:B------:R-:W-:Y:S04]  /*26060*/  STS.128 [R0+0x200], R12 ;  /* 0x0002000c00007388 */ /* 0x000fe80000000c00 */
[----:B------:R1:W-:Y:S04]  /*26070*/  STS.128 [R0+0x280], R4 ;  /* 0x0002800400007388 */ /* 0x0003e80000000c00 */
[----:B--2---:R-:W-:Y:S04]  /*26080*/  STL.64 [R1+0x250], R80 ;  /* 0x0002505001007387 */ /* 0x004fe80000100a00 */
[----:B------:R-:W-:Y:S04]  /*26090*/  STL.64 [R1+0x258], R82 ;  /* 0x0002585201007387 */ /* 0x000fe80000100a00 */
[----:B------:R-:W-:Y:S04]  /*260a0*/  STL.64 [R1+0x280], R48 ;  /* 0x0002803001007387 */ /* 0x000fe80000100a00 */
[----:B------:R-:W-:Y:S04]  /*260b0*/  STL.64 [R1+0x288], R50 ;  /* 0x0002883201007387 */ /* 0x000fe80000100a00 */
[----:B-1----:R1:W-:Y:S04]  /*260c0*/  STL.64 [R1+0x2a0], R8 ;  /* 0x0002a00801007387 */ /* 0x0023e80000100a00 */
[----:B------:R2:W-:Y:S01]  /*260d0*/  STL.64 [R1+0x2a8], R10 ;  /* 0x0002a80a01007387 */ /* 0x0005e20000100a00 */
[----:B------:R-:W-:-:S02]  /*260e0*/  IMAD.MOV.U32 R6, RZ, RZ, R108 ;  /* 0x000000ffff067224 */ /* 0x000fc400078e006c */
[----:B------:R-:W-:Y:S01]  /*260f0*/  IMAD.MOV.U32 R7, RZ, RZ, R109 ;  /* 0x000000ffff077224 */ /* 0x000fe200078e006d */
[----:B------:R-:W-:Y:S01]  /*26100*/  MOV R109, R107 ;  /* 0x0000006b006d7202 */ /* 0x000fe20000000f00 */
[----:B------:R-:W-:Y:S02]  /*26110*/  IMAD.MOV.U32 R4, RZ, RZ, R104 ;  /* 0x000000ffff047224 */ /* 0x000fe400078e0068 */
[----:B------:R-:W-:Y:S02]  /*26120*/  IMAD.MOV.U32 R5, RZ, RZ, R105 ;  /* 0x000000ffff057224 */ /* 0x000fe400078e0069 */
[----:B-1----:R-:W-:Y:S02]  /*26130*/  IMAD.MOV.U32 R8, RZ, RZ, R88 ;  /* 0x000000ffff087224 */ /* 0x002fe400078e0058 */
[----:B------:R-:W-:Y:S01]  /*26140*/  IMAD.MOV.U32 R9, RZ, RZ, R89 ;  /* 0x000000ffff097224 */ /* 0x000fe200078e0059 */
[----:B--2---:R-:W-:Y:S01]  /*26150*/  MOV R10, R84 ;  /* 0x00000054000a7202 */ /* 0x004fe20000000f00 */
[----:B------:R-:W-:-:S02]  /*26160*/  IMAD.MOV.U32 R11, RZ, RZ, R85 ;  /* 0x000000ffff0b7224 */ /* 0x000fc400078e0055 */
[----:B------:R-:W-:Y:S02]  /*26170*/  IMAD.MOV.U32 R84, RZ, RZ, R90 ;  /* 0x000000ffff547224 */ /* 0x000fe400078e005a */
[----:B------:R-:W-:Y:S02]  /*26180*/  IMAD.MOV.U32 R85, RZ, RZ, R91 ;  /* 0x000000ffff557224 */ /* 0x000fe400078e005b */
[----:B------:R-:W-:Y:S01]  /*26190*/  IMAD.MOV.U32 R108, RZ, RZ, R106 ;  /* 0x000000ffff6c7224 */ /* 0x000fe200078e006a */
[----:B---3--:R-:W-:Y:S04]  /*261a0*/  STS.128 [R0], R20 ;  /* 0x0000001400007388 */ /* 0x008fe80000000c00 */
[----:B----4-:R-:W-:Y:S04]  /*261b0*/  STS.128 [R0+0x80], R16 ;  /* 0x0000801000007388 */ /* 0x010fe80000000c00 */
        /* <DEDUP_REMOVED lines=10> */
[----:B------:R-:W-:Y:S04]  /*26260*/  STS.128 [R0+0x200], R4 ;  /* 0x0002000400007388 */ /* 0x000fe80000000c00 */
[----:B------:R-:W-:Y:S04]  /*26270*/  STS.128 [R0+0x280], R108 ;  /* 0x0002806c00007388 */ /* 0x000fe80000000c00 */
[----:B--2---:R-:W-:Y:S04]  /*26280*/  STL.64 [R1+0x210], R20 ;  /* 0x0002101401007387 */ /* 0x004fe80000100a00 */
[----:B------:R-:W-:Y:S04]  /*26290*/  STL.64 [R1+0x218], R22 ;  /* 0x0002181601007387 */ /* 0x000fe80000100a00 */
[----:B------:R-:W-:Y:S06]  /*262a0*/  BAR.SYNC.DEFER_BLOCKING 0x0 ;  /* 0x0000000000007b1d */ /* 0x000fec0000010000 */
[----:B---3--:R-:W-:Y:S04]  /*262b0*/  STL.64 [R1+0x270], R16 ;  /* 0x0002701001007387 */ /* 0x008fe80000100a00 */
[----:B------:R-:W-:Y:S04]  /*262c0*/  STL.64 [R1+0x278], R18 ;  /* 0x0002781201007387 */ /* 0x000fe80000100a00 */
[----:B-1----:R-:W-:Y:S04]  /*262d0*/  STL.64 [R1+0x290], R12 ;  /* 0x0002900c01007387 */ /* 0x002fe80000100a00 */
[----:B------:R-:W-:Y:S04]  /*262e0*/  STL.64 [R1+0x298], R14 ;  /* 0x0002980e01007387 */ /* 0x000fe80000100a00 */
[----:B------:R-:W1:Y:S04]  /*262f0*/  LDS.128 R12, [R2] ;  /* 0x00000000020c7984 */ /* 0x000e680000000c00 */
[----:B------:R-:W2:Y:S04]  /*26300*/  LDS.128 R20, [R161] ;  /* 0x00000000a1147984 */ /* 0x000ea80000000c00 */
[----:B------:R-:W3:Y:S04]  /*26310*/  LDS.128 R16, [R160] ;  /* 0x00000000a0107984 */ /* 0x000ee80000000c00 */
[----:B-1----:R-:W-:Y:S04]  /*26320*/  STL.64 [R1+0x100], R12 ;  /* 0x0001000c01007387 */ /* 0x002fe80000100a00 */
[----:B------:R-:W-:Y:S04]  /*26330*/  STL.64 [R1+0x108], R14 ;  /* 0x0001080e01007387 */ /* 0x000fe80000100a00 */
[----:B------:R-:W1:Y:S04]  /*26340*/  LDS.128 R12, [R3] ;  /* 0x00000000030c7984 */ /* 0x000e680000000c00 */
[----:B--2---:R-:W-:Y:S04]  /*26350*/  STL.64 [R1+0x180], R20 ;  /* 0x0001801401007387 */ /* 0x004fe80000100a00 */
[----:B------:R-:W-:Y:S04]  /*26360*/  STL.64 [R1+0x188], R22 ;  /* 0x0001881601007387 */ /* 0x000fe80000100a00 */
[----:B------:R-:W-:Y:S06]  /*26370*/  BAR.SYNC.DEFER_BLOCKING 0x0 ;  /* 0x0000000000007b1d */ /* 0x000fec0000010000 */
[----:B---3--:R2:W-:Y:S04]  /*26380*/  STL.64 [R1+0x230], R16 ;  /* 0x0002301001007387 */ /* 0x0085e80000100a00 */
[----:B------:R3:W-:Y:S01]  /*26390*/  STL.64 [R1+0x238], R18 ;  /* 0x0002381201007387 */ /* 0x0007e20000100a00 */
[----:B------:R-:W-:-:S02]  /*263a0*/  IMAD.MOV.U32 R8, RZ, RZ, R136 ;  /* 0x000000ffff087224 */ /* 0x000fc400078e0088 */
[----:B------:R-:W-:Y:S02]  /*263b0*/  IMAD.MOV.U32 R9, RZ, RZ, R137 ;  /* 0x000000ffff097224 */ /* 0x000fe400078e0089 */
[----:B------:R-:W-:Y:S02]  /*263c0*/  IMAD.MOV.U32 R10, RZ, RZ, R140 ;  /* 0x000000ffff0a7224 */ /* 0x000fe400078e008c */
[----:B------:R-:W-:Y:S01]  /*263d0*/  IMAD.MOV.U32 R11, RZ, RZ, R141 ;  /* 0x000000ffff0b7224 */ /* 0x000fe200078e008d */
[----:B------:R-:W-:Y:S01]  /*263e0*/  MOV R6, R28 ;  /* 0x0000001c00067202 */ /* 0x000fe20000000f00 */
[----:B------:R-:W-:Y:S01]  /*263f0*/  IMAD.MOV.U32 R4, RZ, RZ, R24 ;  /* 0x000000ffff047224 */ /* 0x000fe200078e0018 */
[----:B-1----:R1:W-:Y:S04]  /*26400*/  STL.64 [R1+0x260], R12 ;  /* 0x0002600c01007387 */ /* 0x0023e80000100a00 */
[----:B------:R4:W-:Y:S04]  /*26410*/  STL.64 [R1+0x268], R14 ;  /* 0x0002680e01007387 */ /* 0x0009e80000100a00 */
[----:B--2---:R-:W2:Y:S04]  /*26420*/  LDL.LU R16, [R1+0x6e0] ;  /* 0x0006e00001107983 */ /* 0x004ea80000300800 */
[----:B------:R-:W2:Y:S04]  /*26430*/  LDL.LU R17, [R1+0x6e4] ;  /* 0x0006e40001117983 */ /* 0x000ea80000300800 */
[----:B---3--:R-:W2:Y:S01]  /*26440*/  LDL.LU R18, [R1+0x720] ;  /* 0x0007200001127983 */ /* 0x008ea20000300800 */
[----:B------:R-:W-:-:S03]  /*26450*/  IMAD.MOV.U32 R5, RZ, RZ, R25 ;  /* 0x000000ffff057224 */ /* 0x000fc600078e0019 */
[----:B------:R-:W2:Y:S01]  /*26460*/  LDL.LU R19, [R1+0x724] ;  /* 0x0007240001137983 */ /* 0x000ea20000300800 */
[----:B------:R-:W-:-:S03]  /*26470*/  IMAD.MOV.U32 R7, RZ, RZ, R29 ;  /* 0x000000ffff077224 */ /* 0x000fc600078e001d */
[----:B-1----:R-:W3:Y:S04]  /*26480*/  LDL.LU R12, [R1+0x6e8] ;  /* 0x0006e800010c7983 */ /* 0x002ee80000300800 */
[----:B------:R-:W3:Y:S04]  /*26490*/  LDL.LU R13, [R1+0x6ec] ;  /* 0x0006ec00010d7983 */ /* 0x000ee80000300800 */
[----:B----4-:R-:W3:Y:S04]  /*264a0*/  LDL.LU R14, [R1+0x728] ;  /* 0x00072800010e7983 */ /* 0x010ee80000300800 */
[----:B------:R1:W-:Y:S04]  /*264b0*/  STS.128 [R0], R8 ;  /* 0x0000000800007388 */ /* 0x0003e80000000c00 */
[----:B------:R-:W3:Y:S04]  /*264c0*/  LDL.LU R15, [R1+0x72c] ;  /* 0x00072c00010f7983 */ /* 0x000ee80000300800 */
[----:B------:R4:W-:Y:S04]  /*264d0*/  STS.128 [R0+0x200], R4 ;  /* 0x0002000400007388 */ /* 0x0009e80000000c00 */
[----:B-1----:R-:W2:Y:S04]  /*264e0*/  LDL.LU R8, [R1+0x370] ;  /* 0x0003700001087983 */ /* 0x002ea80000300800 */
[----:B------:R-:W2:Y:S04]  /*264f0*/  LDL.LU R9, [R1+0x374] ;  /* 0x0003740001097983 */ /* 0x000ea80000300800 */
[----:B------:R-:W2:Y:S04]  /*26500*/  LDL.LU R10, [R1+0x650] ;  /* 0x00065000010a7983 */ /* 0x000ea80000300800 */
[----:B------:R-:W2:Y:S04]  /*26510*/  LDL.LU R11, [R1+0x654] ;  /* 0x00065400010b7983 */ /* 0x000ea80000300800 */
[----:B----4-:R-:W4:Y:S04]  /*26520*/  LDL.LU R4, [R1+0x378] ;  /* 0x0003780001047983 */ /* 0x010f280000300800 */
[----:B------:R-:W4:Y:S04]  /*26530*/  LDL.LU R5, [R1+0x37c] ;  /* 0x00037c0001057983 */ /* 0x000f280000300800 */
[----:B------:R-:W4:Y:S04]  /*26540*/  LDL.LU R6, [R1+0x658] ;  /* 0x0006580001067983 */ /* 0x000f280000300800 */
[----:B------:R-:W4:Y:S01]  /*26550*/  LDL.LU R7, [R1+0x65c] ;  /* 0x00065c0001077983 */ /* 0x000f220000300800 */
[----:B------:R-:W-:-:S02]  /*26560*/  IMAD.MOV.U32 R140, RZ, RZ, R138 ;  /* 0x000000ffff8c7224 */ /* 0x000fc400078e008a */
[----:B------:R-:W-:Y:S02]  /*26570*/  IMAD.MOV.U32 R141, RZ, RZ, R139 ;  /* 0x000000ffff8d7224 */ /* 0x000fe400078e008b */
[----:B------:R-:W-:Y:S02]  /*26580*/  IMAD.MOV.U32 R28, RZ, RZ, R26 ;  /* 0x000000ffff1c7224 */ /* 0x000fe400078e001a */
[----:B------:R-:W-:Y:S01]  /*26590*/  IMAD.MOV.U32 R29, RZ, RZ, R27 ;  /* 0x000000ffff1d7224 */ /* 0x000fe200078e001b */
[----:B------:R-:W-:Y:S04]  /*265a0*/  STS.128 [R0+0x80], R140 ;  /* 0x0000808c00007388 */ /* 0x000fe80000000c00 */
[----:B------:R-:W-:Y:S04]  /*265b0*/  STS.128 [R0+0x280], R28 ;  /* 0x0002801c00007388 */ /* 0x000fe80000000c00 */
[----:B------:R-:W-:Y:S06]  /*265c0*/  BAR.SYNC.DEFER_BLOCKING 0x0 ;  /* 0x0000000000007b1d */ /* 0x000fec0000010000 */
        /* <DEDUP_REMOVED lines=17> */
[----:B--2---:R1:W-:Y:S04]  /*266e0*/  STS.128 [R0+0x200], R8 ;  /* 0x0002000800007388 */ /* 0x0043e80000000c00 */
[----:B------:R-:W3:Y:S04]  /*266f0*/  LDL.LU R15, [R1+0x344] ;  /* 0x00034400010f7983 */ /* 0x000ee80000300800 */
[----:B----4-:R2:W-:Y:S04]  /*26700*/  STS.128 [R0+0x280], R4 ;  /* 0x0002800400007388 */ /* 0x0105e80000000c00 */
[----:B-1----:R-:W4:Y:S04]  /*26710*/  LDL.LU R8, [R1+0x1d8] ;  /* 0x0001d80001087983 */ /* 0x002f280000300800 */
[----:B------:R-:W4:Y:S04]  /*26720*/  LDL.LU R9, [R1+0x1dc] ;  /* 0x0001dc0001097983 */ /* 0x000f280000300800 */
[----:B------:R-:W4:Y:S04]  /*26730*/  LDL.LU R10, [R1+0x348] ;  /* 0x00034800010a7983 */ /* 0x000f280000300800 */
[----:B------:R-:W4:Y:S01]  /*26740*/  LDL.LU R11, [R1+0x34c] ;  /* 0x00034c00010b7983 */ /* 0x000f220000300800 */
[----:B--2---:R-:W-:-:S03]  /*26750*/  IMAD.MOV.U32 R6, RZ, RZ, R248 ;  /* 0x000000ffff067224 */ /* 0x004fc600078e00f8 */
[----:B------:R-:W2:Y:S01]  /*26760*/  LDL.LU R4, [R1] ;  /* 0x0000000001047983 */ /* 0x000ea20000300800 */
[----:B------:R-:W-:-:S03]  /*26770*/  IMAD.MOV.U32 R7, RZ, RZ, R249 ;  /* 0x000000ffff077224 */ /* 0x000fc600078e00f9 */
[----:B------:R-:W2:Y:S04]  /*26780*/  LDL.LU R5, [R1+0x4] ;  /* 0x0000040001057983 */ /* 0x000ea80000300800 */
[----:B------:R-:W2:Y:S04]  /*26790*/  LDL.LU R248, [R1+0x8] ;  /* 0x0000080001f87983 */ /* 0x000ea80000300800 */
[----:B------:R-:W2:Y:S04]  /*267a0*/  LDL.LU R249, [R1+0xc] ;  /* 0x00000c0001f97983 */ /* 0x000ea80000300800 */
[----:B------:R-:W-:Y:S04]  /*267b0*/  STS.128 [R0], R16 ;  /* 0x0000001000007388 */ /* 0x000fe80000000c00 */
        /* <DEDUP_REMOVED lines=14> */
[----:B---3--:R-:W-:Y:S04]  /*268a0*/  STS.128 [R0], R12 ;  /* 0x0000000c00007388 */ /* 0x008fe80000000c00 */
[----:B----4-:R1:W-:Y:S04]  /*268b0*/  STS.128 [R0+0x80], R8 ;  /* 0x0000800800007388 */ /* 0x0103e80000000c00 */
[----:B--2---:R2:W-:Y:S04]  /*268c0*/  STS.128 [R0+0x200], R4 ;  /* 0x0002000400007388 */ /* 0x0045e80000000c00 */
[----:B------:R-:W-:Y:S04]  /*268d0*/  STS.128 [R0+0x280], R248 ;  /* 0x000280f800007388 */ /* 0x000fe80000000c00 */
[----:B------:R-:W-:Y:S06]  /*268e0*/  BAR.SYNC.DEFER_BLOCKING 0x0 ;  /* 0x0000000000007b1d */ /* 0x000fec0000010000 */
[----:B------:R-:W3:Y:S04]  /*268f0*/  LDS.128 R12, [R2] ;  /* 0x00000000020c7984 */ /* 0x000ee80000000c00 */
[----:B------:R-:W4:Y:S04]  /*26900*/  LDS.128 R20, [R161] ;  /* 0x00000000a1147984 */ /* 0x000f280000000c00 */
[----:B------:R-:W4:Y:S01]  /*26910*/  LDS.128 R16, [R160] ;  /* 0x00000000a0107984 */ /* 0x000f220000000c00 */
[----:B-1----:R-:W-:Y:S01]  /*26920*/  IMAD.MOV.U32 R10, RZ, RZ, R60 ;  /* 0x000000ffff0a7224 */ /* 0x002fe200078e003c */
[----:B------:R-:W-:Y:S01]  /*26930*/  MOV R11, R61 ;  /* 0x0000003d000b7202 */ /* 0x000fe20000000f00 */
[----:B--2---:R-:W-:-:S02]  /*26940*/  IMAD.MOV.U32 R6, RZ, RZ, R116 ;  /* 0x000000ffff067224 */ /* 0x004fc400078e0074 */
[----:B------:R-:W-:Y:S02]  /*26950*/  IMAD.MOV.U32 R7, RZ, RZ, R117 ;  /* 0x000000ffff077224 */ /* 0x000fe400078e0075 */
[----:B------:R-:W-:Y:S02]  /*26960*/  IMAD.MOV.U32 R8, RZ, RZ, R64 ;  /* 0x000000ffff087224 */ /* 0x000fe400078e0040 */
[----:B------:R-:W-:Y:S01]  /*26970*/  IMAD.MOV.U32 R9, RZ, RZ, R65 ;  /* 0x000000ffff097224 */ /* 0x000fe200078e0041 */
[----:B---3--:R-:W-:Y:S04]  /*26980*/  STL.64 [R1+0x2d0], R12 ;  /* 0x0002d00c01007387 */ /* 0x008fe80000100a00 */
[----:B------:R-:W-:Y:S04]  /*26990*/  STL.64 [R1+0x2d8], R14 ;  /* 0x0002d80e01007387 */ /* 0x000fe80000100a00 */
[----:B------:R-:W1:Y:S04]  /*269a0*/  LDS.128 R12, [R3] ;  /* 0x00000000030c7984 */ /* 0x000e680000000c00 */
[----:B------:R-:W-:Y:S01]  /*269b0*/  BAR.SYNC.DEFER_BLOCKING 0x0 ;  /* 0x0000000000007b1d */ /* 0x000fe20000010000 */
[----:B------:R-:W-:-:S02]  /*269c0*/  IMAD.MOV.U32 R60, RZ, RZ, R66 ;  /* 0x000000ffff3c7224 */ /* 0x000fc400078e0042 */
[----:B------:R-:W-:Y:S02]  /*269d0*/  IMAD.MOV.U32 R61, RZ, RZ, R67 ;  /* 0x000000ffff3d7224 */ /* 0x000fe400078e0043 */
[----:B------:R-:W-:Y:S02]  /*269e0*/  IMAD.MOV.U32 R4, RZ, RZ, R112 ;  /* 0x000000ffff047224 */ /* 0x000fe400078e0070 */
[----:B------:R-:W-:Y:S02]  /*269f0*/  IMAD.MOV.U32 R5, RZ, RZ, R113 ;  /* 0x000000ffff057224 */ /* 0x000fe400078e0071 */
[----:B------:R-:W-:Y:S02]  /*26a00*/  IMAD.MOV.U32 R116, RZ, RZ, R114 ;  /* 0x000000ffff747224 */ /* 0x000fe400078e0072 */
[----:B------:R-:W-:Y:S01]  /*26a10*/  IMAD.MOV.U32 R117, RZ, RZ, R115 ;  /* 0x000000ffff757224 */ /* 0x000fe200078e0073 */
[----:B------:R-:W-:Y:S04]  /*26a20*/  STS.128 [R0], R8 ;  /* 0x0000000800007388 */ /* 0x000fe80000000c00 */
[----:B------:R-:W-:Y:S04]  /*26a30*/  STS.128 [R0+0x80], R60 ;  /* 0x0000803c00007388 */ /* 0x000fe80000000c00 */
[----:B------:R-:W-:Y:S04]  /*26a40*/  STS.128 [R0+0x200], R4 ;  /* 0x0002000400007388 */ /* 0x000fe80000000c00 */
[----:B------:R-:W-:Y:S04]  /*26a50*/  STS.128 [R0+0x280], R116 ;  /* 0x0002807400007388 */ /* 0x000fe80000000c00 */
[----:B------:R-:W-:Y:S06]  /*26a60*/  BAR.SYNC.DEFER_BLOCKING 0x0 ;  /* 0x0000000000007b1d */ /* 0x000fec0000010000 */
[----:B----4-:R-:W-:Y:S04]  /*26a70*/  STL.64 [R1+0x310], R20 ;  /* 0x0003101401007387 */ /* 0x010fe80000100a00 */
[----:B------:R-:W-:Y:S04]  /*26a80*/  STL.64 [R1+0x318], R22 ;  /* 0x0003181601007387 */ /* 0x000fe80000100a00 */
[----:B------:R-:W-:Y:S04]  /*26a90*/  STL.64 [R1+0x360], R16 ;  /* 0x0003601001007387 */ /* 0x000fe80000100a00 */
        /* <DEDUP_REMOVED lines=14> */
[----:B------:R-:W-:Y:S01]  /*26b80*/  MOV R8, R144 ;  /* 0x0000009000087202 */ /* 0x000fe20000000f00 */
[----:B------:R-:W-:-:S02]  /*26b90*/  IMAD.MOV.U32 R9, RZ, RZ, R145 ;  /* 0x000000ffff097224 */ /* 0x000fc400078e0091 */
[----:B------:R-:W-:Y:S02]  /*26ba0*/  IMAD.MOV.U32 R10, RZ, RZ, R164 ;  /* 0x000000ffff0a7224 */ /* 0x000fe400078e00a4 */
[----:B------:R-:W-:Y:S01]  /*26bb0*/  IMAD.MOV.U32 R11, RZ, RZ, R165 ;  /* 0x000000ffff0b7224 */ /* 0x000fe200078e00a5 */
[----:B------:R-:W-:Y:S01]  /*26bc0*/  MOV R7, R37 ;  /* 0x0000002500077202 */ /* 0x000fe20000000f00 */
[----:B------:R-:W-:Y:S02]  /*26bd0*/  IMAD.MOV.U32 R4, RZ, RZ, R32 ;  /* 0x000000ffff047224 */ /* 0x000fe400078e0020 */
[----:B------:R-:W-:Y:S01]  /*26be0*/  IMAD.MOV.U32 R5, RZ, RZ, R33 ;  /* 0x000000ffff057224 */ /* 0x000fe200078e0021 */
[----:B-1----:R1:W-:Y:S04]  /*26bf0*/  STL.64 [R1+0x370], R12 ;  /* 0x0003700c01007387 */ /* 0x0023e80000100a00 */
[----:B------:R4:W-:Y:S04]  /*26c00*/  STL.64 [R1+0x378], R14 ;  /* 0x0003780e01007387 */ /* 0x0009e80000100a00 */
[----:B--2---:R-:W2:Y:S04]  /*26c10*/  LDL.LU R16, [R1+0x780] ;  /* 0x0007800001107983 */ /* 0x004ea80000300800 */
[----:B------:R-:W2:Y:S04]  /*26c20*/  LDL.LU R17, [R1+0x784] ;  /* 0x0007840001117983 */ /* 0x000ea80000300800 */
[----:B---3--:R-:W2:Y:S01]  /*26c30*/  LDL.LU R18, [R1+0x7b0] ;  /* 0x0007b00001127983 */ /* 0x008ea20000300800 */
[----:B------:R-:W-:-:S03]  /*26c40*/  IMAD.MOV.U32 R6, RZ, RZ, R36 ;  /* 0x000000ffff067224 */ /* 0x000fc600078e0024 */
[----:B------:R-:W2:Y:S04]  /*26c50*/  LDL.LU R19, [R1+0x7b4] ;  /* 0x0007b40001137983 */ /* 0x000ea80000300800 */
[----:B-1----:R-:W3:Y:S04]  /*26c60*/  LDL.LU R12, [R1+0x788] ;  /* 0x00078800010c7983 */ /* 0x002ee80000300800 */
[----:B------:R-:W3:Y:S04]  /*26c70*/  LDL.LU R13, [R1+0x78c] ;  /* 0x00078c00010d7983 */ /* 0x000ee80000300800 */
[----:B----4-:R-:W3:Y:S04]  /*26c80*/  LDL.LU R14, [R1+0x7b8] ;  /* 0x0007b800010e7983 */ /* 0x010ee80000300800 */
[----:B------:R1:W-:Y:S04]  /*26c90*/  STS.128 [R0], R8 ;  /* 0x0000000800007388 */ /* 0x0003e80000000c00 */
[----:B------:R-:W3:Y:S04]  /*26ca0*/  LDL.LU R15, [R1+0x7bc] ;  /* 0x0007bc00010f7983 */ /* 0x000ee80000300800 */
[----:B------:R4:W-:Y:S04]  /*26cb0*/  STS.128 [R0+0x200], R4 ;  /* 0x0002000400007388 */ /* 0x0009e80000000c00 */
[----:B-1----:R-:W3:Y:S04]  /*26cc0*/  LDL.LU R8, [R1+0x670] ;  /* 0x0006700001087983 */ /* 0x002ee80000300800 */
[----:B------:R-:W3:Y:S04]  /*26cd0*/  LDL.LU R9, [R1+0x674] ;  /* 0x0006740001097983 */ /* 0x000ee80000300800 */
[----:B------:R-:W3:Y:S04]  /*26ce0*/  LDL.LU R10, [R1+0x700] ;  /* 0x00070000010a7983 */ /* 0x000ee80000300800 */
[----:B------:R-:W3:Y:S04]  /*26cf0*/  LDL.LU R11, [R1+0x704] ;  /* 0x00070400010b7983 */ /* 0x000ee80000300800 */
        /* <DEDUP_REMOVED lines=24> */
[----:B--2---:R1:W-:Y:S04]  /*26e80*/  STS.128 [R0], R16 ;  /* 0x0000001000007388 */ /* 0x0043e80000000c00 */
[----:B-1----:R-:W2:Y:S04]  /*26e90*/  LDL.LU R16, [R1+0x550] ;  /* 0x0005500001107983 */ /* 0x002ea80000300800 */
[----:B------:R-:W2:Y:S04]  /*26ea0*/  LDL.LU R17, [R1+0x554] ;  /* 0x0005540001117983 */ /* 0x000ea80000300800 */
[----:B------:R-:W2:Y:S04]  /*26eb0*/  LDL.LU R18, [R1+0x610] ;  /* 0x0006100001127983 */ /* 0x000ea80000300800 */
[----:B---3--:R1:W-:Y:S04]  /*26ec0*/  STS.128 [R0+0x80], R12 ;  /* 0x0000800c00007388 */ /* 0x0083e80000000c00 */
[----:B------:R-:W2:Y:S04]  /*26ed0*/  LDL.LU R19, [R1+0x614] ;  /* 0x0006140001137983 */ /* 0x000ea80000300800 */
[----:B-1----:R-:W3:Y:S04]  /*26ee0*/  LDL.LU R12, [R1+0x558] ;  /* 0x00055800010c7983 */ /* 0x002ee80000300800 */
[----:B------:R-:W3:Y:S04]  /*26ef0*/  LDL.LU R13, [R1+0x55c] ;  /* 0x00055c00010d7983 */ /* 0x000ee80000300800 */
[----:B------:R-:W3:Y:S04]  /*26f00*/  LDL.LU R14, [R1+0x618] ;  /* 0x00061800010e7983 */ /* 0x000ee80000300800 */
[----:B------:R1:W-:Y:S04]  /*26f10*/  STS.128 [R0+0x200], R8 ;  /* 0x0002000800007388 */ /* 0x0003e80000000c00 */
[----:B------:R-:W3:Y:S04]  /*26f20*/  LDL.LU R15, [R1+0x61c] ;  /* 0x00061c00010f7983 */ /* 0x000ee80000300800 */
[----:B----4-:R4:W-:Y:S04]  /*26f30*/  STS.128 [R0+0x280], R4 ;  /* 0x0002800400007388 */ /* 0x0109e80000000c00 */
[----:B------:R-:W-:Y:S06]  /*26f40*/  BAR.SYNC.DEFER_BLOCKING 0x0 ;  /* 0x0000000000007b1d */ /* 0x000fec0000010000 */
[----:B-1----:R-:W3:Y:S04]  /*26f50*/  LDL.LU R10, [R1+0x1f0] ;  /* 0x0001f000010a7983 */ /* 0x002ee80000300800 */
[----:B------:R-:W3:Y:S04]  /*26f60*/  LDL.LU R11, [R1+0x1f4] ;  /* 0x0001f400010b7983 */ /* 0x000ee80000300800 */
[----:B----4-:R-:W4:Y:S04]  /*26f70*/  LDL.LU R6, [R1+0x1f8] ;  /* 0x0001f80001067983 */ /* 0x010f280000300800 */
[----:B------:R-:W4:Y:S04]  /*26f80*/  LDL.LU R7, [R1+0x1fc] ;  /* 0x0001fc0001077983 */ /* 0x000f280000300800 */
[----:B------:R-:W1:Y:S04]  /*26f90*/  LDS.128 R20, [R2] ;  /* 0x0000000002147984 */ /* 0x000e680000000c00 */
[----:B------:R-:W1:Y:S04]  /*26fa0*/  LDS.128 R28, [R161] ;  /* 0x00000000a11c7984 */ /* 0x000e680000000c00 */
[----:B------:R-:W1:Y:S01]  /*26fb0*/  LDS.128 R24, [R160] ;  /* 0x00000000a0187984 */ /* 0x000e620000000c00 */
[----:B------:R-:W-:-:S02]  /*26fc0*/  IMAD.MOV.U32 R8, RZ, RZ, R244 ;  /* 0x000000ffff087224 */ /* 0x000fc400078e00f4 */
[----:B------:R-:W-:Y:S02]  /*26fd0*/  IMAD.MOV.U32 R9, RZ, RZ, R245 ;  /* 0x000000ffff097224 */ /* 0x000fe400078e00f5 */
[----:B------:R-:W-:Y:S02]  /*26fe0*/  IMAD.MOV.U32 R4, RZ, RZ, R246 ;  /* 0x000000ffff047224 */ /* 0x000fe400078e00f6 */
[----:B------:R-:W-:Y:S01]  /*26ff0*/  IMAD.MOV.U32 R5, RZ, RZ, R247 ;  /* 0x000000ffff057224 */ /* 0x000fe200078e00f7 */
        /* <DEDUP_REMOVED lines=10> */
[----:B--2---:R-:W-:Y:S04]  /*270a0*/  STS.128 [R0], R16 ;  /* 0x0000001000007388 */ /* 0x004fe80000000c00 */
[----:B---3--:R-:W-:Y:S04]  /*270b0*/  STS.128 [R0+0x80], R12 ;  /* 0x0000800c00007388 */ /* 0x008fe80000000c00 */
[----:B------:R1:W-:Y:S04]  /*270c0*/  STS.128 [R0+0x200], R8 ;  /* 0x0002000800007388 */ /* 0x0003e80000000c00 */
[----:B----4-:R2:W-:Y:S04]  /*270d0*/  STS.128 [R0+0x280], R4 ;  /* 0x0002800400007388 */ /* 0x0105e80000000c00 */
[----:B------:R-:W-:Y:S06]  /*270e0*/  BAR.SYNC.DEFER_BLOCKING 0x0 ;  /* 0x0000000000007b1d */ /* 0x000fec0000010000 */
[----:B------:R-:W3:Y:S04]  /*270f0*/  LDS.128 R12, [R2] ;  /* 0x00000000020c7984 */ /* 0x000ee80000000c00 */
[----:B------:R-:W4:Y:S04]  /*27100*/  LDS.128 R20, [R161] ;  /* 0x00000000a1147984 */ /* 0x000f280000000c00 */
[----:B------:R-:W4:Y:S01]  /*27110*/  LDS.128 R16, [R160] ;  /* 0x00000000a0107984 */ /* 0x000f220000000c00 */
[----:B-1----:R-:W-:Y:S01]  /*27120*/  MOV R10, R52 ;  /* 0x00000034000a7202 */ /* 0x002fe20000000f00 */
[----:B------:R-:W-:-:S02]  /*27130*/  IMAD.MOV.U32 R11, RZ, RZ, R53 ;  /* 0x000000ffff0b7224 */ /* 0x000fc400078e0035 */
[----:B--2---:R-:W-:Y:S02]  /*27140*/  IMAD.MOV.U32 R6, RZ, RZ, R124 ;  /* 0x000000ffff067224 */ /* 0x004fe400078e007c */
[----:B------:R-:W-:Y:S01]  /*27150*/  IMAD.MOV.U32 R7, RZ, RZ, R125 ;  /* 0x000000ffff077224 */ /* 0x000fe200078e007d */
[----:B------:R-:W-:Y:S01]  /*27160*/  MOV R125, R123 ;  /* 0x0000007b007d7202 */ /* 0x000fe20000000f00 */
        /* <DEDUP_REMOVED lines=15> */
[----:B----4-:R-:W-:Y:S04]  /*27260*/  STL.64 [R1+0x400], R20 ;  /* 0x0004001401007387 */ /* 0x010fe80000100a00 */
[----:B------:R-:W-:Y:S04]  /*27270*/  STL.64 [R1+0x408], R22 ;  /* 0x0004081601007387 */ /* 0x000fe80000100a00 */
[----:B------:R-:W-:Y:S06]  /*27280*/  BAR.SYNC.DEFER_BLOCKING 0x0 ;  /* 0x0000000000007b1d */ /* 0x000fec0000010000 */
        /* <DEDUP_REMOVED lines=67> */
[----:B------:R-:W3:Y:S04]  /*276c0*/  LDL.LU R15, [R1+0x714] ;  /* 0x00071400010f7983 */ /* 0x000ee80000300800 */
[----:B--2---:R-:W-:Y:S04]  /*276d0*/  STS.128 [R0+0x200], R8 ;  /* 0x0002000800007388 */ /* 0x004fe80000000c00 */
[----:B----4-:R1:W-:Y:S04]  /*276e0*/  STS.128 [R0+0x280], R4 ;  /* 0x0002800400007388 */ /* 0x0103e80000000c00 */
[----:B-1----:R-:W2:Y:S04]  /*276f0*/  LDL.LU R4, [R1+0x6d8] ;  /* 0x0006d80001047983 */ /* 0x002ea80000300800 */
[----:B------:R-:W2:Y:S04]  /*27700*/  LDL.LU R5, [R1+0x6dc] ;  /* 0x0006dc0001057983 */ /* 0x000ea80000300800 */
[----:B------:R-:W2:Y:S04]  /*27710*/  LDL.LU R6, [R1+0x718] ;  /* 0x0007180001067983 */ /* 0x000ea80000300800 */
[----:B------:R-:W2:Y:S04]  /*27720*/  LDL.LU R7, [R1+0x71c] ;  /* 0x00071c0001077983 */ /* 0x000ea80000300800 */
[----:B------:R-:W4:Y:S04]  /*27730*/  LDL.LU R8, [R1+0x5b0] ;  /* 0x0005b00001087983 */ /* 0x000f280000300800 */
[----:B------:R-:W4:Y:S04]  /*27740*/  LDL.LU R9, [R1+0x5b4] ;  /* 0x0005b40001097983 */ /* 0x000f280000300800 */
[----:B------:R-:W4:Y:S04]  /*27750*/  LDL.LU R10, [R1+0x630] ;  /* 0x00063000010a7983 */ /* 0x000f280000300800 */
[----:B------:R-:W4:Y:S04]  /*27760*/  LDL.LU R11, [R1+0x634] ;  /* 0x00063400010b7983 */ /* 0x000f280000300800 */
[----:B------:R1:W-:Y:S04]  /*27770*/  STS.128 [R0], R16 ;  /* 0x0000001000007388 */ /* 0x0003e80000000c00 */
[----:B------:R-:W-:Y:S06]  /*27780*/  BAR.SYNC.DEFER_BLOCKING 0x0 ;  /* 0x0000000000007b1d */ /* 0x000fec0000010000 */
[----:B-1----:R-:W3:Y:S04]  /*27790*/  LDL.LU R16, [R1+0x5b8] ;  /* 0x0005b80001107983 */ /* 0x002ee80000300800 */
[----:B------:R-:W3:Y:S04]  /*277a0*/  LDL.LU R17, [R1+0x5bc] ;  /* 0x0005bc0001117983 */ /* 0x000ee80000300800 */
[----:B------:R-:W3:Y:S04]  /*277b0*/  LDL.LU R18, [R1+0x638] ;  /* 0x0006380001127983 */ /* 0x000ee80000300800 */
[----:B------:R-:W1:Y:S04]  /*277c0*/  LDS.128 R20, [R2] ;  /* 0x0000000002147984 */ /* 0x000e680000000c00 */
[----:B------:R-:W1:Y:S04]  /*277d0*/  LDS.128 R28, [R161] ;  /* 0x00000000a11c7984 */ /* 0x000e680000000c00 */
[----:B------:R-:W3:Y:S04]  /*277e0*/  LDL.LU R19, [R1+0x63c] ;  /* 0x00063c0001137983 */ /* 0x000ee80000300800 */
        /* <DEDUP_REMOVED lines=11> */
[----:B--2---:R1:W-:Y:S04]  /*278a0*/  STS.128 [R0+0x80], R4 ;  /* 0x0000800400007388 */ /* 0x0043e80000000c00 */
[----:B-1----:R-:W2:Y:S04]  /*278b0*/  LDL.LU R4, [R1+0x130] ;  /* 0x0001300001047983 */ /* 0x002ea80000300800 */
[----:B------:R-:W2:Y:S04]  /*278c0*/  LDL.LU R5, [R1+0x134] ;  /* 0x0001340001057983 */ /* 0x000ea80000300800 */
[----:B------:R-:W2:Y:S04]  /*278d0*/  LDL.LU R6, [R1+0x1c0] ;  /* 0x0001c00001067983 */ /* 0x000ea80000300800 */
[----:B----4-:R1:W-:Y:S04]  /*278e0*/  STS.128 [R0+0x200], R8 ;  /* 0x0002000800007388 */ /* 0x0103e80000000c00 */
[----:B------:R-:W2:Y:S04]  /*278f0*/  LDL.LU R7, [R1+0x1c4] ;  /* 0x0001c40001077983 */ /* 0x000ea80000300800 */
[----:B-1----:R-:W4:Y:S04]  /*27900*/  LDL.LU R8, [R1+0x138] ;  /* 0x0001380001087983 */ /* 0x002f280000300800 */
[----:B------:R-:W4:Y:S04]  /*27910*/  LDL.LU R9, [R1+0x13c] ;  /* 0x00013c0001097983 */ /* 0x000f280000300800 */
[----:B------:R-:W4:Y:S04]  /*27920*/  LDL.LU R10, [R1+0x1c8] ;  /* 0x0001c800010a7983 */ /* 0x000f280000300800 */
[----:B------:R-:W4:Y:S04]  /*27930*/  LDL.LU R11, [R1+0x1cc] ;  /* 0x0001cc00010b7983 */ /* 0x000f280000300800 */
[----:B---3--:R1:W-:Y:S04]  /*27940*/  STS.128 [R0], R12 ;  /* 0x0000000c00007388 */ /* 0x0083e80000000c00 */
[----:B------:R-:W-:Y:S04]  /*27950*/  STS.128 [R0+0x280], R16 ;  /* 0x0002801000007388 */ /* 0x000fe80000000c00 */
[----:B------:R-:W-:Y:S06]  /*27960*/  BAR.SYNC.DEFER_BLOCKING 0x0 ;  /* 0x0000000000007b1d */ /* 0x000fec0000010000 */
[----:B------:R-:W3:Y:S04]  /*27970*/  LDS.128 R24, [R2] ;  /* 0x0000000002187984 */ /* 0x000ee80000000c00 */
[----:B------:R-:W3:Y:S04]  /*27980*/  LDS.128 R20, [R161] ;  /* 0x00000000a1147984 */ /* 0x000ee80000000c00 */
[----:B------:R-:W3:Y:S04]  /*27990*/  LDS.128 R16, [R160] ;  /* 0x00000000a0107984 */ /* 0x000ee80000000c00 */
[----:B------:R-:W-:Y:S04]  /*279a0*/  LDS.128 R248, [R3] ;  /* 0x0000000003f87984 */ /* 0x000fe80000000c00 */
[----:B------:R-:W-:Y:S01]  /*279b0*/  BAR.SYNC.DEFER_BLOCKING 0x0 ;  /* 0x0000000000007b1d */ /* 0x000fe20000010000 */
[----:B-1----:R-:W-:-:S02]  /*279c0*/  IMAD.MOV.U32 R14, RZ, RZ, R224 ;  /* 0x000000ffff0e7224 */ /* 0x002fc400078e00e0 */
[----:B------:R-:W-:Y:S01]  /*279d0*/  IMAD.MOV.U32 R15, RZ, RZ, R225 ;  /* 0x000000ffff0f7224 */ /* 0x000fe200078e00e1 */
[----:B------:R-:W-:Y:S01]  /*279e0*/  MOV R225, R131 ;  /* 0x0000008300e17202 */ /* 0x000fe20000000f00 */
[----:B------:R-:W-:Y:S02]  /*279f0*/  IMAD.MOV.U32 R12, RZ, RZ, R128 ;  /* 0x000000ffff0c7224 */ /* 0x000fe400078e0080 */
[----:B------:R-:W-:Y:S02]  /*27a00*/  IMAD.MOV.U32 R13, RZ, RZ, R129 ;  /* 0x000000ffff0d7224 */ /* 0x000fe400078e0081 */
[----:B------:R-:W-:-:S03]  /*27a10*/  IMAD.MOV.U32 R224, RZ, RZ, R130 ;  /* 0x000000ffffe07224 */ /* 0x000fc600078e0082 */
[----:B------:R-:W-:Y:S04]  /*27a20*/  STS.128 [R0+0x200], R12 ;  /* 0x0002000c00007388 */ /* 0x000fe80000000c00 */
[----:B------:R-:W-:Y:S04]  /*27a30*/  STS.128 [R0+0x280], R224 ;  /* 0x000280e000007388 */ /* 0x000fe80000000c00 */
[----:B---3--:R-:W-:Y:S04]  /*27a40*/  STL.64 [R1+0x130], R24 ;  /* 0x0001301801007387 */ /* 0x008fe80000100a00 */
[----:B------:R-:W-:Y:S04]  /*27a50*/  STL.64 [R1+0x138], R26 ;  /* 0x0001381a01007387 */ /* 0x000fe80000100a00 */
[----:B------:R-:W-:Y:S04]  /*27a60*/  STL.64 [R1+0x10], R20 ;  /* 0x0000101401007387 */ /* 0x000fe80000100a00 */
[----:B------:R-:W-:Y:S04]  /*27a70*/  STL.64 [R1+0x18], R22 ;  /* 0x0000181601007387 */ /* 0x000fe80000100a00 */
[----:B------:R-:W-:Y:S04]  /*27a80*/  STL.64 [R1], R16 ;  /* 0x0000001001007387 */ /* 0x000fe80000100a00 */
[----:B------:R-:W-:Y:S04]  /*27a90*/  STL.64 [R1+0x8], R18 ;  /* 0x0000081201007387 */ /* 0x000fe80000100a00 */
[----:B--2---:R1:W-:Y:S04]  /*27aa0*/  STS.128 [R0], R4 ;  /* 0x0000000400007388 */ /* 0x0043e80000000c00 */
[----:B----4-:R2:W-:Y:S04]  /*27ab0*/  STS.128 [R0+0x80], R8 ;  /* 0x0000800800007388 */ /* 0x0105e80000000c00 */
[----:B------:R-:W-:Y:S01]  /*27ac0*/  BAR.SYNC.DEFER_BLOCKING 0x0 ;  /* 0x0000000000007b1d */ /* 0x000fe20000010000 */
[----:B-1----:R-:W-:-:S02]  /*27ad0*/  IMAD.MOV.U32 R4, RZ, RZ, R176 ;  /* 0x000000ffff047224 */ /* 0x002fc400078e00b0 */
[----:B------:R-:W-:-:S03]  /*27ae0*/  IMAD.MOV.U32 R5, RZ, RZ, R177 ;  /* 0x000000ffff057224 */ /* 0x000fc600078e00b1 */
[----:B------:R-:W1:Y:S04]  /*27af0*/  LDS.128 R244, [R2] ;  /* 0x0000000002f47984 */ /* 0x000e680000000c00 */
[----:B------:R-:W-:Y:S04]  /*27b00*/  LDS.128 R224, [R161] ;  /* 0x00000000a1e07984 */ /* 0x000fe80000000c00 */
[----:B------:R-:W-:Y:S04]  /*27b10*/  LDS.128 R16, [R160] ;  /* 0x00000000a0107984 */ /* 0x000fe80000000c00 */
[----:B------:R-:W-:Y:S01]  /*27b20*/  LDS.128 R12, [R3] ;  /* 0x00000000030c7984 */ /* 0x000fe20000000c00 */
[----:B------:R-:W-:-:S02]  /*27b30*/  IMAD.MOV.U32 R6, RZ, RZ, R220 ;  /* 0x000000ffff067224 */ /* 0x000fc400078e00dc */
[----:B------:R-:W-:Y:S01]  /*27b40*/  IMAD.MOV.U32 R7, RZ, RZ, R221 ;  /* 0x000000ffff077224 */ /* 0x000fe200078e00dd */
[----:B------:R-:W-:Y:S01]  /*27b50*/  BAR.SYNC.DEFER_BLOCKING 0x0 ;  /* 0x0000000000007b1d */ /* 0x000fe20000010000 */
[----:B--2---:R-:W-:Y:S01]  /*27b60*/  IMAD.MOV.U32 R8, RZ, RZ, R68 ;  /* 0x000000ffff087224 */ /* 0x004fe200078e0044 */
[----:B------:R-:W-:Y:S01]  /*27b70*/  MOV R10, R72 ;  /* 0x00000048000a7202 */ /* 0x000fe20000000f00 */
[----:B------:R-:W-:Y:S02]  /*27b80*/  IMAD.MOV.U32 R9, RZ, RZ, R69 ;  /* 0x000000ffff097224 */ /* 0x000fe400078e0045 */
[----:B------:R-:W-:Y:S01]  /*27b90*/  IMAD.MOV.U32 R11, RZ, RZ, R73 ;  /* 0x000000ffff0b7224 */ /* 0x000fe200078e0049 */
[----:B------:R2:W-:Y:S04]  /*27ba0*/  STS.128 [R0], R4 ;  /* 0x0000000400007388 */ /* 0x0005e80000000c00 */
[----:B------:R3:W-:Y:S04]  /*27bb0*/  STS.128 [R0+0x200], R8 ;  /* 0x0002000800007388 */ /* 0x0007e80000000c00 */
[----:B--2---:R-:W2:Y:S04]  /*27bc0*/  LDL.LU R4, [R1+0x890] ;  /* 0x0008900001047983 */ /* 0x004ea80000300800 */
[----:B------:R-:W2:Y:S04]  /*27bd0*/  LDL.LU R5, [R1+0x894] ;  /* 0x0008940001057983 */ /* 0x000ea80000300800 */
[----:B------:R-:W2:Y:S04]  /*27be0*/  LDL.LU R6, [R1+0x8e0] ;  /* 0x0008e00001067983 */ /* 0x000ea80000300800 */
[----:B------:R-:W2:Y:S04]  /*27bf0*/  LDL.LU R7, [R1+0x8e4] ;  /* 0x0008e40001077983 */ /* 0x000ea80000300800 */
[----:B---3--:R-:W3:Y:S04]  /*27c00*/  LDL.LU R8, [R1+0x898] ;  /* 0x0008980001087983 */ /* 0x008ee80000300800 */
[----:B------:R-:W3:Y:S04]  /*27c10*/  LDL.LU R9, [R1+0x89c] ;  /* 0x00089c0001097983 */ /* 0x000ee80000300800 */
[----:B------:R-:W3:Y:S04]  /*27c20*/  LDL.LU R10, [R1+0x8e8] ;  /* 0x0008e800010a7983 */ /* 0x000ee80000300800 */
[----:B------:R-:W3:Y:S01]  /*27c30*/  LDL.LU R11, [R1+0x8ec] ;  /* 0x0008ec00010b7983 */ /* 0x000ee20000300800 */
[----:B------:R-:W-:-:S02]  /*27c40*/  IMAD.MOV.U32 R220, RZ, RZ, R178 ;  /* 0x000000ffffdc7224 */ /* 0x000fc400078e00b2 */
[----:B------:R-:W-:Y:S01]  /*27c50*/  IMAD.MOV.U32 R221, RZ, RZ, R179 ;  /* 0x000000ffffdd7224 */ /* 0x000fe200078e00b3 */
[----:B------:R-:W4:Y:S01]  /*27c60*/  LDL.LU R20, [R1+0x810] ;  /* 0x0008100001147983 */ /* 0x000f220000300800 */
[----:B------:R-:W-:Y:S02]  /*27c70*/  IMAD.MOV.U32 R72, RZ, RZ, R70 ;  /* 0x000000ffff487224 */ /* 0x000fe400078e0046 */
[----:B------:R-:W-:Y:S01]  /*27c80*/  IMAD.MOV.U32 R73, RZ, RZ, R71 ;  /* 0x000000ffff497224 */ /* 0x000fe200078e0047 */
[----:B------:R-:W4:Y:S04]  /*27c90*/  LDL.LU R21, [R1+0x814] ;  /* 0x0008140001157983 */ /* 0x000f280000300800 */
[----:B------:R-:W4:Y:S04]  /*27ca0*/  LDL.LU R22, [R1+0x840] ;  /* 0x0008400001167983 */ /* 0x000f280000300800 */
[----:B------:R-:W-:Y:S04]  /*27cb0*/  STS.128 [R0+0x80], R220 ;  /* 0x000080dc00007388 */ /* 0x000fe80000000c00 */
[----:B------:R-:W-:Y:S04]  /*27cc0*/  STS.128 [R0+0x280], R72 ;  /* 0x0002804800007388 */ /* 0x000fe80000000c00 */
[----:B------:R-:W4:Y:S04]  /*27cd0*/  LDL.LU R23, [R1+0x844] ;  /* 0x0008440001177983 */ /* 0x000f280000300800 */
[----:B------:R-:W4:Y:S04]  /*27ce0*/  LDL.LU R40, [R1+0x818] ;  /* 0x0008180001287983 */ /* 0x000f280000300800 */
[----:B------:R-:W-:Y:S06]  /*27cf0*/  BAR.SYNC.DEFER_BLOCKING 0x0 ;  /* 0x0000000000007b1d */ /* 0x000fec0000010000 */
[----:B------:R-:W4:Y:S04]  /*27d00*/  LDL.LU R41, [R1+0x81c] ;  /* 0x00081c0001297983 */ /* 0x000f280000300800 */
[----:B------:R-:W4:Y:S04]  /*27d10*/  LDL.LU R42, [R1+0x848] ;  /* 0x00084800012a7983 */ /* 0x000f280000300800 */
[----:B------:R-:W4:Y:S04]  /*27d20*/  LDL.LU R43, [R1+0x84c] ;  /* 0x00084c00012b7983 */ /* 0x000f280000300800 */
[----:B------:R-:W1:Y:S04]  /*27d30*/  LDS.128 R36, [R2] ;  /* 0x0000000002247984 */ /* 0x000e680000000c00 */
[----:B------:R-:W1:Y:S04]  /*27d40*/  LDS.128 R32, [R161] ;  /* 0x00000000a1207984 */ /* 0x000e680000000c00 */
[----:B------:R-:W1:Y:S04]  /*27d50*/  LDS.128 R28, [R160] ;  /* 0x00000000a01c7984 */ /* 0x000e680000000c00 */
[----:B------:R-:W1:Y:S04]  /*27d60*/  LDS.128 R24, [R3] ;  /* 0x0000000003187984 */ /* 0x000e680000000c00 */
[----:B------:R-:W-:Y:S06]  /*27d70*/  BAR.SYNC.DEFER_BLOCKING 0x0 ;  /* 0x0000000000007b1d */ /* 0x000fec0000010000 */
[----:B--2---:R2:W-:Y:S04]  /*27d80*/  STS.128 [R0], R4 ;  /* 0x0000000400007388 */ /* 0x0045e80000000c00 */
[----:B--2---:R-:W2:Y:S04]  /*27d90*/  LDL.LU R4, [R1+0x770] ;  /* 0x0007700001047983 */ /* 0x004ea80000300800 */
[----:B------:R-:W2:Y:S04]  /*27da0*/  LDL.LU R5, [R1+0x774] ;  /* 0x0007740001057983 */ /* 0x000ea80000300800 */
[----:B------:R-:W2:Y:S04]  /*27db0*/  LDL.LU R6, [R1+0x7a0] ;  /* 0x0007a00001067983 */ /* 0x000ea80000300800 */
[----:B---3--:R3:W-:Y:S04]  /*27dc0*/  STS.128 [R0+0x80], R8 ;  /* 0x0000800800007388 */ /* 0x0087e80000000c00 */
[----:B------:R-:W2:Y:S04]  /*27dd0*/  LDL.LU R7, [R1+0x7a4] ;  /* 0x0007a40001077983 */ /* 0x000ea80000300800 */
[----:B---3--:R-:W3:Y:S04]  /*27de0*/  LDL.LU R8, [R1+0x778] ;  /* 0x0007780001087983 */ /* 0x008ee80000300800 */
[----:B------:R-:W3:Y:S04]  /*27df0*/  LDL.LU R9, [R1+0x77c] ;  /* 0x00077c0001097983 */ /* 0x000ee80000300800 */
[----:B------:R-:W3:Y:S04]  /*27e00*/  LDL.LU R10, [R1+0x7a8] ;  /* 0x0007a800010a7983 */ /* 0x000ee80000300800 */
[----:B------:R-:W3:Y:S04]  /*27e10*/  LDL.LU R11, [R1+0x7ac] ;  /* 0x0007ac00010b7983 */ /* 0x000ee80000300800 */
[----:B----4-:R4:W-:Y:S04]  /*27e20*/  STS.128 [R0+0x200], R20 ;  /* 0x0002001400007388 */ /* 0x0109e80000000c00 */
[----:B------:R-:W-:Y:S04]  /*27e30*/  STS.128 [R0+0x280], R40 ;  /* 0x0002802800007388 */ /* 0x000fe80000000c00 */
[----:B------:R-:W-:Y:S06]  /*27e40*/  BAR.SYNC.DEFER_BLOCKING 0x0 ;  /* 0x0000000000007b1d */ /* 0x000fec0000010000 */
        /* <DEDUP_REMOVED lines=8> */
[----:B------:R-:W1:Y:S04]  /*27ed0*/  LDS.128 R52, [R2] ;  /* 0x0000000002347984 */ /* 0x000e680000000c00 */
[----:B------:R-:W-:Y:S04]  /*27ee0*/  LDS.128 R48, [R161] ;  /* 0x00000000a1307984 */ /* 0x000fe80000000c00 */
[----:B------:R-:W-:Y:S04]  /*27ef0*/  LDS.128 R44, [R160] ;  /* 0x00000000a02c7984 */ /* 0x000fe80000000c00 */
[----:B------:R-:W-:Y:S04]  /*27f00*/  LDS.128 R40, [R3] ;  /* 0x0000000003287984 */ /* 0x000fe80000000c00 */
        /* <DEDUP_REMOVED lines=13> */
[----:B------:R-:W-:Y:S01]  /*27fe0*/  BAR.SYNC.DEFER_BLOCKING 0x0 ;  /* 0x0000000000007b1d */ /* 0x000fe20000010000 */
[----:B----4-:R-:W-:-:S02]  /*27ff0*/  IMAD.MOV.U32 R22, RZ, RZ, R240 ;  /* 0x000000ffff167224 */ /* 0x010fc400078e00f0 */
[----:B------:R-:W-:Y:S01]  /*28000*/  IMAD.MOV.U32 R20, RZ, RZ, R236 ;  /* 0x000000ffff147224 */ /* 0x000fe200078e00ec */
[C---:B------:R-:W-:Y:S01]  /*28010*/  LOP3.LUT R236, R2.reuse, 0x60, RZ, 0x3c, !PT ;  /* 0x0000006002ec7812 */ /* 0x040fe200078e3cff */
[----:B------:R-:W-:Y:S01]  /*28020*/  IMAD.MOV.U32 R21, RZ, RZ, R237 ;  /* 0x000000ffff157224 */ /* 0x000fe200078e00ed */
[C---:B------:R-:W-:Y:S01]  /*28030*/  LOP3.LUT R237, R2.reuse, 0x40, RZ, 0x3c, !PT ;  /* 0x0000004002ed7812 */ /* 0x040fe200078e3cff */
[----:B------:R-:W-:Y:S01]  /*28040*/  IMAD.MOV.U32 R240, RZ, RZ, R238 ;  /* 0x000000fffff07224 */ /* 0x000fe200078e00ee */
[----:B------:R-:W-:Y:S01]  /*28050*/  LOP3.LUT R238, R2, 0x20, RZ, 0x3c, !PT ;  /* 0x0000002002ee7812 */ /* 0x000fe200078e3cff */
[----:B------:R-:W4:Y:S04]  /*28060*/  LDS.128 R68, [R2] ;  /* 0x0000000002447984 */ /* 0x000f280000000c00 */
[----:B------:R-:W-:Y:S04]  /*28070*/  LDS.128 R64, [R238] ;  /* 0x00000000ee407984 */ /* 0x000fe80000000c00 */
[----:B------:R-:W-:Y:S04]  /*28080*/  LDS.128 R60, [R237] ;  /* 0x00000000ed3c7984 */ /* 0x000fe80000000c00 */
[----:B------:R-:W-:Y:S04]  /*28090*/  LDS.128 R56, [R236] ;  /* 0x00000000ec387984 */ /* 0x000fe80000000c00 */
[----:B------:R-:W-:Y:S01]  /*280a0*/  BAR.SYNC.DEFER_BLOCKING 0x0 ;  /* 0x0000000000007b1d */ /* 0x000fe20000010000 */
[----:B------:R-:W-:Y:S01]  /*280b0*/  IMAD.MOV.U32 R23, RZ, RZ, R241 ;  /* 0x000000ffff177224 */ /* 0x000fe200078e00f1 */
[----:B------:R-:W-:-:S04]  /*280c0*/  MOV R241, R239 ;  /* 0x000000ef00f17202 */ /* 0x000fc80000000f00 */
[----:B------:R-:W-:Y:S04]  /*280d0*/  STS.128 [R0+0x200], R20 ;  /* 0x0002001400007388 */ /* 0x000fe80000000c00 */
[----:B------:R-:W-:Y:S04]  /*280e0*/  STS.128 [R0+0x280], R240 ;  /* 0x000280f000007388 */ /* 0x000fe80000000c00 */
[----:B--2---:R-:W-:Y:S04]  /*280f0*/  STS.128 [R0], R4 ;  /* 0x0000000400007388 */ /* 0x004fe80000000c00 */
[----:B---3--:R2:W-:Y:S04]  /*28100*/  STS.128 [R0+0x80], R8 ;  /* 0x0000800800007388 */ /* 0x0085e80000000c00 */
[----:B------:R-:W-:Y:S01]  /*28110*/  BAR.SYNC.DEFER_BLOCKING 0x0 ;  /* 0x0000000000007b1d */ /* 0x000fe20000010000 */
[----:B--2---:R-:W-:Y:S01]  /*28120*/  MOV R10, R216 ;  /* 0x000000d8000a7202 */ /* 0x004fe20000000f00 */
[----:B------:R-:W-:-:S02]  /*28130*/  IMAD.MOV.U32 R11, RZ, RZ, R217 ;  /* 0x000000ffff0b7224 */ /* 0x000fc400078e00d9 */
[----:B------:R-:W-:Y:S02]  /*28140*/  IMAD.MOV.U32 R8, RZ, RZ, R76 ;  /* 0x000000ffff087224 */ /* 0x000fe400078e004c */
[----:B------:R-:W-:Y:S02]  /*28150*/  IMAD.MOV.U32 R9, RZ, RZ, R77 ;  /* 0x000000ffff097224 */ /* 0x000fe400078e004d */
[----:B------:R-:W-:Y:S02]  /*28160*/  IMAD.MOV.U32 R216, RZ, RZ, R78 ;  /* 0x000000ffffd87224 */ /* 0x000fe400078e004e */
[----:B------:R-:W-:Y:S01]  /*28170*/  IMAD.MOV.U32 R217, RZ, RZ, R79 ;  /* 0x000000ffffd97224 */ /* 0x000fe200078e004f */
[----:B------:R-:W2:Y:S04]  /*28180*/  LDS.128 R80, [R2] ;  /* 0x0000000002507984 */ /* 0x000ea80000000c00 */
[----:B------:R-:W-:Y:S04]  /*28190*/  LDS.128 R76, [R238] ;  /* 0x00000000ee4c7984 */ /* 0x000fe80000000c00 */
[----:B------:R-:W-:Y:S04]  /*281a0*/  LDS.128 R72, [R237] ;  /* 0x00000000ed487984 */ /* 0x000fe80000000c00 */
[----:B------:R-:W-:Y:S04]  /*281b0*/  LDS.128 R20, [R236] ;  /* 0x00000000ec147984 */ /* 0x000fe80000000c00 */
[----:B------:R-:W-:Y:S01]  /*281c0*/  BAR.SYNC.DEFER_BLOCKING 0x0 ;  /* 0x0000000000007b1d */ /* 0x000fe20000010000 */
[----:B------:R-:W-:-:S02]  /*281d0*/  IMAD.MOV.U32 R4, RZ, RZ, R228 ;  /* 0x000000ffff047224 */ /* 0x000fc400078e00e4 */
[----:B------:R-:W-:Y:S02]  /*281e0*/  IMAD.MOV.U32 R5, RZ, RZ, R229 ;  /* 0x000000ffff057224 */ /* 0x000fe400078e00e5 */
[----:B------:R-:W-:Y:S02]  /*281f0*/  IMAD.MOV.U32 R6, RZ, RZ, R232 ;  /* 0x000000ffff067224 */ /* 0x000fe400078e00e8 */
[----:B------:R-:W-:-:S05]  /*28200*/  IMAD.MOV.U32 R7, RZ, RZ, R233 ;  /* 0x000000ffff077224 */ /* 0x000fca00078e00e9 */
[----:B------:R3:W-:Y:S04]  /*28210*/  STS.128 [R0], R4 ;  /* 0x0000000400007388 */ /* 0x0007e80000000c00 */
[----:B------:R1:W-:Y:S04]  /*28220*/  STS.128 [R0+0x200], R8 ;  /* 0x0002000800007388 */ /* 0x0003e80000000c00 */
[----:B---3--:R-:W3:Y:S04]  /*28230*/  LDL.LU R4, [R1+0x920] ;  /* 0x0009200001047983 */ /* 0x008ee80000300800 */
[----:B------:R-:W3:Y:S04]  /*28240*/  LDL.LU R5, [R1+0x924] ;  /* 0x0009240001057983 */ /* 0x000ee80000300800 */
[----:B------:R-:W3:Y:S04]  /*28250*/  LDL.LU R6, [R1+0x910] ;  /* 0x0009100001067983 */ /* 0x000ee80000300800 */
[----:B------:R-:W3:Y:S04]  /*28260*/  LDL.LU R7, [R1+0x914] ;  /* 0x0009140001077983 */ /* 0x000ee80000300800 */
[----:B-1----:R-:W2:Y:S04]  /*28270*/  LDL.LU R8, [R1+0x928] ;  /* 0x0009280001087983 */ /* 0x002ea80000300800 */
[----:B------:R-:W2:Y:S04]  /*28280*/  LDL.LU R9, [R1+0x92c] ;  /* 0x00092c0001097983 */ /* 0x000ea80000300800 */
[----:B------:R-:W2:Y:S04]  /*28290*/  LDL.LU R10, [R1+0x918] ;  /* 0x00091800010a7983 */ /* 0x000ea80000300800 */
[----:B------:R-:W2:Y:S01]  /*282a0*/  LDL.LU R11, [R1+0x91c] ;  /* 0x00091c00010b7983 */ /* 0x000ea20000300800 */
[----:B------:R-:W-:-:S02]  /*282b0*/  IMAD.MOV.U32 R232, RZ, RZ, R230 ;  /* 0x000000ffffe87224 */ /* 0x000fc400078e00e6 */
[----:B------:R-:W-:Y:S01]  /*282c0*/  IMAD.MOV.U32 R233, RZ, RZ, R231 ;  /* 0x000000ffffe97224 */ /* 0x000fe200078e00e7 */
[----:B------:R-:W2:Y:S04]  /*282d0*/  LDL.LU R84, [R1+0x8d0] ;  /* 0x0008d00001547983 */ /* 0x000ea80000300800 */
[----:B------:R-:W2:Y:S04]  /*282e0*/  LDL.LU R85, [R1+0x8d4] ;  /* 0x0008d40001557983 */ /* 0x000ea80000300800 */
[----:B------:R-:W2:Y:S04]  /*282f0*/  LDL.LU R86, [R1+0x8c0] ;  /* 0x0008c00001567983 */ /* 0x000ea80000300800 */
        /* <DEDUP_REMOVED lines=13> */
[----:B---3--:R3:W-:Y:S04]  /*283d0*/  STS.128 [R0], R4 ;  /* 0x0000000400007388 */ /* 0x0087e80000000c00 */
[----:B---3--:R-:W3:Y:S04]  /*283e0*/  LDL.LU R4, [R1+0x870] ;  /* 0x0008700001047983 */ /* 0x008ee80000300800 */
[----:B------:R-:W3:Y:S04]  /*283f0*/  LDL.LU R5, [R1+0x874] ;  /* 0x0008740001057983 */ /* 0x000ee80000300800 */
[----:B------:R-:W3:Y:S04]  /*28400*/  LDL.LU R6, [R1+0x860] ;  /* 0x0008600001067983 */ /* 0x000ee80000300800 */
[----:B--2---:R2:W-:Y:S04]  /*28410*/  STS.128 [R0+0x80], R8 ;  /* 0x0000800800007388 */ /* 0x0045e80000000c00 */
[----:B------:R-:W3:Y:S04]  /*28420*/  LDL.LU R7, [R1+0x864] ;  /* 0x0008640001077983 */ /* 0x000ee80000300800 */
[----:B--2---:R-:W2:Y:S04]  /*28430*/  LDL.LU R8, [R1+0x878] ;  /* 0x0008780001087983 */ /* 0x004ea80000300800 */
[----:B------:R-:W2:Y:S04]  /*28440*/  LDL.LU R9, [R1+0x87c] ;  /* 0x00087c0001097983 */ /* 0x000ea80000300800 */
[----:B------:R-:W2:Y:S04]  /*28450*/  LDL.LU R10, [R1+0x868] ;  /* 0x00086800010a7983 */ /* 0x000ea80000300800 */
[----:B------:R-:W2:Y:S04]  /*28460*/  LDL.LU R11, [R1+0x86c] ;  /* 0x00086c00010b7983 */ /* 0x000ea80000300800 */
        /* <DEDUP_REMOVED lines=28> */
[----:B----4-:R-:W4:Y:S04]  /*28630*/  LDL.LU R84, [R1+0x6c0] ;  /* 0x0006c00001547983 */ /* 0x010f280000300800 */
[----:B------:R-:W4:Y:S04]  /*28640*/  LDL.LU R85, [R1+0x6c4] ;  /* 0x0006c40001557983 */ /* 0x000f280000300800 */
[----:B------:R-:W4:Y:S04]  /*28650*/  LDL.LU R86, [R1+0x6b0] ;  /* 0x0006b00001567983 */ /* 0x000f280000300800 */
[----:B------:R-:W4:Y:S04]  /*28660*/  LDL.LU R87, [R1+0x6b4] ;  /* 0x0006b40001577983 */ /* 0x000f280000300800 */
[----:B------:R-:W4:Y:S04]  /*28670*/  LDL.LU R136, [R1+0x6c8] ;  /* 0x0006c80001887983 */ /* 0x000f280000300800 */
[----:B------:R-:W-:Y:S06]  /*28680*/  BAR.SYNC.DEFER_BLOCKING 0x0 ;  /* 0x0000000000007b1d */ /* 0x000fec0000010000 */
        /* <DEDUP_REMOVED lines=19> */
[----:B----4-:R-:W4:Y:S04]  /*287c0*/  LDL.LU R84, [R1+0x240] ;  /* 0x0002400001547983 */ /* 0x010f280000300800 */
[----:B------:R-:W4:Y:S04]  /*287d0*/  LDL.LU R85, [R1+0x244] ;  /* 0x0002440001557983 */ /* 0x000f280000300800 */
[----:B------:R-:W4:Y:S04]  /*287e0*/  LDL.LU R86, [R1+0x1e0] ;  /* 0x0001e00001567983 */ /* 0x000f280000300800 */
        /* <DEDUP_REMOVED lines=77> */
[----:B------:R-:W-:Y:S04]  /*28cc0*/  STS.128 [R0+0x280], R184 ;  /* 0x000280b800007388 */ /* 0x000fe80000000c00 */
[----:B------:R-:W-:Y:S06]  /*28cd0*/  BAR.SYNC.DEFER_BLOCKING 0x0 ;  /* 0x0000000000007b1d */ /* 0x000fec0000010000 */
        /* <DEDUP_REMOVED lines=21> */
[----:B------:R-:W2:Y:S04]  /*28e30*/  LDL.LU R231, [R1+0xa0] ;  /* 0x0000a00001e77983 */ /* 0x000ea80000300800 */
[----:B------:R-:W2:Y:S04]  /*28e40*/  LDL.LU R229, [R1+0x80] ;  /* 0x0000800001e57983 */ /* 0x000ea80000300800 */
[----:B------:R-:W2:Y:S04]  /*28e50*/  LDL.LU R240, [R1+0x50] ;  /* 0x0000500001f07983 */ /* 0x000ea80000300800 */
[----:B------:R-:W2:Y:S04]  /*28e60*/  LDL.LU R228, [R1+0x930] ;  /* 0x0009300001e47983 */ /* 0x000ea80000300800 */
[----:B----4-:R4:W-:Y:S01]  /*28e70*/  STS.128 [R0+0x200], R84 ;  /* 0x0002005400007388 */ /* 0x0109e20000000c00 */
[----:B------:R-:W-:-:S03]  /*28e80*/  IMAD.MOV.U32 R217, RZ, RZ, c[0x0][0x194] ;  /* 0x00006500ffd97624 */ /* 0x000fc600078e00ff */
[----:B------:R-:W2:Y:S04]  /*28e90*/  LDL.LU R223, [R1+0x934] ;  /* 0x0009340001df7983 */ /* 0x000ea80000300800 */
[----:B------:R-:W-:Y:S04]  /*28ea0*/  STS.128 [R0+0x280], R200 ;  /* 0x000280c800007388 */ /* 0x000fe80000000c00 */
[----:B------:R-:W-:Y:S06]  /*28eb0*/  BAR.SYNC.DEFER_BLOCKING 0x0 ;  /* 0x0000000000007b1d */ /* 0x000fec0000010000 */
[----:B------:R-:W2:Y:S04]  /*28ec0*/  LDL.LU R222, [R1+0x93c] ;  /* 0x00093c0001de7983 */ /* 0x000ea80000300800 */
[----:B------:R-:W2:Y:S04]  /*28ed0*/  LDL.LU R221, [R1+0x938] ;  /* 0x0009380001dd7983 */ /* 0x000ea80000300800 */
[----:B----4-:R-:W4:Y:S04]  /*28ee0*/  LDL.LU R84, [R1+0x1b0] ;  /* 0x0001b00001547983 */ /* 0x010f280000300800 */
[----:B------:R-:W4:Y:S04]  /*28ef0*/  LDL.LU R85, [R1+0x1b4] ;  /* 0x0001b40001557983 */ /* 0x000f280000300800 */
[----:B------:R-:W4:Y:S04]  /*28f00*/  LDL.LU R86, [R1+0x190] ;  /* 0x0001900001567983 */ /* 0x000f280000300800 */
[----:B------:R-:W1:Y:S04]  /*28f10*/  LDS.128 R200, [R2] ;  /* 0x0000000002c87984 */ /* 0x000e680000000c00 */
[----:B------:R-:W-:Y:S04]  /*28f20*/  LDS.128 R204, [R238] ;  /* 0x00000000eecc7984 */ /* 0x000fe80000000c00 */
[----:B------:R-:W-:Y:S04]  /*28f30*/  LDS.128 R208, [R237] ;  /* 0x00000000edd07984 */ /* 0x000fe80000000c00 */
[----:B------:R-:W-:Y:S04]  /*28f40*/  LDS.128 R212, [R236] ;  /* 0x00000000ecd47984 */ /* 0x000fe80000000c00 */
[----:B------:R-:W-:Y:S06]  /*28f50*/  BAR.SYNC.DEFER_BLOCKING 0x0 ;  /* 0x0000000000007b1d */ /* 0x000fec0000010000 */
[----:B------:R-:W4:Y:S04]  /*28f60*/  LDL.LU R87, [R1+0x194] ;  /* 0x0001940001577983 */ /* 0x000f280000300800 */
[----:B---3--:R3:W-:Y:S04]  /*28f70*/  STS.128 [R0], R4 ;  /* 0x0000000400007388 */ /* 0x0087e80000000c00 */
[----:B--2---:R2:W-:Y:S01]  /*28f80*/  STS.128 [R0+0x80], R8 ;  /* 0x0000800800007388 */ /* 0x0045e20000000c00 */
[----:B------:R-:W-:-:S04]  /*28f90*/  IMAD R3, R228, c[0x0][0x194], RZ ;  /* 0x00006500e4037a24 */ /* 0x000fc800078e02ff */
[----:B---3--:R-:W-:Y:S01]  /*28fa0*/  IMAD R4, R217, 0x40, R3 ;  /* 0x00000040d9047824 */ /* 0x008fe200078e0203 */
[----:B--2---:R-:W-:-:S04]  /*28fb0*/  LEA R10, P2, R3, c[0x0][0x170], 0x2 ;  /* 0x00005c00030a7a11 */ /* 0x004fc800078410ff */
[C---:B------:R-:W-:Y:S02]  /*28fc0*/  LEA R8, P3, R4.reuse, c[0x0][0x170], 0x2 ;  /* 0x00005c0004087a11 */ /* 0x040fe400078610ff */
[----:B------:R-:W-:Y:S01]  /*28fd0*/  LEA.HI.X.SX32 R11, R3, c[0x0][0x174], 0x2, P2 ;  /* 0x00005d00030b7a11 */ /* 0x000fe200010f16ff */
[----:B------:R-:W-:Y:S01]  /*28fe0*/  IMAD R3, R217, 0x40, R4 ;  /* 0x00000040d9037824 */ /* 0x000fe200078e0204 */
[----:B------:R-:W-:Y:S02]  /*28ff0*/  LEA.HI.X.SX32 R9, R4, c[0x0][0x174], 0x2, P3 ;  /* 0x00005d0004097a11 */ /* 0x000fe400018f16ff */
[----:B------:R-:W2:Y:S04]  /*29000*/  LDL.LU R4, [R1+0x1b8] ;  /* 0x0001b80001047983 */ /* 0x000ea80000300800 */
[----:B------:R-:W2:Y:S04]  /*29010*/  LDL.LU R5, [R1+0x1bc] ;  /* 0x0001bc0001057983 */ /* 0x000ea80000300800 */
[----:B------:R-:W2:Y:S04]  /*29020*/  LDL.LU R6, [R1+0x198] ;  /* 0x0001980001067983 */ /* 0x000ea80000300800 */
[----:B------:R-:W2:Y:S04]  /*29030*/  LDL.LU R7, [R1+0x19c] ;  /* 0x00019c0001077983 */ /* 0x000ea80000300800 */
[----:B------:R-:W3:Y:S04]  /*29040*/  LDL.LU R241, [R1+0x30] ;  /* 0x0000300001f17983 */ /* 0x000ee80000300800 */
[----:B------:R-:W3:Y:S04]  /*29050*/  LDL.LU R243, [R1+0xa4] ;  /* 0x0000a40001f37983 */ /* 0x000ee80000300800 */
[----:B------:R-:W3:Y:S01]  /*29060*/  LDL.LU R239, [R1+0x84] ;  /* 0x0000840001ef7983 */ /* 0x000ee20000300800 */
[----:B------:R-:W-:Y:S01]  /*29070*/  ISETP.GE.AND P0, PT, R228, c[0x0][0x178], PT ;  /* 0x00005e00e4007a0c */ /* 0x000fe20003f06270 */
[C---:B------:R-:W-:Y:S01]  /*29080*/  IMAD R216, R252.reuse, c[0x0][0x198], RZ ;  /* 0x00006600fcd87a24 */ /* 0x040fe200078e02ff */
[C---:B------:R-:W-:Y:S01]  /*29090*/  ISETP.GE.AND P4, PT, R252.reuse, c[0x0][0x17c], PT ;  /* 0x00005f00fc007a0c */ /* 0x040fe20003f86270 */
[----:B------:R-:W3:Y:S01]  /*290a0*/  LDL.LU R220, [R1+0x54] ;  /* 0x0000540001dc7983 */ /* 0x000ee20000300800 */
[----:B------:R-:W-:-:S03]  /*290b0*/  ISETP.LT.AND P0, PT, R252, c[0x0][0x17c], !P0 ;  /* 0x00005f00fc007a0c */ /* 0x000fc60004701270 */
[----:B----4-:R4:W-:Y:S01]  /*290c0*/  STS.128 [R0+0x200], R84 ;  /* 0x0002005400007388 */ /* 0x0109e20000000c00 */
[----:B------:R-:W-:-:S03]  /*290d0*/  ISETP.LT.AND P5, PT, R223, c[0x0][0x178], !P4 ;  /* 0x00005e00df007a0c */ /* 0x000fc600067a1270 */
[----:B------:R-:W3:Y:S01]  /*290e0*/  LDL.LU R242, [R1+0x34] ;  /* 0x0000340001f27983 */ /* 0x000ee20000300800 */
[----:B------:R-:W-:-:S03]  /*290f0*/  IADD3 R218, R216, c[0x0][0x198], RZ ;  /* 0x00006600d8da7a10 */ /* 0x000fc60007ffe0ff */
[----:B------:R-:W3:Y:S01]  /*29100*/  LDL.LU R232, [R1+0xe0] ;  /* 0x0000e00001e87983 */ /* 0x000ee20000300800 */
[----:B------:R-:W-:-:S03]  /*29110*/  ISETP.LT.AND P6, PT, R223, c[0x0][0x178], !P1 ;  /* 0x00005e00df007a0c */ /* 0x000fc60004fc1270 */
[----:B------:R-:W3:Y:S01]  /*29120*/  LDL.LU R233, [R1+0xb0] ;  /* 0x0000b00001e97983 */ /* 0x000ee20000300800 */
[----:B----4-:R-:W-:-:S03]  /*29130*/  IMAD.WIDE R86, R216, 0x4, R10 ;  /* 0x00000004d8567825 */ /* 0x010fc600078e020a */
[----:B------:R-:W4:Y:S01]  /*29140*/  LDL.LU R230, [R1+0x70] ;  /* 0x0000700001e67983 */ /* 0x000f220000300800 */
[----:B------:R-:W-:-:S03]  /*29150*/  IMAD.WIDE R84, R216, 0x4, R8 ;  /* 0x00000004d8547825 */ /* 0x000fc600078e0208 */
[----:B--2---:R2:W-:Y:S04]  /*29160*/  STS.128 [R0+0x280], R4 ;  /* 0x0002800400007388 */ /* 0x0045e80000000c00 */
[----:B------:R-:W-:Y:S01]  /*29170*/  BAR.SYNC.DEFER_BLOCKING 0x0 ;  /* 0x0000000000007b1d */ /* 0x000fe20000010000 */
[----:B--2---:R-:W-:Y:S01]  /*29180*/  LEA R6, P2, R3, c[0x0][0x170], 0x2 ;  /* 0x00005c0003067a11 */ /* 0x004fe200078410ff */
[----:B------:R-:W-:-:S03]  /*29190*/  IMAD R0, R217, 0x40, R3 ;  /* 0x00000040d9007824 */ /* 0x000fc600078e0203 */
[----:B------:R-:W-:Y:S02]  /*291a0*/  LEA.HI.X.SX32 R7, R3, c[0x0][0x174], 0x2, P2 ;  /* 0x00005d0003077a11 */ /* 0x000fe400010f16ff */
[----:B------:R-:W-:Y:S01]  /*291b0*/  LEA R4, P2, R0, c[0x0][0x170], 0x2 ;  /* 0x00005c0000047a11 */ /* 0x000fe200078410ff */
[----:B------:R-:W-:Y:S01]  /*291c0*/  @P0 STG.E [R86.64], R231 ;  /* 0x000000e756000986 */ /* 0x000fe2000c10190a */
[----:B------:R-:W-:Y:S02]  /*291d0*/  ISETP.LT.AND P0, PT, R222, c[0x0][0x178], !P4 ;  /* 0x00005e00de007a0c */ /* 0x000fe40006701270 */
[----:B------:R-:W-:Y:S01]  /*291e0*/  ISETP.LT.AND P4, PT, R221, c[0x0][0x178], !P4 ;  /* 0x00005e00dd007a0c */ /* 0x000fe20006781270 */
[----:B------:R2:W-:Y:S01]  /*291f0*/  @P5 STG.E [R84.64], R229 ;  /* 0x000000e554005986 */ /* 0x0005e2000c10190a */
[----:B------:R-:W-:Y:S02]  /*29200*/  ISETP.LT.AND P5, PT, R228, c[0x0][0x178], !P1 ;  /* 0x00005e00e4007a0c */ /* 0x000fe40004fa1270 */
[----:B------:R-:W-:Y:S01]  /*29210*/  LEA.HI.X.SX32 R5, R0, c[0x0][0x174], 0x2, P2 ;  /* 0x00005d0000057a11 */ /* 0x000fe200010f16ff */
[----:B--2---:R-:W-:Y:S01]  /*29220*/  IMAD.WIDE R84, R216, 0x4, R6 ;  /* 0x00000004d8547825 */ /* 0x004fe200078e0206 */
[----:B------:R-:W2:Y:S05]  /*29230*/  LDL.LU R229, [R1+0x60] ;  /* 0x0000600001e57983 */ /* 0x000eaa0000300800 */
[----:B------:R1:W-:Y:S01]  /*29240*/  @P0 STG.E [R84.64], R240 ;  /* 0x000000f054000986 */ /* 0x0003e2000c10190a */
[----:B------:R-:W-:-:S04]  /*29250*/  IMAD.WIDE R86, R218, 0x4, R10 ;  /* 0x00000004da567825 */ /* 0x000fc800078e020a */
[----:B-1----:R-:W-:-:S05]  /*29260*/  IMAD.WIDE R84, R216, 0x4, R4 ;  /* 0x00000004d8547825 */ /* 0x002fca00078e0204 */
[----:B---3--:R-:W-:Y:S01]  /*29270*/  @P4 STG.E [R84.64], R241 ;  /* 0x000000f154004986 */ /* 0x008fe2000c10190a */
[----:B------:R-:W-:-:S03]  /*29280*/  IMAD.WIDE R216, R218, 0x4, R8 ;  /* 0x00000004dad87825 */ /* 0x000fc600078e0208 */
[----:B------:R1:W-:Y:S04]  /*29290*/  @P5 STG.E [R86.64], R243 ;  /* 0x000000f356005986 */ /* 0x0003e8000c10190a */
[----:B------:R3:W-:Y:S04]  /*292a0*/  @P6 STG.E [R216.64], R239 ;  /* 0x000000efd8006986 */ /* 0x0007e8000c10190a */
[----:B-1----:R-:W2:Y:S04]  /*292b0*/  LDL.LU R243, [R1+0xe4] ;  /* 0x0000e40001f37983 */ /* 0x002ea80000300800 */
[----:B------:R-:W2:Y:S04]  /*292c0*/  LDL.LU R240, [R1+0xb4] ;  /* 0x0000b40001f07983 */ /* 0x000ea80000300800 */
[----:B---3--:R-:W3:Y:S01]  /*292d0*/  LDL.LU R239, [R1+0x74] ;  /* 0x0000740001ef7983 */ /* 0x008ee20000300800 */
[----:B------:R-:W-:-:S02]  /*292e0*/  ISETP.LT.AND P3, PT, R222, c[0x0][0x178], !P1 ;  /* 0x00005e00de007a0c */ /* 0x000fc40004f61270 */
[----:B------:R-:W-:Y:S01]  /*292f0*/  IADD3 R3, R252, 0x2, RZ ;  /* 0x00000002fc037810 */ /* 0x000fe20007ffe0ff */
[----:B------:R-:W-:-:S03]  /*29300*/  IMAD.WIDE R84, R218, 0x4, R6 ;  /* 0x00000004da547825 */ /* 0x000fc600078e0206 */
[----:B------:R-:W-:Y:S02]  /*29310*/  ISETP.GE.AND P2, PT, R3, c[0x0][0x17c], PT ;  /* 0x00005f0003007a0c */ /* 0x000fe40003f46270 */
[----:B------:R-:W-:Y:S02]  /*29320*/  ISETP.LT.AND P1, PT, R221, c[0x0][0x178], !P1 ;  /* 0x00005e00dd007a0c */ /* 0x000fe40004f21270 */
[----:B------:R-:W-:Y:S02]  /*29330*/  ISETP.LT.AND P4, PT, R228, c[0x0][0x178], !P2 ;  /* 0x00005e00e4007a0c */ /* 0x000fe40005781270 */
[----:B------:R-:W-:Y:S01]  /*29340*/  IADD3 R3, R218, c[0x0][0x198], RZ ;  /* 0x00006600da037a10 */ /* 0x000fe20007ffe0ff */
[----:B------:R1:W-:Y:S01]  /*29350*/  @P3 STG.E [R84.64], R220 ;  /* 0x000000dc54003986 */ /* 0x0003e2000c10190a */
[----:B------:R-:W-:Y:S02]  /*29360*/  ISETP.LT.AND P5, PT, R223, c[0x0][0x178], !P2 ;  /* 0x00005e00df007a0c */ /* 0x000fe400057a1270 */
[----:B------:R-:W-:Y:S01]  /*29370*/  ISETP.LT.AND P6, PT, R222, c[0x0][0x178], !P2 ;  /* 0x00005e00de007a0c */ /* 0x000fe200057c1270 */
[----:B------:R-:W-:Y:S01]  /*29380*/  IMAD.WIDE R218, R218, 0x4, R4 ;  /* 0x00000004dada7825 */ /* 0x000fe200078e0204 */
[----:B------:R-:W-:-:S02]  /*29390*/  IADD3 R0, R252, 0x3, RZ ;  /* 0x00000003fc007810 */ /* 0x000fc40007ffe0ff */
[----:B------:R-:W-:Y:S01]  /*293a0*/  ISETP.LT.AND P2, PT, R221, c[0x0][0x178], !P2 ;  /* 0x00005e00dd007a0c */ /* 0x000fe20005741270 */
[----:B-1----:R-:W3:Y:S01]  /*293b0*/  LDL.LU R220, [R1+0x64] ;  /* 0x0000640001dc7983 */ /* 0x002ee20000300800 */
[C---:B------:R-:W-:Y:S01]  /*293c0*/  IMAD.WIDE R84, R3.reuse, 0x4, R10 ;  /* 0x0000000403547825 */ /* 0x040fe200078e020a */
[----:B------:R-:W-:Y:S02]  /*293d0*/  ISETP.GE.AND P0, PT, R0, c[0x0][0x17c], PT ;  /* 0x00005f0000007a0c */ /* 0x000fe40003f06270 */
[----:B------:R1:W-:Y:S01]  /*293e0*/  @P1 STG.E [R218.64], R242 ;  /* 0x000000f2da001986 */ /* 0x0003e2000c10190a */
[----:B------:R-:W-:-:S03]  /*293f0*/  IMAD.WIDE R86, R3, 0x4, R8 ;  /* 0x0000000403567825 */ /* 0x000fc600078e0208 */
[----:B------:R-:W3:Y:S01]  /*29400*/  LDL.LU R234, [R1+0x140] ;  /* 0x0001400001ea7983 */ /* 0x000ee20000300800 */
[----:B------:R-:W-:-:S03]  /*29410*/  IMAD.WIDE R216, R3, 0x4, R6 ;  /* 0x0000000403d87825 */ /* 0x000fc600078e0206 */
[----:B------:R-:W-:Y:S01]  /*29420*/  @P4 STG.E [R84.64], R232 ;  /* 0x000000e854004986 */ /* 0x000fe2000c10190a */
[----:B------:R-:W-:Y:S01]  /*29430*/  ISETP.LT.AND P4, PT, R228, c[0x0][0x178], !P0 ;  /* 0x00005e00e4007a0c */ /* 0x000fe20004781270 */
[C---:B-1----:R-:W-:Y:S02]  /*29440*/  IMAD.WIDE R218, R3.reuse, 0x4, R4 ;  /* 0x0000000403da7825 */ /* 0x042fe400078e0204 */
[----:B------:R-:W-:Y:S01]  /*29450*/  @P5 STG.E [R86.64], R233 ;  /* 0x000000e956005986 */ /* 0x000fe2000c10190a */
[----:B------:R-:W-:Y:S02]  /*29460*/  IADD3 R3, R3, c[0x0][0x198], RZ ;  /* 0x0000660003037a10 */ /* 0x000fe40007ffe0ff */
[----:B------:R-:W-:Y:S01]  /*29470*/  ISETP.LT.AND P5, PT, R223, c[0x0][0x178], !P0 ;  /* 0x00005e00df007a0c */ /* 0x000fe200047a1270 */
[----:B------:R-:W3:Y:S04]  /*29480*/  LDL.LU R235, [R1+0xf0] ;  /* 0x0000f00001eb7983 */ /* 0x000ee80000300800 */
[----:B----4-:R1:W-:Y:S04]  /*29490*/  @P6 STG.E [R216.64], R230 ;  /* 0x000000e6d8006986 */ /* 0x0103e8000c10190a */
[----:B------:R-:W4:Y:S04]  /*294a0*/  LDL.LU R231, [R1+0xc0] ;  /* 0x0000c00001e77983 */ /* 0x000f280000300800 */
[----:B------:R-:W4:Y:S01]  /*294b0*/  LDL.LU R241, [R1+0x90] ;  /* 0x0000900001f17983 */ /* 0x000f220000300800 */
[----:B-1----:R-:W-:-:S03]  /*294c0*/  IMAD.WIDE R216, R3, 0x4, R10 ;  /* 0x0000000403d87825 */ /* 0x002fc600078e020a */
[----:B------:R-:W4:Y:S01]  /*294d0*/  LDL.LU R242, [R1+0x144] ;  /* 0x0001440001f27983 */ /* 0x000f220000300800 */
[----:B------:R-:W-:-:S04]  /*294e0*/  IMAD.WIDE R84, R3, 0x4, R8 ;  /* 0x0000000403547825 */ /* 0x000fc800078e0208 */
[----:B------:R-:W-:Y:S01]  /*294f0*/  IMAD.WIDE R86, R3, 0x4, R6 ;  /* 0x0000000403567825 */ /* 0x000fe200078e0206 */
[----:B--2---:R-:W-:Y:S01]  /*29500*/  @P2 STG.E [R218.64], R229 ;  /* 0x000000e5da002986 */ /* 0x004fe2000c10190a */
[----:B------:R-:W-:-:S03]  /*29510*/  ISETP.LT.AND P2, PT, R222, c[0x0][0x178], !P0 ;  /* 0x00005e00de007a0c */ /* 0x000fc60004741270 */
[----:B------:R1:W-:Y:S04]  /*29520*/  @P4 STG.E [R216.64], R243 ;  /* 0x000000f3d8004986 */ /* 0x0003e8000c10190a */
[----:B------:R-:W-:Y:S04]  /*29530*/  @P5 STG.E [R84.64], R240 ;  /* 0x000000f054005986 */ /* 0x000fe8000c10190a */
[----:B-1----:R-:W2:Y:S04]  /*29540*/  LDL.LU R243, [R1+0xf4] ;  /* 0x0000f40001f37983 */ /* 0x002ea80000300800 */
[----:B---3--:R1:W-:Y:S04]  /*29550*/  @P2 STG.E [R86.64], R239 ;  /* 0x000000ef56002986 */ /* 0x0083e8000c10190a */
[----:B-1----:R-:W3:Y:S01]  /*29560*/  LDL.LU R239, [R1+0xc4] ;  /* 0x0000c40001ef7983 */ /* 0x002ee20000300800 */
[----:B------:R-:W-:-:S02]  /*29570*/  IADD3 R0, R252, 0x4, RZ ;  /* 0x00000004fc007810 */ /* 0x000fc40007ffe0ff */
[----:B------:R-:W-:Y:S02]  /*29580*/  ISETP.LT.AND P1, PT, R221, c[0x0][0x178], !P0 ;  /* 0x00005e00dd007a0c */ /* 0x000fe40004721270 */
[----:B------:R-:W-:Y:S02]  /*29590*/  ISETP.GE.AND P3, PT, R0, c[0x0][0x17c], PT ;  /* 0x00005f0000007a0c */ /* 0x000fe40003f66270 */
[----:B------:R-:W-:Y:S01]  /*295a0*/  IADD3 R0, R252, 0x5, RZ ;  /* 0x00000005fc007810 */ /* 0x000fe20007ffe0ff */
[C---:B------:R-:W-:Y:S01]  /*295b0*/  IMAD.WIDE R216, R3.reuse, 0x4, R4 ;  /* 0x0000000403d87825 */ /* 0x040fe200078e0204 */
[----:B------:R-:W-:Y:S02]  /*295c0*/  ISETP.LT.AND P6, PT, R228, c[0x0][0x178], !P3 ;  /* 0x00005e00e4007a0c */ /* 0x000fe40005fc1270 */
[----:B------:R-:W-:Y:S02]  /*295d0*/  ISETP.GE.AND P0, PT, R0, c[0x0][0x17c], PT ;  /* 0x00005f0000007a0c */ /* 0x000fe40003f06270 */
[----:B------:R-:W-:-:S02]  /*295e0*/  IADD3 R0, R3, c[0x0][0x198], RZ ;  /* 0x0000660003007a10 */ /* 0x000fc40007ffe0ff */
[----:B------:R-:W-:Y:S01]  /*295f0*/  ISETP.LT.AND P4, PT, R223, c[0x0][0x178], !P3 ;  /* 0x00005e00df007a0c */ /* 0x000fe20005f81270 */
[----:B------:R1:W-:Y:S01]  /*29600*/  @P1 STG.E [R216.64], R220 ;  /* 0x000000dcd8001986 */ /* 0x0003e2000c10190a */
[----:B------:R-:W-:Y:S01]  /*29610*/  ISETP.LT.AND P1, PT, R222, c[0x0][0x178], !P3 ;  /* 0x00005e00de007a0c */ /* 0x000fe20005f21270 */
[----:B------:R-:W-:Y:S01]  /*29620*/  IMAD.WIDE R84, R0, 0x4, R10 ;  /* 0x0000000400547825 */ /* 0x000fe200078e020a */
[----:B------:R-:W-:-:S03]  /*29630*/  ISETP.LT.AND P5, PT, R221, c[0x0][0x178], !P3 ;  /* 0x00005e00dd007a0c */ /* 0x000fc60005fa1270 */
[----:B------:R-:W-:Y:S01]  /*29640*/  IMAD.WIDE R86, R0, 0x4, R8 ;  /* 0x0000000400567825 */ /* 0x000fe200078e0208 */
[----:B------:R1:W-:Y:S01]  /*29650*/  @P6 STG.E [R84.64], R234 ;  /* 0x000000ea54006986 */ /* 0x0003e2000c10190a */
[----:B------:R-:W-:Y:S02]  /*29660*/  ISETP.LT.AND P6, PT, R228, c[0x0][0x178], !P0 ;  /* 0x00005e00e4007a0c */ /* 0x000fe400047c1270 */
[----:B-1----:R-:W-:Y:S01]  /*29670*/  IADD3 R216, R252, 0x6, RZ ;  /* 0x00000006fcd87810 */ /* 0x002fe20007ffe0ff */
[----:B------:R-:W3:Y:S01]  /*29680*/  LDL.LU R220, [R1+0x94] ;  /* 0x0000940001dc7983 */ /* 0x000ee20000300800 */
[----:B------:R-:W-:Y:S02]  /*29690*/  ISETP.LT.AND P3, PT, R223, c[0x0][0x178], !P0 ;  /* 0x00005e00df007a0c */ /* 0x000fe40004761270 */
[----:B------:R-:W-:Y:S01]  /*296a0*/  ISETP.GE.AND P2, PT, R216, c[0x0][0x17c], PT ;  /* 0x00005f00d8007a0c */ /* 0x000fe20003f46270 */
[C---:B------:R-:W-:Y:S01]  /*296b0*/  IMAD.WIDE R216, R0.reuse, 0x4, R4 ;  /* 0x0000000400d87825 */ /* 0x040fe200078e0204 */
[----:B------:R-:W-:-:S03]  /*296c0*/  IADD3 R3, R0, c[0x0][0x198], RZ ;  /* 0x0000660000037a10 */ /* 0x000fc60007ffe0ff */
[----:B------:R-:W-:Y:S01]  /*296d0*/  IMAD.WIDE R84, R0, 0x4, R6 ;  /* 0x0000000400547825 */ /* 0x000fe200078e0206 */
[----:B------:R1:W-:Y:S04]  /*296e0*/  @P4 STG.E [R86.64], R235 ;  /* 0x000000eb56004986 */ /* 0x0003e8000c10190a */
[----:B------:R-:W3:Y:S04]  /*296f0*/  LDL.LU R230, [R1+0x150] ;  /* 0x0001500001e67983 */ /* 0x000ee80000300800 */
[----:B----4-:R4:W-:Y:S04]  /*29700*/  @P1 STG.E [R84.64], R231 ;  /* 0x000000e754001986 */ /* 0x0109e8000c10190a */
[----:B------:R-:W3:Y:S01]  /*29710*/  LDL.LU R229, [R1+0x120] ;  /* 0x0001200001e57983 */ /* 0x000ee20000300800 */
[----:B-1----:R-:W-:-:S03]  /*29720*/  IMAD.WIDE R86, R3, 0x4, R10 ;  /* 0x0000000403567825 */ /* 0x002fc600078e020a */
[----:B------:R1:W-:Y:S01]  /*29730*/  @P5 STG.E [R216.64], R241 ;  /* 0x000000f1d8005986 */ /* 0x0003e2000c10190a */
[----:B------:R-:W-:-:S03]  /*29740*/  ISETP.LT.AND P5, PT, R222, c[0x0][0x178], !P0 ;  /* 0x00005e00de007a0c */ /* 0x000fc600047a1270 */
[----:B------:R-:W3:Y:S01]  /*29750*/  LDL.LU R240, [R1+0x110] ;  /* 0x0001100001f07983 */ /* 0x000ee20000300800 */
[----:B----4-:R-:W-:-:S03]  /*29760*/  IMAD.WIDE R84, R3, 0x4, R8 ;  /* 0x0000000403547825 */ /* 0x010fc600078e0208 */
[----:B------:R4:W-:Y:S04]  /*29770*/  @P6 STG.E [R86.64], R242 ;  /* 0x000000f256006986 */ /* 0x0009e8000c10190a */
[----:B-1----:R-:W3:Y:S04]  /*29780*/  LDL.LU R241, [R1+0xd0] ;  /* 0x0000d00001f17983 */ /* 0x002ee80000300800 */
[----:B----4-:R-:W4:Y:S04]  /*29790*/  LDL.LU R242, [R1+0x154] ;  /* 0x0001540001f27983 */ /* 0x010f280000300800 */
[----:B--2---:R1:W-:Y:S02]  /*297a0*/  @P3 STG.E [R84.64], R243 ;  /* 0x000000f354003986 */ /* 0x0043e4000c10190a */
[----:B-1----:R-:W-:-:S02]  /*297b0*/  IMAD.WIDE R84, R3, 0x4, R6 ;  /* 0x0000000403547825 */ /* 0x002fc400078e0206 */
[----:B------:R-:W2:Y:S04]  /*297c0*/  LDL.LU R243, [R1+0x124] ;  /* 0x0001240001f37983 */ /* 0x000ea80000300800 */
[----:B---3--:R1:W-:Y:S04]  /*297d0*/  @P5 STG.E [R84.64], R239 ;  /* 0x000000ef54005986 */ /* 0x0083e8000c10190a */
[----:B-1----:R-:W3:Y:S01]  /*297e0*/  LDL.LU R239, [R1+0x114] ;  /* 0x0001140001ef7983 */ /* 0x002ee20000300800 */
[----:B------:R-:W-:Y:S02]  /*297f0*/  ISETP.LT.AND P0, PT, R221, c[0x0][0x178], !P0 ;  /* 0x00005e00dd007a0c */ /* 0x000fe40004701270 */
[----:B------:R-:W-:-:S02]  /*29800*/  ISETP.LT.AND P1, PT, R228, c[0x0][0x178], !P2 ;  /* 0x00005e00e4007a0c */ /* 0x000fc40005721270 */
[----:B------:R-:W-:Y:S01]  /*29810*/  ISETP.LT.AND P3, PT, R223, c[0x0][0x178], !P2 ;  /* 0x00005e00df007a0c */ /* 0x000fe20005761270 */
[C---:B------:R-:W-:Y:S01]  /*29820*/  IMAD.WIDE R86, R3.reuse, 0x4, R4 ;  /* 0x0000000403567825 */ /* 0x040fe200078e0204 */
[----:B------:R-:W-:Y:S02]  /*29830*/  IADD3 R216, R252, 0x7, RZ ;  /* 0x00000007fcd87810 */ /* 0x000fe40007ffe0ff */
[----:B------:R-:W-:Y:S02]  /*29840*/  ISETP.LT.AND P6, PT, R222, c[0x0][0x178], !P2 ;  /* 0x00005e00de007a0c */ /* 0x000fe400057c1270 */
[----:B------:R-:W-:Y:S02]  /*29850*/  IADD3 R0, R3, c[0x0][0x198], RZ ;  /* 0x0000660003007a10 */ /* 0x000fe40007ffe0ff */
[----:B------:R-:W-:Y:S02]  /*29860*/  IADD3 R217, R252, 0x8, RZ ;  /* 0x00000008fcd97810 */ /* 0x000fe40007ffe0ff */
[----:B------:R-:W-:Y:S01]  /*29870*/  ISETP.GE.AND P4, PT, R216, c[0x0][0x17c], PT ;  /* 0x00005f00d8007a0c */ /* 0x000fe20003f86270 */
[----:B------:R1:W-:Y:S01]  /*29880*/  @P0 STG.E [R86.64], R220 ;  /* 0x000000dc56000986 */ /* 0x0003e2000c10190a */
[----:B------:R-:W-:Y:S01]  /*29890*/  IMAD.WIDE R84, R0, 0x4, R10 ;  /* 0x0000000400547825 */ /* 0x000fe200078e020a */
[----:B------:R-:W-:-:S02]  /*298a0*/  ISETP.GE.AND P5, PT, R217, c[0x0][0x17c], PT ;  /* 0x00005f00d9007a0c */ /* 0x000fc40003fa6270 */
[----:B------:R-:W-:Y:S01]  /*298b0*/  ISETP.LT.AND P2, PT, R221, c[0x0][0x178], !P2 ;  /* 0x00005e00dd007a0c */ /* 0x000fe20005741270 */
[----:B------:R-:W-:Y:S01]  /*298c0*/  IMAD.WIDE R216, R0, 0x4, R6 ;  /* 0x0000000400d87825 */ /* 0x000fe200078e0206 */
[----:B------:R-:W-:Y:S02]  /*298d0*/  ISETP.LT.AND P0, PT, R228, c[0x0][0x178], !P4 ;  /* 0x00005e00e4007a0c */ /* 0x000fe40006701270 */
[C---:B------:R-:W-:Y:S01]  /*298e0*/  IADD3 R3, R0.reuse, c[0x0][0x198], RZ ;  /* 0x0000660000037a10 */ /* 0x040fe20007ffe0ff */
[----:B-1----:R-:W-:Y:S01]  /*298f0*/  IMAD.WIDE R86, R0, 0x4, R8 ;  /* 0x0000000400567825 */ /* 0x002fe200078e0208 */
[----:B------:R-:W3:Y:S04]  /*29900*/  LDL.LU R220, [R1+0xd4] ;  /* 0x0000d40001dc7983 */ /* 0x000ee80000300800 */
[----:B------:R-:W3:Y:S04]  /*29910*/  LDL.LU R235, [R1+0xa8] ;  /* 0x0000a80001eb7983 */ /* 0x000ee80000300800 */
[----:B------:R1:W-:Y:S01]  /*29920*/  @P1 STG.E [R84.64], R230 ;  /* 0x000000e654001986 */ /* 0x0003e2000c10190a */
[----:B------:R-:W-:-:S03]  /*29930*/  ISETP.LT.AND P1, PT, R223, c[0x0][0x178], !P4 ;  /* 0x00005e00df007a0c */ /* 0x000fc60006721270 */
[----:B------:R1:W-:Y:S04]  /*29940*/  @P3 STG.E [R86.64], R229 ;  /* 0x000000e556003986 */ /* 0x0003e8000c10190a */
[----:B------:R4:W-:Y:S01]  /*29950*/  @P6 STG.E [R216.64], R240 ;  /* 0x000000f0d8006986 */ /* 0x0009e2000c10190a */
[----:B------:R-:W-:Y:S01]  /*29960*/  ISETP.LT.AND P6, PT, R222, c[0x0][0x178], !P4 ;  /* 0x00005e00de007a0c */ /* 0x000fe200067c1270 */
[----:B-1----:R-:W-:Y:S02]  /*29970*/  IMAD.WIDE R84, R0, 0x4, R4 ;  /* 0x0000000400547825 */ /* 0x002fe400078e0204 */
[----:B------:R-:W3:Y:S02]  /*29980*/  LDL.LU R229, [R1+0x88] ;  /* 0x0000880001e57983 */ /* 0x000ee40000300800 */
[----:B------:R-:W-:-:S02]  /*29990*/  IMAD.WIDE R86, R3, 0x4, R10 ;  /* 0x0000000403567825 */ /* 0x000fc400078e020a */
[----:B------:R1:W-:Y:S04]  /*299a0*/  @P2 STG.E [R84.64], R241 ;  /* 0x000000f154002986 */ /* 0x0003e8000c10190a */
[----:B----4-:R-:W4:Y:S04]  /*299b0*/  LDL.LU R240, [R1+0x58] ;  /* 0x0000580001f07983 */ /* 0x010f280000300800 */
[----:B------:R1:W-:Y:S04]  /*299c0*/  @P0 STG.E [R86.64], R242 ;  /* 0x000000f256000986 */ /* 0x0003e8000c10190a */
[----:B-1----:R-:W4:Y:S01]  /*299d0*/  LDL.LU R241, [R1+0x38] ;  /* 0x0000380001f17983 */ /* 0x002f220000300800 */
[----:B------:R-:W-:-:S03]  /*299e0*/  IMAD.WIDE R84, R3, 0x4, R8 ;  /* 0x0000000403547825 */ /* 0x000fc600078e0208 */
[----:B------:R-:W4:Y:S01]  /*299f0*/  LDL.LU R242, [R1+0xac] ;  /* 0x0000ac0001f27983 */ /* 0x000f220000300800 */
[----:B------:R-:W-:-:S03]  /*29a00*/  IMAD.WIDE R86, R3, 0x4, R6 ;  /* 0x0000000403567825 */ /* 0x000fc600078e0206 */
[----:B--2---:R-:W-:Y:S04]  /*29a10*/  @P1 STG.E [R84.64], R243 ;  /* 0x000000f354001986 */ /* 0x004fe8000c10190a */
[----:B---3--:R1:W-:Y:S04]  /*29a20*/  @P6 STG.E [R86.64], R239 ;  /* 0x000000ef56006986 */ /* 0x0083e8000c10190a */
[----:B-1----:R-:W2:Y:S01]  /*29a30*/  LDL.LU R239, [R1+0x8c] ;  /* 0x00008c0001ef7983 */ /* 0x002ea20000300800 */
[----:B------:R-:W-:Y:S02]  /*29a40*/  ISETP.LT.AND P4, PT, R221, c[0x0][0x178], !P4 ;  /* 0x00005e00dd007a0c */ /* 0x000fe40006781270 */
[----:B------:R-:W-:Y:S01]  /*29a50*/  IADD3 R0, R252, 0xa, RZ ;  /* 0x0000000afc007810 */ /* 0x000fe20007ffe0ff */
[----:B------:R-:W3:Y:S01]  /*29a60*/  LDL.LU R231, [R1+0x5c] ;  /* 0x00005c0001e77983 */ /* 0x000ee20000300800 */
[----:B------:R-:W-:-:S02]  /*29a70*/  ISETP.LT.AND P0, PT, R228, c[0x0][0x178], !P5 ;  /* 0x00005e00e4007a0c */ /* 0x000fc40006f01270 */
[----:B------:R-:W-:Y:S01]  /*29a80*/  IADD3 R216, R252, 0x9, RZ ;  /* 0x00000009fcd87810 */ /* 0x000fe20007ffe0ff */
[----:B------:R-:W3:Y:S01]  /*29a90*/  LDL.LU R243, [R1+0x3c] ;  /* 0x00003c0001f37983 */ /* 0x000ee20000300800 */
[----:B------:R-:W-:Y:S02]  /*29aa0*/  ISETP.GE.AND P2, PT, R0, c[0x0][0x17c], PT ;  /* 0x00005f0000007a0c */ /* 0x000fe40003f46270 */
[----:B------:R-:W-:Y:S01]  /*29ab0*/  IADD3 R0, R3, c[0x0][0x198], RZ ;  /* 0x0000660003007a10 */ /* 0x000fe20007ffe0ff */
[----:B------:R-:W3:Y:S01]  /*29ac0*/  LDL.LU R230, [R1+0xe8] ;  /* 0x0000e80001e67983 */ /* 0x000ee20000300800 */
[----:B------:R-:W-:Y:S02]  /*29ad0*/  ISETP.LT.AND P1, PT, R223, c[0x0][0x178], !P5 ;  /* 0x00005e00df007a0c */ /* 0x000fe40006f21270 */
[----:B------:R-:W-:Y:S01]  /*29ae0*/  ISETP.GE.AND P3, PT, R216, c[0x0][0x17c], PT ;  /* 0x00005f00d8007a0c */ /* 0x000fe20003f66270 */
[----:B------:R-:W-:Y:S01]  /*29af0*/  IMAD.WIDE R216, R3, 0x4, R4 ;  /* 0x0000000403d87825 */ /* 0x000fe200078e0204 */
[----:B------:R-:W-:-:S03]  /*29b00*/  ISETP.LT.AND P6, PT, R222, c[0x0][0x178], !P5 ;  /* 0x00005e00de007a0c */ /* 0x000fc60006fc1270 */
[----:B------:R-:W-:Y:S01]  /*29b10*/  IMAD.WIDE R84, R0, 0x4, R10 ;  /* 0x0000000400547825 */ /* 0x000fe200078e020a */
[----:B------:R-:W-:Y:S01]  /*29b20*/  IADD3 R3, R252, 0xb, RZ ;  /* 0x0000000bfc037810 */ /* 0x000fe20007ffe0ff */
[----:B------:R1:W-:Y:S01]  /*29b30*/  @P4 STG.E [R216.64], R220 ;  /* 0x000000dcd8004986 */ /* 0x0003e2000c10190a */
[----:B------:R-:W-:Y:S01]  /*29b40*/  ISETP.LT.AND P5, PT, R221, c[0x0][0x178], !P5 ;  /* 0x00005e00dd007a0c */ /* 0x000fe20006fa1270 */
[----:B------:R-:W-:Y:S01]  /*29b50*/  IMAD.WIDE R86, R0, 0x4, R8 ;  /* 0x0000000400567825 */ /* 0x000fe200078e0208 */
[----:B------:R-:W-:Y:S01]  /*29b60*/  ISETP.LT.AND P4, PT, R228, c[0x0][0x178], !P3 ;  /* 0x00005e00e4007a0c */ /* 0x000fe20005f81270 */
[----:B------:R1:W-:Y:S01]  /*29b70*/  @P0 STG.E [R84.64], R235 ;  /* 0x000000eb54000986 */ /* 0x0003e2000c10190a */
[----:B------:R-:W-:Y:S02]  /*29b80*/  ISETP.GE.AND P0, PT, R3, c[0x0][0x17c], PT ;  /* 0x00005f0003007a0c */ /* 0x000fe40003f06270 */
[C---:B------:R-:W-:Y:S01]  /*29b90*/  IADD3 R3, R0.reuse, c[0x0][0x198], RZ ;  /* 0x0000660000037a10 */ /* 0x040fe20007ffe0ff */
[----:B-1----:R-:W3:Y:S01]  /*29ba0*/  LDL.LU R220, [R1+0xb8] ;  /* 0x0000b80001dc7983 */ /* 0x002ee20000300800 */
[----:B------:R-:W-:-:S04]  /*29bb0*/  IMAD.WIDE R216, R0, 0x4, R4 ;  /* 0x0000000400d87825 */ /* 0x000fc800078e0204 */
[----:B------:R-:W-:Y:S01]  /*29bc0*/  IMAD.WIDE R84, R0, 0x4, R6 ;  /* 0x0000000400547825 */ /* 0x000fe200078e0206 */
[----:B------:R1:W-:Y:S01]  /*29bd0*/  @P1 STG.E [R86.64], R229 ;  /* 0x000000e556001986 */ /* 0x0003e2000c10190a */
[----:B------:R-:W-:-:S03]  /*29be0*/  ISETP.LT.AND P1, PT, R223, c[0x0][0x178], !P3 ;  /* 0x00005e00df007a0c */ /* 0x000fc60005f21270 */
[----:B----4-:R4:W-:Y:S01]  /*29bf0*/  @P6 STG.E [R84.64], R240 ;  /* 0x000000f054006986 */ /* 0x0109e2000c10190a */
[----:B-1----:R-:W-:-:S03]  /*29c00*/  IMAD.WIDE R86, R3, 0x4, R10 ;  /* 0x0000000403567825 */ /* 0x002fc600078e020a */
[----:B------:R-:W3:Y:S04]  /*29c10*/  LDL.LU R229, [R1+0x78] ;  /* 0x0000780001e57983 */ /* 0x000ee80000300800 */
[----:B------:R1:W-:Y:S04]  /*29c20*/  @P5 STG.E [R216.64], R241 ;  /* 0x000000f1d8005986 */ /* 0x0003e8000c10190a */
[----:B----4-:R-:W4:Y:S04]  /*29c30*/  LDL.LU R240, [R1+0x68] ;  /* 0x0000680001f07983 */ /* 0x010f280000300800 */
[----:B------:R1:W-:Y:S04]  /*29c40*/  @P4 STG.E [R86.64], R242 ;  /* 0x000000f256004986 */ /* 0x0003e8000c10190a */
[----:B-1----:R-:W4:Y:S01]  /*29c50*/  LDL.LU R241, [R1+0xec] ;  /* 0x0000ec0001f17983 */ /* 0x002f220000300800 */
[----:B------:R-:W-:-:S03]  /*29c60*/  IMAD.WIDE R86, R3, 0x4, R8 ;  /* 0x0000000403567825 */ /* 0x000fc600078e0208 */
[----:B------:R-:W4:Y:S04]  /*29c70*/  LDL.LU R242, [R1+0xbc] ;  /* 0x0000bc0001f27983 */ /* 0x000f280000300800 */
[----:B--2---:R1:W-:Y:S04]  /*29c80*/  @P1 STG.E [R86.64], R239 ;  /* 0x000000ef56001986 */ /* 0x0043e8000c10190a */
[----:B-1----:R-:W2:Y:S01]  /*29c90*/  LDL.LU R239, [R1+0x7c] ;  /* 0x00007c0001ef7983 */ /* 0x002ea20000300800 */
[----:B------:R-:W-:Y:S02]  /*29ca0*/  ISETP.LT.AND P5, PT, R222, c[0x0][0x178], !P3 ;  /* 0x00005e00de007a0c */ /* 0x000fe40005fa1270 */
[----:B------:R-:W-:-:S02]  /*29cb0*/  ISETP.LT.AND P3, PT, R221, c[0x0][0x178], !P3 ;  /* 0x00005e00dd007a0c */ /* 0x000fc40005f61270 */
[----:B------:R-:W-:Y:S01]  /*29cc0*/  ISETP.LT.AND P6, PT, R228, c[0x0][0x178], !P2 ;  /* 0x00005e00e4007a0c */ /* 0x000fe200057c1270 */
[----:B------:R-:W-:Y:S01]  /*29cd0*/  IMAD.WIDE R84, R3, 0x4, R6 ;  /* 0x0000000403547825 */ /* 0x000fe200078e0206 */
[----:B------:R-:W-:Y:S02]  /*29ce0*/  ISETP.LT.AND P4, PT, R223, c[0x0][0x178], !P2 ;  /* 0x00005e00df007a0c */ /* 0x000fe40005781270 */
[C---:B------:R-:W-:Y:S01]  /*29cf0*/  IADD3 R0, R3.reuse, c[0x0][0x198], RZ ;  /* 0x0000660003007a10 */ /* 0x040fe20007ffe0ff */
[----:B------:R-:W-:-:S04]  /*29d00*/  IMAD.WIDE R216, R3, 0x4, R4 ;  /* 0x0000000403d87825 */ /* 0x000fc800078e0204 */
[----:B------:R-:W-:Y:S01]  /*29d10*/  IMAD.WIDE R86, R0, 0x4, R10 ;  /* 0x0000000400567825 */ /* 0x000fe200078e020a */
[----:B---3--:R1:W-:Y:S04]  /*29d20*/  @P5 STG.E [R84.64], R231 ;  /* 0x000000e754005986 */ /* 0x0083e8000c10190a */
[----:B------:R3:W-:Y:S01]  /*29d30*/  @P3 STG.E [R216.64], R243 ;  /* 0x000000f3d8003986 */ /* 0x0007e2000c10190a */
[----:B------:R-:W-:Y:S02]  /*29d40*/  ISETP.LT.AND P3, PT, R222, c[0x0][0x178], !P2 ;  /* 0x00005e00de007a0c */ /* 0x000fe40005761270 */
[----:B------:R-:W-:Y:S01]  /*29d50*/  ISETP.LT.AND P2, PT, R221, c[0x0][0x178], !P2 ;  /* 0x00005e00dd007a0c */ /* 0x000fe20005741270 */
[----:B------:R3:W-:Y:S01]  /*29d60*/  @P6 STG.E [R86.64], R230 ;  /* 0x000000e656006986 */ /* 0x0007e2000c10190a */
[----:B-1----:R-:W-:Y:S01]  /*29d70*/  IMAD.WIDE R84, R0, 0x4, R8 ;  /* 0x0000000400547825 */ /* 0x002fe200078e0208 */
[----:B------:R-:W-:-:S02]  /*29d80*/  ISETP.LT.AND P6, PT, R228, c[0x0][0x178], !P0 ;  /* 0x00005e00e4007a0c */ /* 0x000fc400047c1270 */
[----:B------:R-:W-:Y:S01]  /*29d90*/  ISETP.LT.AND P5, PT, R223, c[0x0][0x178], !P0 ;  /* 0x00005e00df007a0c */ /* 0x000fe200047a1270 */
[----:B---3--:R-:W3:Y:S01]  /*29da0*/  LDL.LU R243, [R1+0x6c] ;  /* 0x00006c0001f37983 */ /* 0x008ee20000300800 */
[----:B------:R-:W-:-:S03]  /*29db0*/  IADD3 R3, R0, c[0x0][0x198], RZ ;  /* 0x0000660000037a10 */ /* 0x000fc60007ffe0ff */
[----:B------:R1:W-:Y:S01]  /*29dc0*/  @P4 STG.E [R84.64], R220 ;  /* 0x000000dc54004986 */ /* 0x0003e2000c10190a */
[----:B------:R-:W-:Y:S02]  /*29dd0*/  ISETP.LT.AND P4, PT, R222, c[0x0][0x178], !P0 ;  /* 0x00005e00de007a0c */ /* 0x000fe40004781270 */
[----:B------:R-:W-:Y:S01]  /*29de0*/  IADD3 R218, R252, 0xc, RZ ;  /* 0x0000000cfcda7810 */ /* 0x000fe20007ffe0ff */
[----:B------:R-:W-:Y:S01]  /*29df0*/  IMAD.WIDE R86, R0, 0x4, R4 ;  /* 0x0000000400567825 */ /* 0x000fe200078e0204 */
[----:B------:R-:W3:Y:S02]  /*29e00*/  LDL.LU R232, [R1+0xc8] ;  /* 0x0000c80001e87983 */ /* 0x000ee40000300800 */
[----:B------:R-:W-:Y:S01]  /*29e10*/  ISETP.GE.AND P1, PT, R218, c[0x0][0x17c], PT ;  /* 0x00005f00da007a0c */ /* 0x000fe20003f26270 */
[C---:B------:R-:W-:Y:S01]  /*29e20*/  IMAD.WIDE R216, R3.reuse, 0x4, R10 ;  /* 0x0000000403d87825 */ /* 0x040fe200078e020a */
[----:B------:R-:W3:Y:S03]  /*29e30*/  LDL.LU R233, [R1+0x98] ;  /* 0x0000980001e97983 */ /* 0x000ee60000300800 */
[----:B-1----:R-:W-:Y:S01]  /*29e40*/  IMAD.WIDE R84, R0, 0x4, R6 ;  /* 0x0000000400547825 */ /* 0x002fe200078e0206 */
[----:B------:R-:W-:Y:S01]  /*29e50*/  IADD3 R220, R252, 0xd, RZ ;  /* 0x0000000dfcdc7810 */ /* 0x000fe20007ffe0ff */
[----:B------:R-:W3:Y:S02]  /*29e60*/  LDL.LU R234, [R1+0x14c] ;  /* 0x00014c0001ea7983 */ /* 0x000ee40000300800 */
[----:B------:R-:W-:-:S02]  /*29e70*/  IMAD.WIDE R218, R3, 0x4, R8 ;  /* 0x0000000403da7825 */ /* 0x000fc400078e0208 */
[----:B------:R1:W-:Y:S01]  /*29e80*/  @P3 STG.E [R84.64], R229 ;  /* 0x000000e554003986 */ /* 0x0003e2000c10190a */
[----:B------:R-:W-:Y:S02]  /*29e90*/  ISETP.GE.AND P3, PT, R220, c[0x0][0x17c], PT ;  /* 0x00005f00dc007a0c */ /* 0x000fe40003f66270 */
[----:B------:R-:W-:Y:S01]  /*29ea0*/  IADD3 R220, R252, 0xe, RZ ;  /* 0x0000000efcdc7810 */ /* 0x000fe20007ffe0ff */
[----:B----4-:R-:W-:Y:S01]  /*29eb0*/  @P2 STG.E [R86.64], R240 ;  /* 0x000000f056002986 */ /* 0x010fe2000c10190a */
[----:B------:R-:W-:-:S03]  /*29ec0*/  ISETP.LT.AND P2, PT, R222, c[0x0][0x178], !P1 ;  /* 0x00005e00de007a0c */ /* 0x000fc60004f41270 */
[----:B------:R4:W-:Y:S01]  /*29ed0*/  @P6 STG.E [R216.64], R241 ;  /* 0x000000f1d8006986 */ /* 0x0009e2000c10190a */
[----:B-1----:R-:W-:-:S03]  /*29ee0*/  IMAD.WIDE R84, R3, 0x4, R6 ;  /* 0x0000000403547825 */ /* 0x002fc600078e0206 */
[----:B------:R-:W3:Y:S01]  /*29ef0*/  LDL.LU R235, [R1+0xfc] ;  /* 0x0000fc0001eb7983 */ /* 0x000ee20000300800 */
[----:B------:R-:W-:-:S03]  /*29f00*/  ISETP.LT.AND P6, PT, R228, c[0x0][0x178], !P1 ;  /* 0x00005e00e4007a0c */ /* 0x000fc60004fc1270 */
[----:B------:R-:W-:Y:S01]  /*29f10*/  @P5 STG.E [R218.64], R242 ;  /* 0x000000f2da005986 */ /* 0x000fe2000c10190a */
[----:B------:R-:W-:Y:S02]  /*29f20*/  ISETP.LT.AND P5, PT, R223, c[0x0][0x178], !P1 ;  /* 0x00005e00df007a0c */ /* 0x000fe40004fa1270 */
[----:B------:R-:W-:Y:S01]  /*29f30*/  IADD3 R0, R3, c[0x0][0x198], RZ ;  /* 0x0000660003007a10 */ /* 0x000fe20007ffe0ff */
[----:B----4-:R-:W4:Y:S04]  /*29f40*/  LDL.LU R241, [R1+0xcc] ;  /* 0x0000cc0001f17983 */ /* 0x010f280000300800 */
[----:B--2---:R1:W-:Y:S01]  /*29f50*/  @P4 STG.E [R84.64], R239 ;  /* 0x000000ef54004986 */ /* 0x0043e2000c10190a */
[----:B------:R-:W-:Y:S02]  /*29f60*/  ISETP.LT.AND P4, PT, R221, c[0x0][0x178], !P1 ;  /* 0x00005e00dd007a0c */ /* 0x000fe40004f81270 */
[----:B------:R-:W-:Y:S01]  /*29f70*/  ISETP.GE.AND P1, PT, R220, c[0x0][0x17c], PT ;  /* 0x00005f00dc007a0c */ /* 0x000fe20003f26270 */
[----:B-1----:R-:W2:Y:S01]  /*29f80*/  LDL.LU R239, [R1+0x9c] ;  /* 0x00009c0001ef7983 */ /* 0x002ea20000300800 */
[----:B------:R-:W-:-:S03]  /*29f90*/  IMAD.WIDE R84, R3, 0x4, R4 ;  /* 0x0000000403547825 */ /* 0x000fc600078e0204 */
[----:B------:R-:W2:Y:S04]  /*29fa0*/  LDL.LU R3, [R1+0xf8] ;  /* 0x0000f80001037983 */ /* 0x000ea80000300800 */
[----:B------:R-:W2:Y:S04]  /*29fb0*/  LDL.LU R220, [R1+0x148] ;  /* 0x0001480001dc7983 */ /* 0x000ea80000300800 */
[----:B------:R-:W4:Y:S01]  /*29fc0*/  LDL.LU R231, [R1+0x158] ;  /* 0x0001580001e77983 */ /* 0x000f220000300800 */
[----:B------:R-:W-:-:S03]  /*29fd0*/  ISETP.LT.AND P0, PT, R221, c[0x0][0x178], !P0 ;  /* 0x00005e00dd007a0c */ /* 0x000fc60004701270 */
[----:B------:R-:W4:Y:S04]  /*29fe0*/  LDL.LU R230, [R1+0x128] ;  /* 0x0001280001e67983 */ /* 0x000f280000300800 */
[----:B------:R-:W4:Y:S04]  /*29ff0*/  LDL.LU R229, [R1+0x118] ;  /* 0x0001180001e57983 */ /* 0x000f280000300800 */
[----:B------:R-:W4:Y:S04]  /*2a000*/  LDL.LU R240, [R1+0xd8] ;  /* 0x0000d80001f07983 */ /* 0x000f280000300800 */
[----:B---3--:R1:W-:Y:S04]  /*2a010*/  @P0 STG.E [R84.64], R243 ;  /* 0x000000f354000986 */ /* 0x0083e8000c10190a */
[----:B------:R-:W3:Y:S04]  /*2a020*/  LDL.LU R242, [R1+0x15c] ;  /* 0x00015c0001f27983 */ /* 0x000ee80000300800 */
[----:B-1----:R-:W3:Y:S01]  /*2a030*/  LDL.LU R243, [R1+0x12c] ;  /* 0x00012c0001f37983 */ /* 0x002ee20000300800 */
[----:B------:R-:W-:-:S04]  /*2a040*/  IMAD.WIDE R86, R0, 0x4, R10 ;  /* 0x0000000400567825 */ /* 0x000fc800078e020a */
[----:B------:R-:W-:Y:S01]  /*2a050*/  IMAD.WIDE R216, R0, 0x4, R8 ;  /* 0x0000000400d87825 */ /* 0x000fe200078e0208 */
[----:B------:R-:W-:-:S03]  /*2a060*/  ISETP.LT.AND P0, PT, R223, c[0x0][0x178], !P3 ;  /* 0x00005e00df007a0c */ /* 0x000fc60005f01270 */
[----:B------:R-:W-:-:S04]  /*2a070*/  IMAD.WIDE R218, R0, 0x4, R6 ;  /* 0x0000000400da7825 */ /* 0x000fc800078e0206 */
[----:B------:R-:W-:Y:S01]  /*2a080*/  IMAD.WIDE R84, R0, 0x4, R4 ;  /* 0x0000000400547825 */ /* 0x000fe200078e0204 */
[----:B--2---:R1:W-:Y:S01]  /*2a090*/  @P6 STG.E [R86.64], R220 ;  /* 0x000000dc56006986 */ /* 0x0043e2000c10190a */
[----:B------:R-:W-:-:S03]  /*2a0a0*/  ISETP.LT.AND P6, PT, R222, c[0x0][0x178], !P3 ;  /* 0x00005e00de007a0c */ /* 0x000fc60005fc1270 */
[----:B------:R2:W-:Y:S01]  /*2a0b0*/  @P5 STG.E [R216.64], R3 ;  /* 0x00000003d8005986 */ /* 0x0005e2000c10190a */
[----:B------:R-:W-:Y:S02]  /*2a0c0*/  ISETP.LT.AND P5, PT, R228, c[0x0][0x178], !P3 ;  /* 0x00005e00e4007a0c */ /* 0x000fe40005fa1270 */
[----:B------:R-:W-:Y:S01]  /*2a0d0*/  ISETP.LT.AND P3, PT, R221, c[0x0][0x178], !P3 ;  /* 0x00005e00dd007a0c */ /* 0x000fe20005f61270 */
[----:B------:R4:W-:Y:S01]  /*2a0e0*/  @P2 STG.E [R218.64], R232 ;  /* 0x000000e8da002986 */ /* 0x0009e2000c10190a */
[----:B-1----:R-:W-:Y:S02]  /*2a0f0*/  IADD3 R86, R252, 0xf, RZ ;  /* 0x0000000ffc567810 */ /* 0x002fe40007ffe0ff */
[----:B--2---:R-:W-:Y:S01]  /*2a100*/  IADD3 R3, R0, c[0x0][0x198], RZ ;  /* 0x0000660000037a10 */ /* 0x004fe20007ffe0ff */
[----:B------:R1:W-:Y:S01]  /*2a110*/  @P4 STG.E [R84.64], R233 ;  /* 0x000000e954004986 */ /* 0x0003e2000c10190a */
[----:B------:R-:W-:-:S03]  /*2a120*/  ISETP.GE.AND P2, PT, R86, c[0x0][0x17c], PT ;  /* 0x00005f0056007a0c */ /* 0x000fc60003f46270 */
[----:B----4-:R-:W-:-:S04]  /*2a130*/  IMAD.WIDE R218, R3, 0x4, R10 ;  /* 0x0000000403da7825 */ /* 0x010fc800078e020a */
[C---:B------:R-:W-:Y:S01]  /*2a140*/  IMAD.WIDE R216, R3.reuse, 0x4, R8 ;  /* 0x0000000403d87825 */ /* 0x040fe200078e0208 */
[----:B------:R-:W-:Y:S03]  /*2a150*/  @P5 STG.E [R218.64], R234 ;  /* 0x000000eada005986 */ /* 0x000fe6000c10190a */
[C---:B------:R-:W-:Y:S01]  /*2a160*/  IMAD.WIDE R86, R3.reuse, 0x4, R6 ;  /* 0x0000000403567825 */ /* 0x040fe200078e0206 */
[----:B------:R-:W-:Y:S03]  /*2a170*/  @P0 STG.E [R216.64], R235 ;  /* 0x000000ebd8000986 */ /* 0x000fe6000c10190a */
[----:B-1----:R-:W-:Y:S01]  /*2a180*/  IMAD.WIDE R84, R3, 0x4, R4 ;  /* 0x0000000403547825 */ /* 0x002fe200078e0204 */
[----:B------:R1:W-:Y:S04]  /*2a190*/  @P6 STG.E [R86.64], R241 ;  /* 0x000000f156006986 */ /* 0x0003e8000c10190a */
[----:B------:R2:W-:Y:S04]  /*2a1a0*/  @P3 STG.E [R84.64], R239 ;  /* 0x000000ef54003986 */ /* 0x0005e8000c10190a */
[----:B-1----:R-:W4:Y:S04]  /*2a1b0*/  LDL.LU R241, [R1+0x11c] ;  /* 0x00011c0001f17983 */ /* 0x002f280000300800 */
[----:B--2---:R-:W2:Y:S01]  /*2a1c0*/  LDL.LU R239, [R1+0xdc] ;  /* 0x0000dc0001ef7983 */ /* 0x004ea20000300800 */
[----:B------:R-:W-:-:S02]  /*2a1d0*/  ISETP.LT.AND P4, PT, R228, c[0x0][0x178], !P1 ;  /* 0x00005e00e4007a0c */ /* 0x000fc40004f81270 */
[----:B------:R-:W-:Y:S01]  /*2a1e0*/  IADD3 R0, R3, c[0x0][0x198], RZ ;  /* 0x0000660003007a10 */ /* 0x000fe20007ffe0ff */
[----:B------:R-:W2:Y:S04]  /*2a1f0*/  LDL.LU R233, [R1+0x200] ;  /* 0x0002000001e97983 */ /* 0x000ea80000300800 */
[----:B------:R-:W-:Y:S01]  /*2a200*/  IMAD.WIDE R218, R0, 0x4, R10 ;  /* 0x0000000400da7825 */ /* 0x000fe200078e020a */
[----:B------:R-:W-:-:S05]  /*2a210*/  ISETP.LT.AND P3, PT, R223, c[0x0][0x178], !P1 ;  /* 0x00005e00df007a0c */ /* 0x000fca0004f61270 */
[----:B------:R1:W-:Y:S01]  /*2a220*/  @P4 STG.E [R218.64], R231 ;  /* 0x000000e7da004986 */ /* 0x0003e2000c10190a */
[----:B------:R-:W-:Y:S02]  /*2a230*/  ISETP.LT.AND P4, PT, R222, c[0x0][0x178], !P1 ;  /* 0x00005e00de007a0c */ /* 0x000fe40004f81270 */
[----:B------:R-:W-:Y:S01]  /*2a240*/  IADD3 R84, R252, 0x10, RZ ;  /* 0x00000010fc547810 */ /* 0x000fe20007ffe0ff */
[----:B------:R-:W-:Y:S01]  /*2a250*/  IMAD.WIDE R86, R0, 0x4, R8 ;  /* 0x0000000400567825 */ /* 0x000fe200078e0208 */
[----:B------:R-:W-:Y:S02]  /*2a260*/  ISETP.LT.AND P0, PT, R221, c[0x0][0x178], !P1 ;  /* 0x00005e00dd007a0c */ /* 0x000fe40004f01270 */
[----:B------:R-:W-:Y:S02]  /*2a270*/  ISETP.LT.AND P6, PT, R228, c[0x0][0x178], !P2 ;  /* 0x00005e00e4007a0c */ /* 0x000fe400057c1270 */
[----:B------:R-:W-:Y:S01]  /*2a280*/  ISETP.GE.AND P1, PT, R84, c[0x0][0x17c], PT ;  /* 0x00005f0054007a0c */ /* 0x000fe20003f26270 */
[----:B------:R-:W-:Y:S01]  /*2a290*/  IMAD.WIDE R84, R0, 0x4, R6 ;  /* 0x0000000400547825 */ /* 0x000fe200078e0206 */
[----:B------:R-:W-:-:S02]  /*2a2a0*/  ISETP.LT.AND P5, PT, R223, c[0x0][0x178], !P2 ;  /* 0x00005e00df007a0c */ /* 0x000fc400057a1270 */
[C---:B------:R-:W-:Y:S01]  /*2a2b0*/  IADD3 R3, R0.reuse, c[0x0][0x198], RZ ;  /* 0x0000660000037a10 */ /* 0x040fe20007ffe0ff */
[----:B------:R3:W-:Y:S01]  /*2a2c0*/  @P3 STG.E [R86.64], R230 ;  /* 0x000000e656003986 */ /* 0x0007e2000c10190a */
[----:B------:R-:W-:-:S03]  /*2a2d0*/  IMAD.WIDE R216, R0, 0x4, R4 ;  /* 0x0000000400d87825 */ /* 0x000fc600078e0204 */
[----:B------:R3:W-:Y:S01]  /*2a2e0*/  @P4 STG.E [R84.64], R229 ;  /* 0x000000e554004986 */ /* 0x0007e2000c10190a */
[----:B-1----:R-:W-:-:S03]  /*2a2f0*/  IMAD.WIDE R218, R3, 0x4, R10 ;  /* 0x0000000403da7825 */ /* 0x002fc600078e020a */
[----:B------:R-:W2:Y:S01]  /*2a300*/  LDL.LU R231, [R1+0x170] ;  /* 0x0001700001e77983 */ /* 0x000ea20000300800 */
[----:B---3--:R-:W-:-:S03]  /*2a310*/  IMAD.WIDE R86, R3, 0x4, R8 ;  /* 0x0000000403567825 */ /* 0x008fc600078e0208 */
[----:B------:R-:W3:Y:S04]  /*2a320*/  LDL.LU R229, [R1+0x100] ;  /* 0x0001000001e57983 */ /* 0x000ee80000300800 */
[----:B------:R1:W-:Y:S04]  /*2a330*/  @P0 STG.E [R216.64], R240 ;  /* 0x000000f0d8000986 */ /* 0x0003e8000c10190a */
[----:B------:R1:W-:Y:S04]  /*2a340*/  @P6 STG.E [R218.64], R242 ;  /* 0x000000f2da006986 */ /* 0x0003e8000c10190a */
[----:B------:R1:W-:Y:S04]  /*2a350*/  @P5 STG.E [R86.64], R243 ;  /* 0x000000f356005986 */ /* 0x0003e8000c10190a */
[----:B-1----:R-:W3:Y:S04]  /*2a360*/  LDL.LU R240, [R1+0x40] ;  /* 0x0000400001f07983 */ /* 0x002ee80000300800 */
[----:B------:R-:W3:Y:S04]  /*2a370*/  LDL.LU R242, [R1+0x204] ;  /* 0x0002040001f27983 */ /* 0x000ee80000300800 */
[----:B------:R-:W3:Y:S01]  /*2a380*/  LDL.LU R243, [R1+0x174] ;  /* 0x0001740001f37983 */ /* 0x000ee20000300800 */
[----:B------:R-:W-:-:S02]  /*2a390*/  ISETP.LT.AND P3, PT, R222, c[0x0][0x178], !P2 ;  /* 0x00005e00de007a0c */ /* 0x000fc40005761270 */
[----:B------:R-:W-:Y:S01]  /*2a3a0*/  ISETP.LT.AND P2, PT, R221, c[0x0][0x178], !P2 ;  /* 0x00005e00dd007a0c */ /* 0x000fe20005741270 */
[----:B------:R-:W-:-:S04]  /*2a3b0*/  IMAD.WIDE R84, R3, 0x4, R6 ;  /* 0x0000000403547825 */ /* 0x000fc800078e0206 */
[----:B------:R-:W-:-:S06]  /*2a3c0*/  IMAD.WIDE R86, R3, 0x4, R4 ;  /* 0x0000000403567825 */ /* 0x000fcc00078e0204 */
[----:B----4-:R1:W-:Y:S04]  /*2a3d0*/  @P3 STG.E [R84.64], R241 ;  /* 0x000000f154003986 */ /* 0x0103e8000c10190a */
[----:B--2---:R2:W-:Y:S04]  /*2a3e0*/  @P2 STG.E [R86.64], R239 ;  /* 0x000000ef56002986 */ /* 0x0045e8000c10190a */
[----:B-1----:R-:W4:Y:S04]  /*2a3f0*/  LDL.LU R241, [R1+0x104] ;  /* 0x0001040001f17983 */ /* 0x002f280000300800 */
[----:B--2---:R-:W2:Y:S01]  /*2a400*/  LDL.LU R239, [R1+0x44] ;  /* 0x0000440001ef7983 */ /* 0x004ea20000300800 */
[----:B------:R-:W-:-:S02]  /*2a410*/  ISETP.LT.AND P5, PT, R228, c[0x0][0x178], !P1 ;  /* 0x00005e00e4007a0c */ /* 0x000fc40004fa1270 */
[----:B------:R-:W-:Y:S01]  /*2a420*/  IADD3 R218, R3, c[0x0][0x198], RZ ;  /* 0x0000660003da7a10 */ /* 0x000fe20007ffe0ff */
[----:B------:R-:W2:Y:S01]  /*2a430*/  LDL.LU R234, [R1+0x250] ;  /* 0x0002500001ea7983 */ /* 0x000ea20000300800 */
[----:B------:R-:W-:Y:S02]  /*2a440*/  IADD3 R0, R252, 0x11, RZ ;  /* 0x00000011fc007810 */ /* 0x000fe40007ffe0ff */
[----:B------:R-:W-:Y:S02]  /*2a450*/  ISETP.LT.AND P0, PT, R223, c[0x0][0x178], !P1 ;  /* 0x00005e00df007a0c */ /* 0x000fe40004f01270 */
[----:B------:R-:W-:Y:S01]  /*2a460*/  ISETP.LT.AND P4, PT, R222, c[0x0][0x178], !P1 ;  /* 0x00005e00de007a0c */ /* 0x000fe20004f81270 */
[----:B------:R-:W-:Y:S01]  /*2a470*/  IMAD.WIDE R216, R218, 0x4, R10 ;  /* 0x00000004dad87825 */ /* 0x000fe200078e020a */
[----:B------:R-:W-:Y:S01]  /*2a480*/  ISETP.GE.AND P6, PT, R0, c[0x0][0x17c], PT ;  /* 0x00005f0000007a0c */ /* 0x000fe20003fc6270 */
[----:B------:R-:W2:Y:S01]  /*2a490*/  LDL.LU R235, [R1+0x210] ;  /* 0x0002100001eb7983 */ /* 0x000ea20000300800 */
[----:B------:R-:W-:Y:S01]  /*2a4a0*/  ISETP.LT.AND P1, PT, R221, c[0x0][0x178], !P1 ;  /* 0x00005e00dd007a0c */ /* 0x000fe20004f21270 */
[----:B------:R-:W-:Y:S01]  /*2a4b0*/  IMAD.WIDE R86, R218, 0x4, R8 ;  /* 0x00000004da567825 */ /* 0x000fe200078e0208 */
[----:B------:R-:W-:Y:S01]  /*2a4c0*/  ISETP.LT.AND P2, PT, R228, c[0x0][0x178], !P6 ;  /* 0x00005e00e4007a0c */ /* 0x000fe20007741270 */
[----:B------:R1:W-:Y:S01]  /*2a4d0*/  @P5 STG.E [R216.64], R233 ;  /* 0x000000e9d8005986 */ /* 0x0003e2000c10190a */
[----:B------:R-:W-:Y:S01]  /*2a4e0*/  ISETP.LT.AND P5, PT, R223, c[0x0][0x178], !P6 ;  /* 0x00005e00df007a0c */ /* 0x000fe200077a1270 */
[C---:B------:R-:W-:Y:S01]  /*2a4f0*/  IMAD.WIDE R84, R218.reuse, 0x4, R6 ;  /* 0x00000004da547825 */ /* 0x040fe200078e0206 */
[----:B------:R-:W-:Y:S01]  /*2a500*/  IADD3 R0, R218, c[0x0][0x198], RZ ;  /* 0x00006600da007a10 */ /* 0x000fe20007ffe0ff */
[----:B------:R-:W2:Y:S04]  /*2a510*/  LDL.LU R230, [R1+0x180] ;  /* 0x0001800001e67983 */ /* 0x000ea80000300800 */
[----:B------:R3:W-:Y:S01]  /*2a520*/  @P0 STG.E [R86.64], R231 ;  /* 0x000000e756000986 */ /* 0x0007e2000c10190a */
[----:B-1----:R-:W-:-:S03]  /*2a530*/  IMAD.WIDE R216, R0, 0x4, R8 ;  /* 0x0000000400d87825 */ /* 0x002fc600078e0208 */
[----:B---3--:R1:W-:Y:S01]  /*2a540*/  @P4 STG.E [R84.64], R229 ;  /* 0x000000e554004986 */ /* 0x0083e2000c10190a */
[----:B------:R-:W-:-:S04]  /*2a550*/  IMAD.WIDE R86, R0, 0x4, R10 ;  /* 0x0000000400567825 */ /* 0x000fc800078e020a */
[----:B-1----:R-:W-:Y:S01]  /*2a560*/  IMAD.WIDE R84, R218, 0x4, R4 ;  /* 0x00000004da547825 */ /* 0x002fe200078e0204 */
[----:B------:R-:W3:Y:S04]  /*2a570*/  LDL.LU R229, [R1+0x160] ;  /* 0x0001600001e57983 */ /* 0x000ee80000300800 */
[----:B------:R-:W-:Y:S04]  /*2a580*/  @P1 STG.E [R84.64], R240 ;  /* 0x000000f054001986 */ /* 0x000fe8000c10190a */
[----:B------:R1:W-:Y:S04]  /*2a590*/  @P2 STG.E [R86.64], R242 ;  /* 0x000000f256002986 */ /* 0x0003e8000c10190a */
[----:B------:R1:W-:Y:S04]  /*2a5a0*/  @P5 STG.E [R216.64], R243 ;  /* 0x000000f3d8005986 */ /* 0x0003e8000c10190a */
[----:B-1----:R-:W3:Y:S04]  /*2a5b0*/  LDL.LU R242, [R1+0x254] ;  /* 0x0002540001f27983 */ /* 0x002ee80000300800 */
[----:B------:R-:W3:Y:S01]  /*2a5c0*/  LDL.LU R243, [R1+0x214] ;  /* 0x0002140001f37983 */ /* 0x000ee20000300800 */
[----:B------:R-:W-:-:S02]  /*2a5d0*/  ISETP.LT.AND P4, PT, R222, c[0x0][0x178], !P6 ;  /* 0x00005e00de007a0c */ /* 0x000fc40007781270 */
[----:B------:R-:W-:Y:S01]  /*2a5e0*/  ISETP.LT.AND P6, PT, R221, c[0x0][0x178], !P6 ;  /* 0x00005e00dd007a0c */ /* 0x000fe200077c1270 */
[----:B------:R-:W-:-:S04]  /*2a5f0*/  IMAD.WIDE R84, R0, 0x4, R6 ;  /* 0x0000000400547825 */ /* 0x000fc800078e0206 */
[----:B------:R-:W-:-:S06]  /*2a600*/  IMAD.WIDE R86, R0, 0x4, R4 ;  /* 0x0000000400567825 */ /* 0x000fcc00078e0204 */
[----:B----4-:R-:W-:Y:S04]  /*2a610*/  @P4 STG.E [R84.64], R241 ;  /* 0x000000f154004986 */ /* 0x010fe8000c10190a */
[----:B--2---:R1:W-:Y:S04]  /*2a620*/  @P6 STG.E [R86.64], R239 ;  /* 0x000000ef56006986 */ /* 0x0043e8000c10190a */
[----:B-1----:R-:W2:Y:S01]  /*2a630*/  LDL.LU R239, [R1+0x184] ;  /* 0x0001840001ef7983 */ /* 0x002ea20000300800 */
[----:B------:R-:W-:Y:S02]  /*2a640*/  IADD3 R219, R252, 0x12, RZ ;  /* 0x00000012fcdb7810 */ /* 0x000fe40007ffe0ff */
[----:B------:R-:W-:Y:S01]  /*2a650*/  IADD3 R0, R0, c[0x0][0x198], RZ ;  /* 0x0000660000007a10 */ /* 0x000fe20007ffe0ff */
[----:B------:R-:W4:Y:S01]  /*2a660*/  LDL.LU R241, [R1+0x164] ;  /* 0x0001640001f17983 */ /* 0x000f220000300800 */
[----:B------:R-:W-:-:S02]  /*2a670*/  ISETP.GE.AND P3, PT, R219, c[0x0][0x17c], PT ;  /* 0x00005f00db007a0c */ /* 0x000fc40003f66270 */
[----:B------:R-:W-:Y:S01]  /*2a680*/  IADD3 R3, R252, 0x13, RZ ;  /* 0x00000013fc037810 */ /* 0x000fe20007ffe0ff */
[----:B------:R-:W-:Y:S01]  /*2a690*/  IMAD.WIDE R216, R0, 0x4, R10 ;  /* 0x0000000400d87825 */ /* 0x000fe200078e020a */
[----:B------:R-:W-:Y:S01]  /*2a6a0*/  ISETP.LT.AND P5, PT, R228, c[0x0][0x178], !P3 ;  /* 0x00005e00e4007a0c */ /* 0x000fe20005fa1270 */
[----:B------:R-:W4:Y:S01]  /*2a6b0*/  LDL.LU R233, [R1+0x280] ;  /* 0x0002800001e97983 */ /* 0x000f220000300800 */
[----:B------:R-:W-:Y:S02]  /*2a6c0*/  ISETP.LT.AND P1, PT, R223, c[0x0][0x178], !P3 ;  /* 0x00005e00df007a0c */ /* 0x000fe40005f21270 */
[----:B------:R-:W-:Y:S01]  /*2a6d0*/  ISETP.LT.AND P2, PT, R222, c[0x0][0x178], !P3 ;  /* 0x00005e00de007a0c */ /* 0x000fe20005f41270 */
[----:B------:R-:W-:Y:S01]  /*2a6e0*/  IMAD.WIDE R84, R0, 0x4, R8 ;  /* 0x0000000400547825 */ /* 0x000fe200078e0208 */
[----:B------:R-:W-:Y:S01]  /*2a6f0*/  ISETP.GE.AND P0, PT, R3, c[0x0][0x17c], PT ;  /* 0x00005f0003007a0c */ /* 0x000fe20003f06270 */
[----:B------:R-:W4:Y:S01]  /*2a700*/  LDL.LU R231, [R1+0x270] ;  /* 0x0002700001e77983 */ /* 0x000f220000300800 */
[----:B------:R-:W-:-:S02]  /*2a710*/  IADD3 R3, R252, 0x14, RZ ;  /* 0x00000014fc037810 */ /* 0x000fc40007ffe0ff */
[----:B------:R-:W-:Y:S01]  /*2a720*/  ISETP.LT.AND P3, PT, R221, c[0x0][0x178], !P3 ;  /* 0x00005e00dd007a0c */ /* 0x000fe20005f61270 */
[----:B------:R-:W-:Y:S01]  /*2a730*/  IMAD.WIDE R86, R0, 0x4, R6 ;  /* 0x0000000400567825 */ /* 0x000fe200078e0206 */
[----:B------:R-:W-:Y:S01]  /*2a740*/  ISETP.LT.AND P6, PT, R228, c[0x0][0x178], !P0 ;  /* 0x00005e00e4007a0c */ /* 0x000fe200047c1270 */
[----:B------:R1:W-:Y:S01]  /*2a750*/  @P5 STG.E [R216.64], R234 ;  /* 0x000000ead8005986 */ /* 0x0003e2000c10190a */
[----:B------:R-:W-:Y:S02]  /*2a760*/  ISETP.LT.AND P5, PT, R223, c[0x0][0x178], !P0 ;  /* 0x00005e00df007a0c */ /* 0x000fe400047a1270 */
[----:B------:R-:W-:Y:S01]  /*2a770*/  ISETP.GE.AND P4, PT, R3, c[0x0][0x17c], PT ;  /* 0x00005f0003007a0c */ /* 0x000fe20003f86270 */
[----:B------:R-:W4:Y:S01]  /*2a780*/  LDL.LU R240, [R1+0x230] ;  /* 0x0002300001f07983 */ /* 0x000f220000300800 */
[----:B------:R-:W-:-:S03]  /*2a790*/  IADD3 R3, R0, c[0x0][0x198], RZ ;  /* 0x0000660000037a10 */ /* 0x000fc60007ffe0ff */
[----:B------:R3:W-:Y:S04]  /*2a7a0*/  @P1 STG.E [R84.64], R235 ;  /* 0x000000eb54001986 */ /* 0x0007e8000c10190a */
[----:B------:R3:W-:Y:S01]  /*2a7b0*/  @P2 STG.E [R86.64], R230 ;  /* 0x000000e656002986 */ /* 0x0007e2000c10190a */
[----:B-1----:R-:W-:-:S04]  /*2a7c0*/  IMAD.WIDE R216, R3, 0x4, R8 ;  /* 0x0000000403d87825 */ /* 0x002fc800078e0208 */
[----:B---3--:R-:W-:-:S04]  /*2a7d0*/  IMAD.WIDE R84, R0, 0x4, R4 ;  /* 0x0000000400547825 */ /* 0x008fc800078e0204 */
[C---:B------:R-:W-:Y:S01]  /*2a7e0*/  IMAD.WIDE R86, R3.reuse, 0x4, R10 ;  /* 0x0000000403567825 */ /* 0x040fe200078e020a */
[----:B------:R-:W-:Y:S04]  /*2a7f0*/  @P3 STG.E [R84.64], R229 ;  /* 0x000000e554003986 */ /* 0x000fe8000c10190a */
[----:B------:R1:W-:Y:S04]  /*2a800*/  @P6 STG.E [R86.64], R242 ;  /* 0x000000f256006986 */ /* 0x0003e8000c10190a */
[----:B------:R3:W-:Y:S04]  /*2a810*/  @P5 STG.E [R216.64], R243 ;  /* 0x000000f3d8005986 */ /* 0x0007e8000c10190a */
[----:B-1----:R-:W4:Y:S04]  /*2a820*/  LDL.LU R242, [R1+0x1a0] ;  /* 0x0001a00001f27983 */ /* 0x002f280000300800 */
[----:B---3--:R-:W3:Y:S01]  /*2a830*/  LDL.LU R243, [R1+0x284] ;  /* 0x0002840001f37983 */ /* 0x008ee20000300800 */
[----:B------:R-:W-:Y:S01]  /*2a840*/  ISETP.LT.AND P1, PT, R222, c[0x0][0x178], !P0 ;  /* 0x00005e00de007a0c */ /* 0x000fe20004721270 */
[----:B------:R-:W-:-:S12]  /*2a850*/  IMAD.WIDE R86, R3, 0x4, R6 ;  /* 0x0000000403567825 */ /* 0x000fd800078e0206 */
[----:B--2---:R1:W-:Y:S04]  /*2a860*/  @P1 STG.E [R86.64], R239 ;  /* 0x000000ef56001986 */ /* 0x0043e8000c10190a */
[----:B-1----:R-:W2:Y:S01]  /*2a870*/  LDL.LU R239, [R1+0x274] ;  /* 0x0002740001ef7983 */ /* 0x002ea20000300800 */
[----:B------:R-:W-:Y:S01]  /*2a880*/  ISETP.LT.AND P0, PT, R221, c[0x0][0x178], !P0 ;  /* 0x00005e00dd007a0c */ /* 0x000fe20004701270 */
[----:B------:R-:W-:Y:S01]  /*2a890*/  IMAD.WIDE R84, R3, 0x4, R4 ;  /* 0x0000000403547825 */ /* 0x000fe200078e0204 */
[----:B------:R-:W-:Y:S01]  /*2a8a0*/  IADD3 R218, R252, 0x15, RZ ;  /* 0x00000015fcda7810 */ /* 0x000fe20007ffe0ff */
[----:B------:R-:W2:Y:S01]  /*2a8b0*/  LDL.LU R230, [R1+0x234] ;  /* 0x0002340001e67983 */ /* 0x000ea20000300800 */
[----:B------:R-:W-:Y:S02]  /*2a8c0*/  ISETP.LT.AND P6, PT, R228, c[0x0][0x178], !P4 ;  /* 0x00005e00e4007a0c */ /* 0x000fe400067c1270 */
[----:B------:R-:W-:-:S02]  /*2a8d0*/  ISETP.LT.AND P3, PT, R223, c[0x0][0x178], !P4 ;  /* 0x00005e00df007a0c */ /* 0x000fc40006761270 */
[----:B------:R-:W-:Y:S02]  /*2a8e0*/  ISETP.LT.AND P5, PT, R222, c[0x0][0x178], !P4 ;  /* 0x00005e00de007a0c */ /* 0x000fe400067a1270 */
[----:B------:R-:W-:Y:S02]  /*2a8f0*/  IADD3 R0, R3, c[0x0][0x198], RZ ;  /* 0x0000660003007a10 */ /* 0x000fe40007ffe0ff */
[----:B------:R-:W-:Y:S01]  /*2a900*/  ISETP.GE.AND P2, PT, R218, c[0x0][0x17c], PT ;  /* 0x00005f00da007a0c */ /* 0x000fe20003f46270 */
[----:B----4-:R1:W-:Y:S01]  /*2a910*/  @P0 STG.E [R84.64], R241 ;  /* 0x000000f154000986 */ /* 0x0103e2000c10190a */
[----:B------:R-:W-:Y:S01]  /*2a920*/  ISETP.LT.AND P4, PT, R221, c[0x0][0x178], !P4 ;  /* 0x00005e00dd007a0c */ /* 0x000fe20006781270 */
[----:B------:R-:W-:Y:S01]  /*2a930*/  IMAD.WIDE R216, R0, 0x4, R10 ;  /* 0x0000000400d87825 */ /* 0x000fe200078e020a */
[----:B------:R-:W-:-:S03]  /*2a940*/  ISETP.LT.AND P0, PT, R228, c[0x0][0x178], !P2 ;  /* 0x00005e00e4007a0c */ /* 0x000fc60005701270 */
[C---:B------:R-:W-:Y:S01]  /*2a950*/  IMAD.WIDE R86, R0.reuse, 0x4, R8 ;  /* 0x0000000400567825 */ /* 0x040fe200078e0208 */
[----:B-1----:R-:W4:Y:S03]  /*2a960*/  LDL.LU R241, [R1+0x1a4] ;  /* 0x0001a40001f17983 */ /* 0x002f260000300800 */
[C---:B------:R-:W-:Y:S01]  /*2a970*/  IMAD.WIDE R84, R0.reuse, 0x4, R6 ;  /* 0x0000000400547825 */ /* 0x040fe200078e0206 */
[----:B------:R-:W4:Y:S01]  /*2a980*/  LDL.LU R234, [R1+0x2a0] ;  /* 0x0002a00001ea7983 */ /* 0x000f220000300800 */
[----:B------:R-:W-:-:S03]  /*2a990*/  IADD3 R3, R0, c[0x0][0x198], RZ ;  /* 0x0000660000037a10 */ /* 0x000fc60007ffe0ff */
[----:B------:R-:W4:Y:S04]  /*2a9a0*/  LDL.LU R235, [R1+0x290] ;  /* 0x0002900001eb7983 */ /* 0x000f280000300800 */
[----:B------:R1:W-:Y:S04]  /*2a9b0*/  @P6 STG.E [R216.64], R233 ;  /* 0x000000e9d8006986 */ /* 0x0003e8000c10190a */
[----:B------:R-:W4:Y:S04]  /*2a9c0*/  LDL.LU R229, [R1+0x260] ;  /* 0x0002600001e57983 */ /* 0x000f280000300800 */
[----:B------:R-:W-:Y:S01]  /*2a9d0*/  @P3 STG.E [R86.64], R231 ;  /* 0x000000e756003986 */ /* 0x000fe2000c10190a */
[----:B-1----:R-:W-:-:S03]  /*2a9e0*/  IMAD.WIDE R216, R0, 0x4, R4 ;  /* 0x0000000400d87825 */ /* 0x002fc600078e0204 */
[----:B------:R1:W-:Y:S04]  /*2a9f0*/  @P5 STG.E [R84.64], R240 ;  /* 0x000000f054005986 */ /* 0x0003e8000c10190a */
[----:B------:R3:W-:Y:S01]  /*2aa00*/  @P4 STG.E [R216.64], R242 ;  /* 0x000000f2d8004986 */ /* 0x0007e2000c10190a */
[----:B-1----:R-:W-:-:S03]  /*2aa10*/  IMAD.WIDE R84, R3, 0x4, R10 ;  /* 0x0000000403547825 */ /* 0x002fc600078e020a */
[----:B------:R-:W4:Y:S04]  /*2aa20*/  LDL.LU R240, [R1+0x220] ;  /* 0x0002200001f07983 */ /* 0x000f280000300800 */
[----:B---3--:R1:W-:Y:S04]  /*2aa30*/  @P0 STG.E [R84.64], R243 ;  /* 0x000000f354000986 */ /* 0x0083e8000c10190a */
[----:B------:R-:W3:Y:S04]  /*2aa40*/  LDL.LU R242, [R1+0x2a4] ;  /* 0x0002a40001f27983 */ /* 0x000ee80000300800 */
[----:B-1----:R-:W3:Y:S01]  /*2aa50*/  LDL.LU R243, [R1+0x294] ;  /* 0x0002940001f37983 */ /* 0x002ee20000300800 */
[----:B------:R-:W-:Y:S01]  /*2aa60*/  ISETP.LT.AND P3, PT, R223, c[0x0][0x178], !P2 ;  /* 0x00005e00df007a0c */ /* 0x000fe20005761270 */
[----:B------:R-:W-:-:S12]  /*2aa70*/  IMAD.WIDE R86, R3, 0x4, R8 ;  /* 0x0000000403567825 */ /* 0x000fd800078e0208 */
[----:B--2---:R1:W-:Y:S04]  /*2aa80*/  @P3 STG.E [R86.64], R239 ;  /* 0x000000ef56003986 */ /* 0x0043e8000c10190a */
[----:B-1----:R-:W2:Y:S01]  /*2aa90*/  LDL.LU R239, [R1+0x264] ;  /* 0x0002640001ef7983 */ /* 0x002ea20000300800 */
[----:B------:R-:W-:Y:S02]  /*2aaa0*/  IADD3 R218, R252, 0x16, RZ ;  /* 0x00000016fcda7810 */ /* 0x000fe40007ffe0ff */
[----:B------:R-:W-:Y:S02]  /*2aab0*/  ISETP.LT.AND P6, PT, R222, c[0x0][0x178], !P2 ;  /* 0x00005e00de007a0c */ /* 0x000fe400057c1270 */
[----:B------:R-:W-:Y:S02]  /*2aac0*/  ISETP.GE.AND P1, PT, R218, c[0x0][0x17c], PT ;  /* 0x00005f00da007a0c */ /* 0x000fe40003f26270 */
[----:B------:R-:W-:-:S02]  /*2aad0*/  ISETP.LT.AND P2, PT, R221, c[0x0][0x178], !P2 ;  /* 0x00005e00dd007a0c */ /* 0x000fc40005741270 */
[----:B------:R-:W-:Y:S02]  /*2aae0*/  ISETP.LT.AND P4, PT, R228, c[0x0][0x178], !P1 ;  /* 0x00005e00e4007a0c */ /* 0x000fe40004f81270 */
[----:B------:R-:W-:Y:S01]  /*2aaf0*/  ISETP.LT.AND P5, PT, R223, c[0x0][0x178], !P1 ;  /* 0x00005e00df007a0c */ /* 0x000fe20004fa1270 */
[C---:B------:R-:W-:Y:S01]  /*2ab00*/  IMAD.WIDE R84, R3.reuse, 0x4, R6 ;  /* 0x0000000403547825 */ /* 0x040fe200078e0206 */
[----:B------:R-:W-:Y:S02]  /*2ab10*/  IADD3 R216, R252, 0x17, RZ ;  /* 0x00000017fcd87810 */ /* 0x000fe40007ffe0ff */
[C---:B------:R-:W-:Y:S01]  /*2ab20*/  IADD3 R0, R3.reuse, c[0x0][0x198], RZ ;  /* 0x0000660003007a10 */ /* 0x040fe20007ffe0ff */
[----:B------:R-:W-:Y:S01]  /*2ab30*/  IMAD.WIDE R86, R3, 0x4, R4 ;  /* 0x0000000403567825 */ /* 0x000fe200078e0204 */
[----:B------:R-:W-:Y:S02]  /*2ab40*/  ISETP.GE.AND P0, PT, R216, c[0x0][0x17c], PT ;  /* 0x00005f00d8007a0c */ /* 0x000fe40003f06270 */
[----:B------:R-:W-:Y:S01]  /*2ab50*/  ISETP.LT.AND P3, PT, R222, c[0x0][0x178], !P1 ;  /* 0x00005e00de007a0c */ /* 0x000fe20004f61270 */
[C---:B------:R-:W-:Y:S01]  /*2ab60*/  IMAD.WIDE R216, R0.reuse, 0x4, R10 ;  /* 0x0000000400d87825 */ /* 0x040fe200078e020a */
[----:B------:R-:W-:Y:S03]  /*2ab70*/  @P6 STG.E [R84.64], R230 ;  /* 0x000000e654006986 */ /* 0x000fe6000c10190a */
[----:B------:R-:W-:Y:S01]  /*2ab80*/  IMAD.WIDE R218, R0, 0x4, R8 ;  /* 0x0000000400da7825 */ /* 0x000fe200078e0208 */
[----:B----4-:R1:W-:Y:S01]  /*2ab90*/  @P2 STG.E [R86.64], R241 ;  /* 0x000000f156002986 */ /* 0x0103e2000c10190a */
[----:B------:R-:W-:-:S03]  /*2aba0*/  ISETP.LT.AND P2, PT, R221, c[0x0][0x178], !P1 ;  /* 0x00005e00dd007a0c */ /* 0x000fc60004f41270 */
[----:B------:R4:W-:Y:S01]  /*2abb0*/  @P4 STG.E [R216.64], R234 ;  /* 0x000000ead8004986 */ /* 0x0009e2000c10190a */
[----:B------:R-:W-:-:S03]  /*2abc0*/  ISETP.LT.AND P4, PT, R228, c[0x0][0x178], !P0 ;  /* 0x00005e00e4007a0c */ /* 0x000fc60004781270 */
[----:B------:R-:W-:Y:S04]  /*2abd0*/  @P5 STG.E [R218.64], R235 ;  /* 0x000000ebda005986 */ /* 0x000fe8000c10190a */
[----:B-1----:R-:W2:Y:S01]  /*2abe0*/  LDL.LU R241, [R1+0x224] ;  /* 0x0002240001f17983 */ /* 0x002ea20000300800 */
[----:B------:R-:W-:Y:S01]  /*2abf0*/  ISETP.LT.AND P5, PT, R223, c[0x0][0x178], !P0 ;  /* 0x00005e00df007a0c */ /* 0x000fe200047a1270 */
[----:B------:R-:W-:Y:S02]  /*2ac00*/  IMAD.WIDE R84, R0, 0x4, R6 ;  /* 0x0000000400547825 */ /* 0x000fe400078e0206 */
[----:B------:R-:W2:Y:S01]  /*2ac10*/  LDL.LU R231, [R1+0x208] ;  /* 0x0002080001e77983 */ /* 0x000ea20000300800 */
[----:B------:R-:W-:-:S03]  /*2ac20*/  IADD3 R86, R252, 0x18, RZ ;  /* 0x00000018fc567810 */ /* 0x000fc60007ffe0ff */
[----:B------:R-:W2:Y:S01]  /*2ac30*/  LDL.LU R230, [R1+0x178] ;  /* 0x0001780001e67983 */ /* 0x000ea20000300800 */
[----:B------:R-:W-:Y:S02]  /*2ac40*/  IADD3 R3, R0, c[0x0][0x198], RZ ;  /* 0x0000660000037a10 */ /* 0x000fe40007ffe0ff */
[----:B----4-:R-:W-:Y:S01]  /*2ac50*/  IADD3 R216, R252, 0x19, RZ ;  /* 0x00000019fcd87810 */ /* 0x010fe20007ffe0ff */
[----:B------:R1:W-:Y:S01]  /*2ac60*/  @P3 STG.E [R84.64], R229 ;  /* 0x000000e554003986 */ /* 0x0003e2000c10190a */
[----:B------:R-:W-:Y:S01]  /*2ac70*/  ISETP.GE.AND P1, PT, R86, c[0x0][0x17c], PT ;  /* 0x00005f0056007a0c */ /* 0x000fe20003f26270 */
[----:B------:R-:W-:Y:S01]  /*2ac80*/  IMAD.WIDE R86, R3, 0x4, R10 ;  /* 0x0000000403567825 */ /* 0x000fe200078e020a */
[----:B------:R-:W-:-:S03]  /*2ac90*/  ISETP.GE.AND P3, PT, R216, c[0x0][0x17c], PT ;  /* 0x00005f00d8007a0c */ /* 0x000fc60003f66270 */
[----:B------:R-:W-:-:S04]  /*2aca0*/  IMAD.WIDE R216, R3, 0x4, R8 ;  /* 0x0000000403d87825 */ /* 0x000fc800078e0208 */
[----:B-1----:R-:W-:Y:S01]  /*2acb0*/  IMAD.WIDE R84, R0, 0x4, R4 ;  /* 0x0000000400547825 */ /* 0x002fe200078e0204 */
[----:B------:R-:W4:Y:S04]  /*2acc0*/  LDL.LU R229, [R1+0x108] ;  /* 0x0001080001e57983 */ /* 0x000f280000300800 */
[----:B------:R1:W-:Y:S04]  /*2acd0*/  @P2 STG.E [R84.64], R240 ;  /* 0x000000f054002986 */ /* 0x0003e8000c10190a */
[----:B---3--:R3:W-:Y:S04]  /*2ace0*/  @P4 STG.E [R86.64], R242 ;  /* 0x000000f256004986 */ /* 0x0087e8000c10190a */
[----:B------:R3:W-:Y:S04]  /*2acf0*/  @P5 STG.E [R216.64], R243 ;  /* 0x000000f3d8005986 */ /* 0x0007e8000c10190a */
[----:B-1----:R-:W4:Y:S04]  /*2ad00*/  LDL.LU R240, [R1+0x48] ;  /* 0x0000480001f07983 */ /* 0x002f280000300800 */
[----:B---3--:R-:W3:Y:S04]  /*2ad10*/  LDL.LU R242, [R1+0x20c] ;  /* 0x00020c0001f27983 */ /* 0x008ee80000300800 */
[----:B------:R-:W3:Y:S01]  /*2ad20*/  LDL.LU R243, [R1+0x17c] ;  /* 0x00017c0001f37983 */ /* 0x000ee20000300800 */
[----:B------:R-:W-:Y:S01]  /*2ad30*/  ISETP.LT.AND P6, PT, R222, c[0x0][0x178], !P0 ;  /* 0x00005e00de007a0c */ /* 0x000fe200047c1270 */
[----:B------:R-:W-:-:S12]  /*2ad40*/  IMAD.WIDE R218, R3, 0x4, R6 ;  /* 0x0000000403da7825 */ /* 0x000fd800078e0206 */
[----:B--2---:R1:W-:Y:S04]  /*2ad50*/  @P6 STG.E [R218.64], R239 ;  /* 0x000000efda006986 */ /* 0x0043e8000c10190a */
[----:B-1----:R-:W2:Y:S01]  /*2ad60*/  LDL.LU R239, [R1+0x10c] ;  /* 0x00010c0001ef7983 */ /* 0x002ea20000300800 */
[----:B------:R-:W-:Y:S02]  /*2ad70*/  ISETP.LT.AND P0, PT, R221, c[0x0][0x178], !P0 ;  /* 0x00005e00dd007a0c */ /* 0x000fe40004701270 */
[----:B------:R-:W-:Y:S02]  /*2ad80*/  ISETP.LT.AND P4, PT, R228, c[0x0][0x178], !P1 ;  /* 0x00005e00e4007a0c */ /* 0x000fe40004f81270 */
[----:B------:R-:W-:Y:S02]  /*2ad90*/  ISETP.LT.AND P6, PT, R223, c[0x0][0x178], !P1 ;  /* 0x00005e00df007a0c */ /* 0x000fe40004fc1270 */
[C---:B------:R-:W-:Y:S01]  /*2ada0*/  IADD3 R218, R3.reuse, c[0x0][0x198], RZ ;  /* 0x0000660003da7a10 */ /* 0x040fe20007ffe0ff */
[----:B------:R-:W-:Y:S01]  /*2adb0*/  IMAD.WIDE R216, R3, 0x4, R4 ;  /* 0x0000000403d87825 */ /* 0x000fe200078e0204 */
[----:B------:R-:W-:-:S03]  /*2adc0*/  ISETP.LT.AND P2, PT, R222, c[0x0][0x178], !P1 ;  /* 0x00005e00de007a0c */ /* 0x000fc60004f41270 */
[----:B------:R-:W-:Y:S01]  /*2add0*/  IMAD.WIDE R84, R218, 0x4, R10 ;  /* 0x00000004da547825 */ /* 0x000fe200078e020a */
[----:B------:R-:W-:-:S03]  /*2ade0*/  IADD3 R0, R252, 0x1a, RZ ;  /* 0x0000001afc007810 */ /* 0x000fc60007ffe0ff */
[----:B------:R-:W-:Y:S01]  /*2adf0*/  IMAD.WIDE R86, R218, 0x4, R8 ;  /* 0x00000004da567825 */ /* 0x000fe200078e0208 */
[----:B------:R-:W-:Y:S02]  /*2ae00*/  ISETP.LT.AND P1, PT, R221, c[0x0][0x178], !P1 ;  /* 0x00005e00dd007a0c */ /* 0x000fe40004f21270 */
[----:B------:R-:W-:Y:S01]  /*2ae10*/  ISETP.LT.AND P5, PT, R228, c[0x0][0x178], !P3 ;  /* 0x00005e00e4007a0c */ /* 0x000fe20005fa1270 */
[----:B------:R1:W-:Y:S01]  /*2ae20*/  @P0 STG.E [R216.64], R241 ;  /* 0x000000f1d8000986 */ /* 0x0003e2000c10190a */
[----:B------:R-:W-:-:S03]  /*2ae30*/  ISETP.GE.AND P0, PT, R0, c[0x0][0x17c], PT ;  /* 0x00005f0000007a0c */ /* 0x000fc60003f06270 */
[----:B------:R1:W-:Y:S01]  /*2ae40*/  @P4 STG.E [R84.64], R231 ;  /* 0x000000e754004986 */ /* 0x0003e2000c10190a */
[----:B------:R-:W-:-:S03]  /*2ae50*/  IADD3 R0, R218, c[0x0][0x198], RZ ;  /* 0x00006600da007a10 */ /* 0x000fc60007ffe0ff */
[----:B------:R4:W-:Y:S04]  /*2ae60*/  @P6 STG.E [R86.64], R230 ;  /* 0x000000e656006986 */ /* 0x0009e8000c10190a */
[----:B-1----:R-:W2:Y:S01]  /*2ae70*/  LDL.LU R241, [R1+0x4c] ;  /* 0x00004c0001f17983 */ /* 0x002ea20000300800 */
[----:B------:R-:W-:-:S03]  /*2ae80*/  ISETP.LT.AND P6, PT, R223, c[0x0][0x178], !P3 ;  /* 0x00005e00df007a0c */ /* 0x000fc60005fc1270 */
[----:B------:R-:W2:Y:S04]  /*2ae90*/  LDL.LU R220, [R1+0x258] ;  /* 0x0002580001dc7983 */ /* 0x000ea80000300800 */
[----:B------:R-:W2:Y:S01]  /*2aea0*/  LDL.LU R232, [R1+0x218] ;  /* 0x0002180001e87983 */ /* 0x000ea20000300800 */
[----:B------:R-:W-:-:S03]  /*2aeb0*/  IMAD.WIDE R84, R218, 0x4, R6 ;  /* 0x00000004da547825 */ /* 0x000fc600078e0206 */
[----:B------:R-:W2:Y:S01]  /*2aec0*/  LDL.LU R233, [R1+0x188] ;  /* 0x0001880001e97983 */ /* 0x000ea20000300800 */
[----:B----4-:R-:W-:-:S03]  /*2aed0*/  IMAD.WIDE R86, R218, 0x4, R4 ;  /* 0x00000004da567825 */ /* 0x010fc600078e0204 */
[----:B------:R1:W-:Y:S01]  /*2aee0*/  @P2 STG.E [R84.64], R229 ;  /* 0x000000e554002986 */ /* 0x0003e2000c10190a */
[----:B------:R-:W-:-:S03]  /*2aef0*/  IMAD.WIDE R216, R0, 0x4, R10 ;  /* 0x0000000400d87825 */ /* 0x000fc600078e020a */
[----:B------:R-:W4:Y:S04]  /*2af00*/  LDL.LU R234, [R1+0x168] ;  /* 0x0001680001ea7983 */ /* 0x000f280000300800 */
[----:B------:R-:W4:Y:S01]  /*2af10*/  LDL.LU R235, [R1+0x25c] ;  /* 0x00025c0001eb7983 */ /* 0x000f220000300800 */
[----:B-1----:R-:W-:-:S03]  /*2af20*/  IMAD.WIDE R84, R0, 0x4, R8 ;  /* 0x0000000400547825 */ /* 0x002fc600078e0208 */
[----:B------:R-:W-:Y:S04]  /*2af30*/  @P1 STG.E [R86.64], R240 ;  /* 0x000000f056001986 */ /* 0x000fe8000c10190a */
[----:B---3--:R1:W-:Y:S04]  /*2af40*/  @P5 STG.E [R216.64], R242 ;  /* 0x000000f2d8005986 */ /* 0x0083e8000c10190a */
[----:B------:R3:W-:Y:S04]  /*2af50*/  @P6 STG.E [R84.64], R243 ;  /* 0x000000f354006986 */ /* 0x0007e8000c10190a */
[----:B-1----:R-:W4:Y:S04]  /*2af60*/  LDL.LU R242, [R1+0x21c] ;  /* 0x00021c0001f27983 */ /* 0x002f280000300800 */
[----:B---3--:R-:W3:Y:S01]  /*2af70*/  LDL.LU R243, [R1+0x18c] ;  /* 0x00018c0001f37983 */ /* 0x008ee20000300800 */
[----:B------:R-:W-:Y:S01]  /*2af80*/  ISETP.LT.AND P4, PT, R222, c[0x0][0x178], !P3 ;  /* 0x00005e00de007a0c */ /* 0x000fe20005f81270 */
[----:B------:R-:W-:-:S12]  /*2af90*/  IMAD.WIDE R86, R0, 0x4, R6 ;  /* 0x0000000400567825 */ /* 0x000fd800078e0206 */
[----:B--2---:R1:W-:Y:S04]  /*2afa0*/  @P4 STG.E [R86.64], R239 ;  /* 0x000000ef56004986 */ /* 0x0043e8000c10190a */
[----:B-1----:R-:W2:Y:S01]  /*2afb0*/  LDL.LU R239, [R1+0x16c] ;  /* 0x00016c0001ef7983 */ /* 0x002ea20000300800 */
[----:B------:R-:W-:Y:S02]  /*2afc0*/  IADD3 R3, R252, 0x1b, RZ ;  /* 0x0000001bfc037810 */ /* 0x000fe40007ffe0ff */
[----:B------:R-:W-:Y:S02]  /*2afd0*/  ISETP.LT.AND P3, PT, R221, c[0x0][0x178], !P3 ;  /* 0x00005e00dd007a0c */ /* 0x000fe40005f61270 */
[----:B------:R-:W-:Y:S02]  /*2afe0*/  ISETP.LT.AND P2, PT, R228, c[0x0][0x178], !P0 ;  /* 0x00005e00e4007a0c */ /* 0x000fe40004741270 */
[----:B------:R-:W-:Y:S01]  /*2aff0*/  ISETP.LT.AND P5, PT, R223, c[0x0][0x178], !P0 ;  /* 0x00005e00df007a0c */ /* 0x000fe200047a1270 */
[C---:B------:R-:W-:Y:S01]  /*2b000*/  IMAD.WIDE R84, R0.reuse, 0x4, R4 ;  /* 0x0000000400547825 */ /* 0x040fe200078e0204 */
[----:B------:R-:W-:Y:S01]  /*2b010*/  ISETP.GE.AND P1, PT, R3, c[0x0][0x17c], PT ;  /* 0x00005f0003007a0c */ /* 0x000fe20003f26270 */
[----:B------:R-:W2:Y:S01]  /*2b020*/  LDL.LU R231, [R1+0x288] ;  /* 0x0002880001e77983 */ /* 0x000ea20000300800 */
[----:B------:R-:W-:-:S02]  /*2b030*/  IADD3 R3, R0, c[0x0][0x198], RZ ;  /* 0x0000660000037a10 */ /* 0x000fc40007ffe0ff */
[----:B------:R-:W-:Y:S01]  /*2b040*/  ISETP.LT.AND P6, PT, R222, c[0x0][0x178], !P0 ;  /* 0x00005e00de007a0c */ /* 0x000fe200047c1270 */
[----:B------:R-:W2:Y:S02]  /*2b050*/  LDL.LU R230, [R1+0x278] ;  /* 0x0002780001e67983 */ /* 0x000ea40000300800 */
[----:B------:R-:W-:-:S04]  /*2b060*/  IMAD.WIDE R86, R3, 0x4, R10 ;  /* 0x0000000403567825 */ /* 0x000fc800078e020a */
[----:B------:R-:W-:Y:S01]  /*2b070*/  IMAD.WIDE R216, R3, 0x4, R8 ;  /* 0x0000000403d87825 */ /* 0x000fe200078e0208 */
[----:B------:R-:W-:Y:S01]  /*2b080*/  ISETP.LT.AND P0, PT, R221, c[0x0][0x178], !P0 ;  /* 0x00005e00dd007a0c */ /* 0x000fe20004701270 */
[----:B------:R-:W2:Y:S04]  /*2b090*/  LDL.LU R229, [R1+0x238] ;  /* 0x0002380001e57983 */ /* 0x000ea80000300800 */
[----:B------:R1:W-:Y:S01]  /*2b0a0*/  @P3 STG.E [R84.64], R241 ;  /* 0x000000f154003986 */ /* 0x0003e2000c10190a */
[----:B------:R-:W-:-:S03]  /*2b0b0*/  ISETP.LT.AND P3, PT, R223, c[0x0][0x178], !P1 ;  /* 0x00005e00df007a0c */ /* 0x000fc60004f61270 */
[----:B------:R1:W-:Y:S01]  /*2b0c0*/  @P2 STG.E [R86.64], R220 ;  /* 0x000000dc56002986 */ /* 0x0003e2000c10190a */
[----:B------:R-:W-:-:S03]  /*2b0d0*/  IADD3 R218, R252, 0x1c, RZ ;  /* 0x0000001cfcda7810 */ /* 0x000fc60007ffe0ff */
[----:B------:R1:W-:Y:S01]  /*2b0e0*/  @P5 STG.E [R216.64], R232 ;  /* 0x000000e8d8005986 */ /* 0x0003e2000c10190a */
[----:B------:R-:W-:Y:S02]  /*2b0f0*/  ISETP.LT.AND P5, PT, R228, c[0x0][0x178], !P1 ;  /* 0x00005e00e4007a0c */ /* 0x000fe40004fa1270 */
[----:B------:R-:W-:Y:S01]  /*2b100*/  ISETP.LT.AND P2, PT, R222, c[0x0][0x178], !P1 ;  /* 0x00005e00de007a0c */ /* 0x000fe20004f41270 */
[C---:B-1----:R-:W-:Y:S01]  /*2b110*/  IMAD.WIDE R84, R3.reuse, 0x4, R6 ;  /* 0x0000000403547825 */ /* 0x042fe200078e0206 */
[C---:B------:R-:W-:Y:S01]  /*2b120*/  IADD3 R0, R3.reuse, c[0x0][0x198], RZ ;  /* 0x0000660003007a10 */ /* 0x040fe20007ffe0ff */
[----:B------:R-:W2:Y:S01]  /*2b130*/  LDL.LU R240, [R1+0x1a8] ;  /* 0x0001a80001f07983 */ /* 0x000ea20000300800 */
[----:B------:R-:W-:Y:S02]  /*2b140*/  IADD3 R86, R252, 0x1d, RZ ;  /* 0x0000001dfc567810 */ /* 0x000fe40007ffe0ff */
[----:B------:R-:W-:Y:S01]  /*2b150*/  ISETP.GE.AND P4, PT, R218, c[0x0][0x17c], PT ;  /* 0x00005f00da007a0c */ /* 0x000fe20003f86270 */
[----:B------:R1:W-:Y:S01]  /*2b160*/  @P6 STG.E [R84.64], R233 ;  /* 0x000000e954006986 */ /* 0x0003e2000c10190a */
[----:B------:R-:W-:Y:S01]  /*2b170*/  IMAD.WIDE R218, R3, 0x4, R4 ;  /* 0x0000000403da7825 */ /* 0x000fe200078e0204 */
[----:B------:R-:W-:-:S02]  /*2b180*/  ISETP.GE.AND P6, PT, R86, c[0x0][0x17c], PT ;  /* 0x00005f0056007a0c */ /* 0x000fc40003fc6270 */
[----:B------:R-:W2:Y:S01]  /*2b190*/  LDL.LU R241, [R1+0x28c] ;  /* 0x00028c0001f17983 */ /* 0x000ea20000300800 */
[----:B------:R-:W-:-:S04]  /*2b1a0*/  IMAD.WIDE R86, R0, 0x4, R8 ;  /* 0x0000000400567825 */ /* 0x000fc800078e0208 */
[----:B------:R-:W-:-:S04]  /*2b1b0*/  IMAD.WIDE R216, R0, 0x4, R6 ;  /* 0x0000000400d87825 */ /* 0x000fc800078e0206 */
[C---:B-1----:R-:W-:Y:S01]  /*2b1c0*/  IMAD.WIDE R84, R0.reuse, 0x4, R10 ;  /* 0x0000000400547825 */ /* 0x042fe200078e020a */
[----:B----4-:R-:W-:Y:S04]  /*2b1d0*/  @P0 STG.E [R218.64], R234 ;  /* 0x000000eada000986 */ /* 0x010fe8000c10190a */
[----:B------:R-:W-:Y:S04]  /*2b1e0*/  @P5 STG.E [R84.64], R235 ;  /* 0x000000eb54005986 */ /* 0x000fe8000c10190a */
[----:B------:R1:W-:Y:S04]  /*2b1f0*/  @P3 STG.E [R86.64], R242 ;  /* 0x000000f256003986 */ /* 0x0003e8000c10190a */
[----:B---3--:R3:W-:Y:S04]  /*2b200*/  @P2 STG.E [R216.64], R243 ;  /* 0x000000f3d8002986 */ /* 0x0087e8000c10190a */
[----:B-1----:R-:W4:Y:S04]  /*2b210*/  LDL.LU R242, [R1+0x27c] ;  /* 0x00027c0001f27983 */ /* 0x002f280000300800 */
[----:B---3--:R-:W3:Y:S01]  /*2b220*/  LDL.LU R243, [R1+0x23c] ;  /* 0x00023c0001f37983 */ /* 0x008ee20000300800 */
[----:B------:R-:W-:Y:S01]  /*2b230*/  ISETP.LT.AND P1, PT, R221, c[0x0][0x178], !P1 ;  /* 0x00005e00dd007a0c */ /* 0x000fe20004f21270 */
[----:B------:R-:W-:-:S12]  /*2b240*/  IMAD.WIDE R218, R0, 0x4, R4 ;  /* 0x0000000400da7825 */ /* 0x000fd800078e0204 */
[----:B--2---:R1:W-:Y:S04]  /*2b250*/  @P1 STG.E [R218.64], R239 ;  /* 0x000000efda001986 */ /* 0x0043e8000c10190a */
[----:B-1----:R-:W2:Y:S01]  /*2b260*/  LDL.LU R239, [R1+0x1ac] ;  /* 0x0001ac0001ef7983 */ /* 0x002ea20000300800 */
[----:B------:R-:W-:Y:S02]  /*2b270*/  ISETP.LT.AND P2, PT, R228, c[0x0][0x178], !P4 ;  /* 0x00005e00e4007a0c */ /* 0x000fe40006741270 */
[----:B------:R-:W-:Y:S01]  /*2b280*/  ISETP.LT.AND P3, PT, R223, c[0x0][0x178], !P4 ;  /* 0x00005e00df007a0c */ /* 0x000fe20006761270 */
[----:B------:R-:W2:Y:S01]  /*2b290*/  LDL.LU R232, [R1+0x2a8] ;  /* 0x0002a80001e87983 */ /* 0x000ea20000300800 */
[----:B------:R-:W-:Y:S02]  /*2b2a0*/  ISETP.LT.AND P1, PT, R222, c[0x0][0x178], !P4 ;  /* 0x00005e00de007a0c */ /* 0x000fe40006721270 */
[----:B------:R-:W-:Y:S01]  /*2b2b0*/  IADD3 R3, R0, c[0x0][0x198], RZ ;  /* 0x0000660000037a10 */ /* 0x000fe20007ffe0ff */
[----:B------:R-:W2:Y:S01]  /*2b2c0*/  LDL.LU R233, [R1+0x298] ;  /* 0x0002980001e97983 */ /* 0x000ea20000300800 */
[----:B------:R-:W-:-:S03]  /*2b2d0*/  IADD3 R0, R252, 0x1e, RZ ;  /* 0x0000001efc007810 */ /* 0x000fc60007ffe0ff */
[----:B------:R-:W-:Y:S01]  /*2b2e0*/  IMAD.WIDE R216, R3, 0x4, R10 ;  /* 0x0000000403d87825 */ /* 0x000fe200078e020a */
[----:B------:R-:W-:Y:S01]  /*2b2f0*/  ISETP.LT.AND P4, PT, R221, c[0x0][0x178], !P4 ;  /* 0x00005e00dd007a0c */ /* 0x000fe20006781270 */
[----:B------:R-:W2:Y:S02]  /*2b300*/  LDL.LU R235, [R1+0x268] ;  /* 0x0002680001eb7983 */ /* 0x000ea40000300800 */
[----:B------:R-:W-:Y:S01]  /*2b310*/  IMAD.WIDE R84, R3, 0x4, R8 ;  /* 0x0000000403547825 */ /* 0x000fe200078e0208 */
[----:B------:R-:W-:-:S03]  /*2b320*/  ISETP.LT.AND P5, PT, R228, c[0x0][0x178], !P6 ;  /* 0x00005e00e4007a0c */ /* 0x000fc600077a1270 */
[C---:B------:R-:W-:Y:S01]  /*2b330*/  IMAD.WIDE R86, R3.reuse, 0x4, R6 ;  /* 0x0000000403567825 */ /* 0x040fe200078e0206 */
[----:B------:R-:W-:Y:S01]  /*2b340*/  ISETP.GE.AND P0, PT, R0, c[0x0][0x17c], PT ;  /* 0x00005f0000007a0c */ /* 0x000fe20003f06270 */
[----:B------:R1:W-:Y:S01]  /*2b350*/  @P2 STG.E [R216.64], R231 ;  /* 0x000000e7d8002986 */ /* 0x0003e2000c10190a */
[----:B------:R-:W-:-:S03]  /*2b360*/  IADD3 R0, R3, c[0x0][0x198], RZ ;  /* 0x0000660003007a10 */ /* 0x000fc60007ffe0ff */
[----:B------:R1:W-:Y:S01]  /*2b370*/  @P3 STG.E [R84.64], R230 ;  /* 0x000000e654003986 */ /* 0x0003e2000c10190a */
[----:B------:R-:W-:-:S03]  /*2b380*/  ISETP.LT.AND P3, PT, R222, c[0x0][0x178], !P6 ;  /* 0x00005e00de007a0c */ /* 0x000fc60007761270 */
[----:B------:R1:W-:Y:S01]  /*2b390*/  @P1 STG.E [R86.64], R229 ;  /* 0x000000e556001986 */ /* 0x0003e2000c10190a */
[----:B------:R-:W-:Y:S01]  /*2b3a0*/  ISETP.LT.AND P1, PT, R223, c[0x0][0x178], !P6 ;  /* 0x00005e00df007a0c */ /* 0x000fe20007721270 */
[----:B-1----:R-:W-:Y:S02]  /*2b3b0*/  IMAD.WIDE R216, R3, 0x4, R4 ;  /* 0x0000000403d87825 */ /* 0x002fe400078e0204 */
[----:B------:R-:W2:Y:S02]  /*2b3c0*/  LDL.LU R231, [R1+0x228] ;  /* 0x0002280001e77983 */ /* 0x000ea40000300800 */
[C---:B------:R-:W-:Y:S02]  /*2b3d0*/  IMAD.WIDE R84, R0.reuse, 0x4, R10 ;  /* 0x0000000400547825 */ /* 0x040fe400078e020a */
[----:B------:R-:W-:Y:S02]  /*2b3e0*/  @P4 STG.E [R216.64], R240 ;  /* 0x000000f0d8004986 */ /* 0x000fe4000c10190a */
[----:B------:R-:W-:-:S02]  /*2b3f0*/  IMAD.WIDE R86, R0, 0x4, R8 ;  /* 0x0000000400567825 */ /* 0x000fc400078e0208 */
[----:B------:R1:W-:Y:S04]  /*2b400*/  @P5 STG.E [R84.64], R241 ;  /* 0x000000f154005986 */ /* 0x0003e8000c10190a */
[----:B------:R-:W2:Y:S01]  /*2b410*/  LDL.LU R230, [R1+0x2ac] ;  /* 0x0002ac0001e67983 */ /* 0x000ea20000300800 */
[----:B-1----:R-:W-:-:S03]  /*2b420*/  IMAD.WIDE R84, R0, 0x4, R6 ;  /* 0x0000000400547825 */ /* 0x002fc600078e0206 */
[----:B----4-:R-:W-:Y:S04]  /*2b430*/  @P1 STG.E [R86.64], R242 ;  /* 0x000000f256001986 */ /* 0x010fe8000c10190a */
[----:B---3--:R1:W-:Y:S04]  /*2b440*/  @P3 STG.E [R84.64], R243 ;  /* 0x000000f354003986 */ /* 0x0083e8000c10190a */
[----:B-1----:R-:W3:Y:S01]  /*2b450*/  LDL.LU R243, [R1+0x29c] ;  /* 0x00029c0001f37983 */ /* 0x002ee20000300800 */
[----:B------:R-:W-:Y:S02]  /*2b460*/  ISETP.LT.AND P5, PT, R221, c[0x0][0x178], !P6 ;  /* 0x00005e00dd007a0c */ /* 0x000fe400077a1270 */
[----:B------:R-:W-:Y:S01]  /*2b470*/  IADD3 R216, R252, 0x1f, RZ ;  /* 0x0000001ffcd87810 */ /* 0x000fe20007ffe0ff */
[----:B------:R-:W4:Y:S03]  /*2b480*/  LDL.LU R241, [R1+0x26c] ;  /* 0x00026c0001f17983 */ /* 0x000f260000300800 */
[----:B------:R-:W-:Y:S01]  /*2b490*/  ISETP.GE.AND P2, PT, R216, c[0x0][0x17c], PT ;  /* 0x00005f00d8007a0c */ /* 0x000fe20003f46270 */
[----:B------:R-:W-:-:S06]  /*2b4a0*/  IMAD.WIDE R216, R0, 0x4, R4 ;  /* 0x0000000400d87825 */ /* 0x000fcc00078e0204 */
[----:B--2---:R1:W-:Y:S04]  /*2b4b0*/  @P5 STG.E [R216.64], R239 ;  /* 0x000000efd8005986 */ /* 0x0043e8000c10190a */
[----:B-1----:R-:W2:Y:S01]  /*2b4c0*/  LDL.LU R239, [R1+0x22c] ;  /* 0x00022c0001ef7983 */ /* 0x002ea20000300800 */
[----:B------:R-:W-:Y:S02]  /*2b4d0*/  ISETP.LT.AND P6, PT, R228, c[0x0][0x178], !P0 ;  /* 0x00005e00e4007a0c */ /* 0x000fe400047c1270 */
[----:B------:R-:W-:Y:S01]  /*2b4e0*/  ISETP.LT.AND P4, PT, R223, c[0x0][0x178], !P0 ;  /* 0x00005e00df007a0c */ /* 0x000fe20004781270 */
[----:B------:R-:W2:Y:S01]  /*2b4f0*/  LDL.LU R234, [R1+0x300] ;  /* 0x0003000001ea7983 */ /* 0x000ea20000300800 */
[----:B------:R-:W-:Y:S02]  /*2b500*/  IADD3 R3, R0, c[0x0][0x198], RZ ;  /* 0x0000660000037a10 */ /* 0x000fe40007ffe0ff */
[----:B------:R-:W-:Y:S01]  /*2b510*/  ISETP.LT.AND P5, PT, R222, c[0x0][0x178], !P0 ;  /* 0x00005e00de007a0c */ /* 0x000fe200047a1270 */
[----:B------:R-:W2:Y:S01]  /*2b520*/  LDL.LU R229, [R1+0x2d0] ;  /* 0x0002d00001e57983 */ /* 0x000ea20000300800 */
[----:B------:R-:W-:Y:S01]  /*2b530*/  ISETP.LT.AND P0, PT, R221, c[0x0][0x178], !P0 ;  /* 0x00005e00dd007a0c */ /* 0x000fe20004701270 */
[C---:B------:R-:W-:Y:S01]  /*2b540*/  IMAD.WIDE R86, R3.reuse, 0x4, R10 ;  /* 0x0000000403567825 */ /* 0x040fe200078e020a */
[----:B------:R-:W-:Y:S01]  /*2b550*/  ISETP.LT.AND P1, PT, R228, c[0x0][0x178], !P2 ;  /* 0x00005e00e4007a0c */ /* 0x000fe20005721270 */
[----:B------:R-:W2:Y:S02]  /*2b560*/  LDL.LU R240, [R1+0x2b0] ;  /* 0x0002b00001f07983 */ /* 0x000ea40000300800 */
[----:B------:R-:W-:Y:S01]  /*2b570*/  IMAD.WIDE R84, R3, 0x4, R8 ;  /* 0x0000000403547825 */ /* 0x000fe200078e0208 */
[----:B------:R-:W-:Y:S01]  /*2b580*/  ISETP.LT.AND P3, PT, R223, c[0x0][0x178], !P2 ;  /* 0x00005e00df007a0c */ /* 0x000fe20005761270 */
[----:B------:R1:W-:Y:S04]  /*2b590*/  @P6 STG.E [R86.64], R232 ;  /* 0x000000e856006986 */ /* 0x0003e8000c10190a */
[----:B------:R1:W-:Y:S04]  /*2b5a0*/  @P4 STG.E [R84.64], R233 ;  /* 0x000000e954004986 */ /* 0x0003e8000c10190a */
[----:B------:R-:W2:Y:S01]  /*2b5b0*/  LDL.LU R242, [R1+0x1d0] ;  /* 0x0001d00001f27983 */ /* 0x000ea20000300800 */
[----:B-1----:R-:W-:-:S04]  /*2b5c0*/  IMAD.WIDE R86, R3, 0x4, R4 ;  /* 0x0000000403567825 */ /* 0x002fc800078e0204 */
[C---:B------:R-:W-:Y:S01]  /*2b5d0*/  IMAD.WIDE R84, R3.reuse, 0x4, R6 ;  /* 0x0000000403547825 */ /* 0x040fe200078e0206 */
[----:B------:R-:W-:-:S04]  /*2b5e0*/  IADD3 R3, R3, c[0x0][0x198], RZ ;  /* 0x0000660003037a10 */ /* 0x000fc80007ffe0ff */
[----:B------:R1:W-:Y:S04]  /*2b5f0*/  @P5 STG.E [R84.64], R235 ;  /* 0x000000eb54005986 */ /* 0x0003e8000c10190a */
[----:B------:R1:W-:Y:S02]  /*2b600*/  @P0 STG.E [R86.64], R231 ;  /* 0x000000e756000986 */ /* 0x0003e4000c10190a */
[----:B-1----:R-:W-:-:S04]  /*2b610*/  IMAD.WIDE R84, R3, 0x4, R10 ;  /* 0x0000000403547825 */ /* 0x002fc800078e020a */
[----:B------:R-:W-:Y:S01]  /*2b620*/  IMAD.WIDE R86, R3, 0x4, R8 ;  /* 0x0000000403567825 */ /* 0x000fe200078e0208 */
[----:B------:R-:W-:Y:S04]  /*2b630*/  @P1 STG.E [R84.64], R230 ;  /* 0x000000e654001986 */ /* 0x000fe8000c10190a */
[----:B---3--:R1:W-:Y:S04]  /*2b640*/  @P3 STG.E [R86.64], R243 ;  /* 0x000000f356003986 */ /* 0x0083e8000c10190a */
[----:B-1----:R-:W3:Y:S01]  /*2b650*/  LDL.LU R243, [R1+0x304] ;  /* 0x0003040001f37983 */ /* 0x002ee20000300800 */
[----:B------:R-:W-:-:S02]  /*2b660*/  ISETP.LT.AND P6, PT, R222, c[0x0][0x178], !P2 ;  /* 0x00005e00de007a0c */ /* 0x000fc400057c1270 */
[----:B------:R-:W-:Y:S02]  /*2b670*/  ISETP.LT.AND P2, PT, R221, c[0x0][0x178], !P2 ;  /* 0x00005e00dd007a0c */ /* 0x000fe40005741270 */
[----:B------:R-:W-:Y:S01]  /*2b680*/  IADD3 R216, R252, 0x21, RZ ;  /* 0x00000021fcd87810 */ /* 0x000fe20007ffe0ff */
[C---:B------:R-:W-:Y:S01]  /*2b690*/  IMAD.WIDE R84, R3.reuse, 0x4, R4 ;  /* 0x0000000403547825 */ /* 0x040fe200078e0204 */
[----:B------:R-:W3:Y:S02]  /*2b6a0*/  LDL.LU R235, [R1+0x2d4] ;  /* 0x0002d40001eb7983 */ /* 0x000ee40000300800 */
[----:B------:R-:W-:Y:S01]  /*2b6b0*/  ISETP.GE.AND P5, PT, R216, c[0x0][0x17c], PT ;  /* 0x00005f00d8007a0c */ /* 0x000fe20003fa6270 */
[----:B------:R-:W-:-:S05]  /*2b6c0*/  IMAD.WIDE R216, R3, 0x4, R6 ;  /* 0x0000000403d87825 */ /* 0x000fca00078e0206 */
[----:B----4-:R1:W-:Y:S04]  /*2b6d0*/  @P6 STG.E [R216.64], R241 ;  /* 0x000000f1d8006986 */ /* 0x0103e8000c10190a */
[----:B-1----:R-:W4:Y:S04]  /*2b6e0*/  LDL.LU R241, [R1+0x2b4] ;  /* 0x0002b40001f17983 */ /* 0x002f280000300800 */
[----:B--2---:R1:W-:Y:S04]  /*2b6f0*/  @P2 STG.E [R84.64], R239 ;  /* 0x000000ef54002986 */ /* 0x0043e8000c10190a */
[----:B-1----:R-:W2:Y:S01]  /*2b700*/  LDL.LU R239, [R1+0x1d4] ;  /* 0x0001d40001ef7983 */ /* 0x002ea20000300800 */
[----:B------:R-:W-:-:S03]  /*2b710*/  IADD3 R0, R252, 0x20, RZ ;  /* 0x00000020fc007810 */ /* 0x000fc60007ffe0ff */
[----:B------:R-:W2:Y:S01]  /*2b720*/  LDL.LU R231, [R1+0x340] ;  /* 0x0003400001e77983 */ /* 0x000ea20000300800 */
[----:B------:R-:W-:Y:S02]  /*2b730*/  ISETP.GE.AND P4, PT, R0, c[0x0][0x17c], PT ;  /* 0x00005f0000007a0c */ /* 0x000fe40003f86270 */
[----:B------:R-:W-:Y:S01]  /*2b740*/  IADD3 R216, R252, 0x22, RZ ;  /* 0x00000022fcd87810 */ /* 0x000fe20007ffe0ff */
[----:B------:R-:W2:Y:S01]  /*2b750*/  LDL.LU R230, [R1+0x310] ;  /* 0x0003100001e67983 */ /* 0x000ea20000300800 */
[----:B------:R-:W-:Y:S02]  /*2b760*/  ISETP.LT.AND P0, PT, R228, c[0x0][0x178], !P4 ;  /* 0x00005e00e4007a0c */ /* 0x000fe40006701270 */
[----:B------:R-:W-:Y:S02]  /*2b770*/  IADD3 R0, R3, c[0x0][0x198], RZ ;  /* 0x0000660003007a10 */ /* 0x000fe40007ffe0ff */
[----:B------:R-:W-:Y:S02]  /*2b780*/  ISETP.LT.AND P1, PT, R223, c[0x0][0x178], !P4 ;  /* 0x00005e00df007a0c */ /* 0x000fe40006721270 */
[----:B------:R-:W-:Y:S01]  /*2b790*/  ISETP.LT.AND P6, PT, R222, c[0x0][0x178], !P4 ;  /* 0x00005e00de007a0c */ /* 0x000fe200067c1270 */
[----:B------:R-:W-:Y:S01]  /*2b7a0*/  IMAD.WIDE R86, R0, 0x4, R10 ;  /* 0x0000000400567825 */ /* 0x000fe200078e020a */
[----:B------:R-:W-:-:S02]  /*2b7b0*/  IADD3 R3, R252, 0x23, RZ ;  /* 0x00000023fc037810 */ /* 0x000fc40007ffe0ff */
[----:B------:R-:W-:-:S03]  /*2b7c0*/  ISETP.LT.AND P4, PT, R221, c[0x0][0x178], !P4 ;  /* 0x00005e00dd007a0c */ /* 0x000fc60006781270 */
[----:B------:R1:W-:Y:S01]  /*2b7d0*/  @P0 STG.E [R86.64], R234 ;  /* 0x000000ea56000986 */ /* 0x0003e2000c10190a */
[----:B------:R-:W-:Y:S01]  /*2b7e0*/  ISETP.LT.AND P0, PT, R228, c[0x0][0x178], !P5 ;  /* 0x00005e00e4007a0c */ /* 0x000fe20006f01270 */
[C---:B------:R-:W-:Y:S01]  /*2b7f0*/  IMAD.WIDE R84, R0.reuse, 0x4, R6 ;  /* 0x0000000400547825 */ /* 0x040fe200078e0206 */
[----:B------:R-:W-:Y:S02]  /*2b800*/  ISETP.GE.AND P2, PT, R3, c[0x0][0x17c], PT ;  /* 0x00005f0003007a0c */ /* 0x000fe40003f46270 */
[----:B------:R-:W-:Y:S02]  /*2b810*/  IADD3 R3, R0, c[0x0][0x198], RZ ;  /* 0x0000660000037a10 */ /* 0x000fe40007ffe0ff */
[----:B------:R-:W-:Y:S01]  /*2b820*/  ISETP.GE.AND P3, PT, R216, c[0x0][0x17c], PT ;  /* 0x00005f00d8007a0c */ /* 0x000fe20003f66270 */
[----:B-1----:R-:W-:-:S04]  /*2b830*/  IMAD.WIDE R86, R0, 0x4, R8 ;  /* 0x0000000400567825 */ /* 0x002fc800078e0208 */
[----:B------:R-:W-:Y:S01]  /*2b840*/  IMAD.WIDE R216, R0, 0x4, R4 ;  /* 0x0000000400d87825 */ /* 0x000fe200078e0204 */
[----:B------:R1:W-:Y:S04]  /*2b850*/  @P1 STG.E [R86.64], R229 ;  /* 0x000000e556001986 */ /* 0x0003e8000c10190a */
[----:B------:R1:W-:Y:S04]  /*2b860*/  @P6 STG.E [R84.64], R240 ;  /* 0x000000f054006986 */ /* 0x0003e8000c10190a */
[----:B------:R1:W-:Y:S04]  /*2b870*/  @P4 STG.E [R216.64], R242 ;  /* 0x000000f2d8004986 */ /* 0x0003e8000c10190a */
[----:B-1----:R-:W2:Y:S01]  /*2b880*/  LDL.LU R229, [R1+0x2e0] ;  /* 0x0002e00001e57983 */ /* 0x002ea20000300800 */
[----:B------:R-:W-:-:S03]  /*2b890*/  IMAD.WIDE R84, R3, 0x4, R10 ;  /* 0x0000000403547825 */ /* 0x000fc600078e020a */
[----:B------:R-:W2:Y:S04]  /*2b8a0*/  LDL.LU R240, [R1+0x2c0] ;  /* 0x0002c00001f07983 */ /* 0x000ea80000300800 */
[----:B------:R-:W2:Y:S04]  /*2b8b0*/  LDL.LU R242, [R1+0x344] ;  /* 0x0003440001f27983 */ /* 0x000ea80000300800 */
[----:B---3--:R1:W-:Y:S04]  /*2b8c0*/  @P0 STG.E [R84.64], R243 ;  /* 0x000000f354000986 */ /* 0x0083e8000c10190a */
[----:B-1----:R-:W3:Y:S01]  /*2b8d0*/  LDL.LU R243, [R1+0x314] ;  /* 0x0003140001f37983 */ /* 0x002ee20000300800 */
[----:B------:R-:W-:-:S02]  /*2b8e0*/  ISETP.LT.AND P1, PT, R223, c[0x0][0x178], !P5 ;  /* 0x00005e00df007a0c */ /* 0x000fc40006f21270 */
[----:B------:R-:W-:Y:S02]  /*2b8f0*/  ISETP.LT.AND P6, PT, R222, c[0x0][0x178], !P5 ;  /* 0x00005e00de007a0c */ /* 0x000fe40006fc1270 */
[----:B------:R-:W-:Y:S01]  /*2b900*/  ISETP.LT.AND P5, PT, R221, c[0x0][0x178], !P5 ;  /* 0x00005e00dd007a0c */ /* 0x000fe20006fa1270 */
[----:B------:R-:W-:-:S04]  /*2b910*/  IMAD.WIDE R86, R3, 0x4, R8 ;  /* 0x0000000403567825 */ /* 0x000fc800078e0208 */
[----:B------:R-:W-:-:S04]  /*2b920*/  IMAD.WIDE R84, R3, 0x4, R6 ;  /* 0x0000000403547825 */ /* 0x000fc800078e0206 */
[----:B------:R-:W-:Y:S01]  /*2b930*/  IMAD.WIDE R216, R3, 0x4, R4 ;  /* 0x0000000403d87825 */ /* 0x000fe200078e0204 */
[----:B------:R-:W-:Y:S04]  /*2b940*/  @P1 STG.E [R86.64], R235 ;  /* 0x000000eb56001986 */ /* 0x000fe8000c10190a */
[----:B----4-:R1:W-:Y:S04]  /*2b950*/  @P6 STG.E [R84.64], R241 ;  /* 0x000000f154006986 */ /* 0x0103e8000c10190a */
[----:B-1----:R-:W4:Y:S04]  /*2b960*/  LDL.LU R241, [R1+0x2e4] ;  /* 0x0002e40001f17983 */ /* 0x002f280000300800 */
[----:B--2---:R1:W-:Y:S04]  /*2b970*/  @P5 STG.E [R216.64], R239 ;  /* 0x000000efd8005986 */ /* 0x0043e8000c10190a */
[----:B-1----:R-:W2:Y:S01]  /*2b980*/  LDL.LU R239, [R1+0x2c4] ;  /* 0x0002c40001ef7983 */ /* 0x002ea20000300800 */
[----:B------:R-:W-:-:S02]  /*2b990*/  IADD3 R0, R252, 0x24, RZ ;  /* 0x00000024fc007810 */ /* 0x000fc40007ffe0ff */
[----:B------:R-:W-:Y:S01]  /*2b9a0*/  ISETP.LT.AND P4, PT, R228, c[0x0][0x178], !P3 ;  /* 0x00005e00e4007a0c */ /* 0x000fe20005f81270 */
[----:B------:R-:W2:Y:S01]  /*2b9b0*/  LDL.LU R232, [R1+0x360] ;  /* 0x0003600001e87983 */ /* 0x000ea20000300800 */
[----:B------:R-:W-:Y:S02]  /*2b9c0*/  ISETP.GE.AND P0, PT, R0, c[0x0][0x17c], PT ;  /* 0x00005f0000007a0c */ /* 0x000fe40003f06270 */
[----:B------:R-:W-:Y:S01]  /*2b9d0*/  IADD3 R0, R3, c[0x0][0x198], RZ ;  /* 0x0000660003007a10 */ /* 0x000fe20007ffe0ff */
[----:B------:R-:W2:Y:S01]  /*2b9e0*/  LDL.LU R233, [R1+0x330] ;  /* 0x0003300001e97983 */ /* 0x000ea20000300800 */
[----:B------:R-:W-:Y:S02]  /*2b9f0*/  ISETP.LT.AND P1, PT, R223, c[0x0][0x178], !P3 ;  /* 0x00005e00df007a0c */ /* 0x000fe40005f21270 */
[----:B------:R-:W-:Y:S01]  /*2ba00*/  ISETP.LT.AND P5, PT, R222, c[0x0][0x178], !P3 ;  /* 0x00005e00de007a0c */ /* 0x000fe20005fa1270 */
[----:B------:R-:W-:Y:S01]  /*2ba10*/  IMAD.WIDE R86, R0, 0x4, R10 ;  /* 0x0000000400567825 */ /* 0x000fe200078e020a */
[----:B------:R-:W-:-:S02]  /*2ba20*/  ISETP.LT.AND P3, PT, R221, c[0x0][0x178], !P3 ;  /* 0x00005e00dd007a0c */ /* 0x000fc40005f61270 */
[----:B------:R-:W-:Y:S02]  /*2ba30*/  ISETP.LT.AND P6, PT, R228, c[0x0][0x178], !P2 ;  /* 0x00005e00e4007a0c */ /* 0x000fe400057c1270 */
[----:B------:R1:W-:Y:S01]  /*2ba40*/  @P4 STG.E [R86.64], R231 ;  /* 0x000000e756004986 */ /* 0x0003e2000c10190a */
[----:B------:R-:W-:Y:S01]  /*2ba50*/  ISETP.LT.AND P4, PT, R223, c[0x0][0x178], !P2 ;  /* 0x00005e00df007a0c */ /* 0x000fe20005781270 */
[C---:B------:R-:W-:Y:S01]  /*2ba60*/  IMAD.WIDE R84, R0.reuse, 0x4, R6 ;  /* 0x0000000400547825 */ /* 0x040fe200078e0206 */
[----:B------:R-:W-:-:S03]  /*2ba70*/  IADD3 R3, R0, c[0x0][0x198], RZ ;  /* 0x0000660000037a10 */ /* 0x000fc60007ffe0ff */
[----:B------:R-:W-:-:S04]  /*2ba80*/  IMAD.WIDE R216, R0, 0x4, R4 ;  /* 0x0000000400d87825 */ /* 0x000fc800078e0204 */
[----:B-1----:R-:W-:Y:S01]  /*2ba90*/  IMAD.WIDE R86, R0, 0x4, R8 ;  /* 0x0000000400567825 */ /* 0x002fe200078e0208 */
[----:B------:R-:W2:Y:S04]  /*2baa0*/  LDL.LU R231, [R1+0x2f0] ;  /* 0x0002f00001e77983 */ /* 0x000ea80000300800 */
[----:B------:R1:W-:Y:S04]  /*2bab0*/  @P1 STG.E [R86.64], R230 ;  /* 0x000000e656001986 */ /* 0x0003e8000c10190a */
[----:B------:R1:W-:Y:S02]  /*2bac0*/  @P5 STG.E [R84.64], R229 ;  /* 0x000000e554005986 */ /* 0x0003e4000c10190a */
[----:B-1----:R-:W-:-:S02]  /*2bad0*/  IMAD.WIDE R86, R3, 0x4, R10 ;  /* 0x0000000403567825 */ /* 0x002fc400078e020a */
[----:B------:R-:W-:Y:S02]  /*2bae0*/  @P3 STG.E [R216.64], R240 ;  /* 0x000000f0d8003986 */ /* 0x000fe4000c10190a */
[C---:B------:R-:W-:Y:S02]  /*2baf0*/  IMAD.WIDE R84, R3.reuse, 0x4, R8 ;  /* 0x0000000403547825 */ /* 0x040fe400078e0208 */
[----:B------:R1:W-:Y:S01]  /*2bb00*/  @P6 STG.E [R86.64], R242 ;  /* 0x000000f256006986 */ /* 0x0003e2000c10190a */
[----:B------:R-:W-:-:S03]  /*2bb10*/  IADD3 R0, R3, c[0x0][0x198], RZ ;  /* 0x0000660003007a10 */ /* 0x000fc60007ffe0ff */
[----:B------:R-:W2:Y:S04]  /*2bb20*/  LDL.LU R230, [R1+0x384] ;  /* 0x0003840001e67983 */ /* 0x000ea80000300800 */
[----:B-1----:R-:W2:Y:S01]  /*2bb30*/  LDL.LU R242, [R1+0x364] ;  /* 0x0003640001f27983 */ /* 0x002ea20000300800 */
[----:B------:R-:W-:-:S03]  /*2bb40*/  IMAD.WIDE R86, R3, 0x4, R4 ;  /* 0x0000000403567825 */ /* 0x000fc600078e0204 */
[----:B---3--:R1:W-:Y:S04]  /*2bb50*/  @P4 STG.E [R84.64], R243 ;  /* 0x000000f354004986 */ /* 0x0083e8000c10190a */
[----:B-1----:R-:W3:Y:S01]  /*2bb60*/  LDL.LU R243, [R1+0x334] ;  /* 0x0003340001f37983 */ /* 0x002ee20000300800 */
[----:B------:R-:W-:-:S03]  /*2bb70*/  IMAD.WIDE R84, R3, 0x4, R6 ;  /* 0x0000000403547825 */ /* 0x000fc600078e0206 */
[----:B------:R-:W3:Y:S01]  /*2bb80*/  LDL.LU R3, [R1+0x380] ;  /* 0x0003800001037983 */ /* 0x000ee20000300800 */
[----:B------:R-:W-:Y:S02]  /*2bb90*/  ISETP.LT.AND P3, PT, R222, c[0x0][0x178], !P2 ;  /* 0x00005e00de007a0c */ /* 0x000fe40005761270 */
[----:B------:R-:W-:-:S11]  /*2bba0*/  ISETP.LT.AND P2, PT, R221, c[0x0][0x178], !P2 ;  /* 0x00005e00dd007a0c */ /* 0x000fd60005741270 */
[----:B----4-:R-:W-:Y:S04]  /*2bbb0*/  @P3 STG.E [R84.64], R241 ;  /* 0x000000f154003986 */ /* 0x010fe8000c10190a */
[----:B--2---:R1:W-:Y:S04]  /*2bbc0*/  @P2 STG.E [R86.64], R239 ;  /* 0x000000ef56002986 */ /* 0x0043e8000c10190a */
[----:B-1----:R-:W2:Y:S01]  /*2bbd0*/  LDL.LU R239, [R1+0x2f4] ;  /* 0x0002f40001ef7983 */ /* 0x002ea20000300800 */
[----:B------:R-:W-:Y:S02]  /*2bbe0*/  ISETP.LT.AND P6, PT, R228, c[0x0][0x178], !P0 ;  /* 0x00005e00e4007a0c */ /* 0x000fe400047c1270 */
[----:B------:R-:W-:-:S02]  /*2bbf0*/  ISETP.LT.AND P5, PT, R223, c[0x0][0x178], !P0 ;  /* 0x00005e00df007a0c */ /* 0x000fc400047a1270 */
[----:B------:R-:W-:Y:S01]  /*2bc00*/  IADD3 R218, R252, 0x25, RZ ;  /* 0x00000025fcda7810 */ /* 0x000fe20007ffe0ff */
[----:B------:R-:W-:Y:S01]  /*2bc10*/  IMAD.WIDE R216, R0, 0x4, R10 ;  /* 0x0000000400d87825 */ /* 0x000fe200078e020a */
[----:B------:R-:W-:Y:S01]  /*2bc20*/  ISETP.LT.AND P4, PT, R222, c[0x0][0x178], !P0 ;  /* 0x00005e00de007a0c */ /* 0x000fe20004781270 */
[----:B------:R-:W4:Y:S01]  /*2bc30*/  LDL.LU R234, [R1+0x3b0] ;  /* 0x0003b00001ea7983 */ /* 0x000f220000300800 */
[----:B------:R-:W-:Y:S01]  /*2bc40*/  ISETP.GE.AND P1, PT, R218, c[0x0][0x17c], PT ;  /* 0x00005f00da007a0c */ /* 0x000fe20003f26270 */
[C---:B------:R-:W-:Y:S01]  /*2bc50*/  IMAD.WIDE R218, R0.reuse, 0x4, R8 ;  /* 0x0000000400da7825 */ /* 0x040fe200078e0208 */
[----:B------:R-:W-:Y:S01]  /*2bc60*/  ISETP.LT.AND P0, PT, R221, c[0x0][0x178], !P0 ;  /* 0x00005e00dd007a0c */ /* 0x000fe20004701270 */
[----:B------:R-:W4:Y:S02]  /*2bc70*/  LDL.LU R235, [R1+0x390] ;  /* 0x0003900001eb7983 */ /* 0x000f240000300800 */
[----:B------:R-:W-:Y:S02]  /*2bc80*/  IMAD.WIDE R84, R0, 0x4, R6 ;  /* 0x0000000400547825 */ /* 0x000fe400078e0206 */
[----:B------:R-:W4:Y:S04]  /*2bc90*/  LDL.LU R229, [R1+0x370] ;  /* 0x0003700001e57983 */ /* 0x000f280000300800 */
[----:B------:R-:W4:Y:S01]  /*2bca0*/  LDL.LU R240, [R1+0x350] ;  /* 0x0003500001f07983 */ /* 0x000f220000300800 */
[----:B------:R-:W-:-:S03]  /*2bcb0*/  ISETP.LT.AND P2, PT, R222, c[0x0][0x178], !P1 ;  /* 0x00005e00de007a0c */ /* 0x000fc60004f41270 */
[----:B------:R-:W4:Y:S04]  /*2bcc0*/  LDL.LU R241, [R1+0x3b4] ;  /* 0x0003b40001f17983 */ /* 0x000f280000300800 */
[----:B---3--:R1:W-:Y:S01]  /*2bcd0*/  @P6 STG.E [R216.64], R3 ;  /* 0x00000003d8006986 */ /* 0x0083e2000c10190a */
[----:B------:R-:W-:-:S03]  /*2bce0*/  ISETP.LT.AND P6, PT, R228, c[0x0][0x178], !P1 ;  /* 0x00005e00e4007a0c */ /* 0x000fc60004fc1270 */
[----:B------:R-:W-:Y:S01]  /*2bcf0*/  @P5 STG.E [R218.64], R232 ;  /* 0x000000e8da005986 */ /* 0x000fe2000c10190a */
[----:B------:R-:W-:-:S03]  /*2bd00*/  ISETP.LT.AND P5, PT, R223, c[0x0][0x178], !P1 ;  /* 0x00005e00df007a0c */ /* 0x000fc60004fa1270 */
[----:B------:R3:W-:Y:S01]  /*2bd10*/  @P4 STG.E [R84.64], R233 ;  /* 0x000000e954004986 */ /* 0x0007e2000c10190a */
[----:B-1----:R-:W-:-:S05]  /*2bd20*/  IADD3 R3, R0, c[0x0][0x198], RZ ;  /* 0x0000660000037a10 */ /* 0x002fca0007ffe0ff */
[----:B------:R-:W-:-:S04]  /*2bd30*/  IMAD.WIDE R86, R3, 0x4, R10 ;  /* 0x0000000403567825 */ /* 0x000fc800078e020a */
[----:B---3--:R-:W-:-:S04]  /*2bd40*/  IMAD.WIDE R84, R0, 0x4, R4 ;  /* 0x0000000400547825 */ /* 0x008fc800078e0204 */
[----:B------:R-:W-:Y:S01]  /*2bd50*/  IMAD.WIDE R216, R3, 0x4, R8 ;  /* 0x0000000403d87825 */ /* 0x000fe200078e0208 */
[----:B------:R-:W-:Y:S04]  /*2bd60*/  @P0 STG.E [R84.64], R231 ;  /* 0x000000e754000986 */ /* 0x000fe8000c10190a */
[----:B------:R-:W-:Y:S04]  /*2bd70*/  @P6 STG.E [R86.64], R230 ;  /* 0x000000e656006986 */ /* 0x000fe8000c10190a */
[----:B------:R1:W-:Y:S01]  /*2bd80*/  @P5 STG.E [R216.64], R242 ;  /* 0x000000f2d8005986 */ /* 0x0003e2000c10190a */
[----:B------:R-:W-:Y:S01]  /*2bd90*/  ISETP.LT.AND P4, PT, R221, c[0x0][0x178], !P1 ;  /* 0x00005e00dd007a0c */ /* 0x000fe20004f81270 */
[----:B------:R-:W-:-:S02]  /*2bda0*/  IMAD.WIDE R218, R3, 0x4, R6 ;  /* 0x0000000403da7825 */ /* 0x000fc400078e0206 */
[----:B-1----:R-:W3:Y:S02]  /*2bdb0*/  LDL.LU R242, [R1+0x394] ;  /* 0x0003940001f27983 */ /* 0x002ee40000300800 */
[----:B------:R-:W-:Y:S02]  /*2bdc0*/  IMAD.WIDE R84, R3, 0x4, R4 ;  /* 0x0000000403547825 */ /* 0x000fe400078e0204 */
[----:B------:R1:W-:Y:S04]  /*2bdd0*/  @P2 STG.E [R218.64], R243 ;  /* 0x000000f3da002986 */ /* 0x0003e8000c10190a */
[----:B-1----:R-:W3:Y:S04]  /*2bde0*/  LDL.LU R243, [R1+0x374] ;  /* 0x0003740001f37983 */ /* 0x002ee80000300800 */
[----:B--2---:R1:W-:Y:S04]  /*2bdf0*/  @P4 STG.E [R84.64], R239 ;  /* 0x000000ef54004986 */ /* 0x0043e8000c10190a */
[----:B-1----:R-:W2:Y:S01]  /*2be00*/  LDL.LU R239, [R1+0x354] ;  /* 0x0003540001ef7983 */ /* 0x002ea20000300800 */
[----:B------:R-:W-:-:S02]  /*2be10*/  IADD3 R220, R252, 0x26, RZ ;  /* 0x00000026fcdc7810 */ /* 0x000fc40007ffe0ff */
[----:B------:R-:W-:Y:S01]  /*2be20*/  IADD3 R3, R3, c[0x0][0x198], RZ ;  /* 0x0000660003037a10 */ /* 0x000fe20007ffe0ff */
[----:B------:R-:W2:Y:S01]  /*2be30*/  LDL.LU R231, [R1+0x308] ;  /* 0x0003080001e77983 */ /* 0x000ea20000300800 */
[----:B------:R-:W-:-:S03]  /*2be40*/  ISETP.GE.AND P3, PT, R220, c[0x0][0x17c], PT ;  /* 0x00005f00dc007a0c */ /* 0x000fc60003f66270 */
[----:B------:R-:W-:Y:S01]  /*2be50*/  IMAD.WIDE R218, R3, 0x4, R10 ;  /* 0x0000000403da7825 */ /* 0x000fe200078e020a */
[----:B------:R-:W-:Y:S01]  /*2be60*/  ISETP.LT.AND P5, PT, R228, c[0x0][0x178], !P3 ;  /* 0x00005e00e4007a0c */ /* 0x000fe20005fa1270 */
[----:B------:R-:W2:Y:S01]  /*2be70*/  LDL.LU R230, [R1+0x2d8] ;  /* 0x0002d80001e67983 */ /* 0x000ea20000300800 */
[----:B------:R-:W-:Y:S02]  /*2be80*/  ISETP.LT.AND P0, PT, R223, c[0x0][0x178], !P3 ;  /* 0x00005e00df007a0c */ /* 0x000fe40005f01270 */
[----:B------:R-:W-:Y:S02]  /*2be90*/  ISETP.LT.AND P6, PT, R222, c[0x0][0x178], !P3 ;  /* 0x00005e00de007a0c */ /* 0x000fe40005fc1270 */
[----:B------:R-:W-:Y:S02]  /*2bea0*/  ISETP.LT.AND P3, PT, R221, c[0x0][0x178], !P3 ;  /* 0x00005e00dd007a0c */ /* 0x000fe40005f61270 */
[C---:B------:R-:W-:Y:S01]  /*2beb0*/  IADD3 R220, R252.reuse, 0x27, RZ ;  /* 0x00000027fcdc7810 */ /* 0x040fe20007ffe0ff */
[----:B------:R-:W-:Y:S01]  /*2bec0*/  IMAD.WIDE R216, R3, 0x4, R8 ;  /* 0x0000000403d87825 */ /* 0x000fe200078e0208 */
[----:B------:R-:W-:-:S02]  /*2bed0*/  IADD3 R0, R252, 0x28, RZ ;  /* 0x00000028fc007810 */ /* 0x000fc40007ffe0ff */
[----:B------:R-:W-:Y:S01]  /*2bee0*/  ISETP.GE.AND P1, PT, R220, c[0x0][0x17c], PT ;  /* 0x00005f00dc007a0c */ /* 0x000fe20003f26270 */
[C---:B------:R-:W-:Y:S01]  /*2bef0*/  IMAD.WIDE R86, R3.reuse, 0x4, R6 ;  /* 0x0000000403567825 */ /* 0x040fe200078e0206 */
[----:B----4-:R1:W-:Y:S03]  /*2bf00*/  @P5 STG.E [R218.64], R234 ;  /* 0x000000eada005986 */ /* 0x0103e6000c10190a */
[----:B------:R-:W-:Y:S01]  /*2bf10*/  IMAD.WIDE R84, R3, 0x4, R4 ;  /* 0x0000000403547825 */ /* 0x000fe200078e0204 */
[----:B------:R-:W-:Y:S01]  /*2bf20*/  @P0 STG.E [R216.64], R235 ;  /* 0x000000ebd8000986 */ /* 0x000fe2000c10190a */
[----:B------:R-:W-:-:S03]  /*2bf30*/  ISETP.LT.AND P4, PT, R228, c[0x0][0x178], !P1 ;  /* 0x00005e00e4007a0c */ /* 0x000fc60004f81270 */
[----:B------:R4:W-:Y:S01]  /*2bf40*/  @P6 STG.E [R86.64], R229 ;  /* 0x000000e556006986 */ /* 0x0009e2000c10190a */
[----:B------:R-:W-:-:S03]  /*2bf50*/  ISETP.GE.AND P2, PT, R0, c[0x0][0x17c], PT ;  /* 0x00005f0000007a0c */ /* 0x000fc60003f46270 */
[----:B------:R4:W-:Y:S01]  /*2bf60*/  @P3 STG.E [R84.64], R240 ;  /* 0x000000f054003986 */ /* 0x0009e2000c10190a */
[----:B------:R-:W-:Y:S02]  /*2bf70*/  ISETP.LT.AND P3, PT, R223, c[0x0][0x178], !P1 ;  /* 0x00005e00df007a0c */ /* 0x000fe40004f61270 */
[----:B------:R-:W-:-:S05]  /*2bf80*/  IADD3 R0, R3, c[0x0][0x198], RZ ;  /* 0x0000660003007a10 */ /* 0x000fca0007ffe0ff */
[C---:B-1----:R-:W-:Y:S01]  /*2bf90*/  IMAD.WIDE R218, R0.reuse, 0x4, R10 ;  /* 0x0000000400da7825 */ /* 0x042fe200078e020a */
[----:B----4-:R-:W4:Y:S03]  /*2bfa0*/  LDL.LU R229, [R1+0x2b8] ;  /* 0x0002b80001e57983 */ /* 0x010f260000300800 */
[----:B------:R-:W-:Y:S01]  /*2bfb0*/  IMAD.WIDE R86, R0, 0x4, R8 ;  /* 0x0000000400567825 */ /* 0x000fe200078e0208 */
[----:B------:R1:W-:Y:S01]  /*2bfc0*/  @P4 STG.E [R218.64], R241 ;  /* 0x000000f1da004986 */ /* 0x0003e2000c10190a */
[----:B------:R-:W-:-:S03]  /*2bfd0*/  ISETP.LT.AND P4, PT, R222, c[0x0][0x178], !P1 ;  /* 0x00005e00de007a0c */ /* 0x000fc60004f81270 */
[----:B------:R-:W4:Y:S01]  /*2bfe0*/  LDL.LU R240, [R1+0x1d8] ;  /* 0x0001d80001f07983 */ /* 0x000f220000300800 */
[----:B------:R-:W-:Y:S02]  /*2bff0*/  IADD3 R84, R252, 0x29, RZ ;  /* 0x00000029fc547810 */ /* 0x000fe40007ffe0ff */
[----:B------:R-:W-:Y:S01]  /*2c000*/  ISETP.LT.AND P0, PT, R221, c[0x0][0x178], !P1 ;  /* 0x00005e00dd007a0c */ /* 0x000fe20004f01270 */
[----:B-1----:R-:W4:Y:S01]  /*2c010*/  LDL.LU R241, [R1+0x30c] ;  /* 0x00030c0001f17983 */ /* 0x002f220000300800 */
[----:B------:R-:W-:Y:S01]  /*2c020*/  ISETP.GE.AND P1, PT, R84, c[0x0][0x17c], PT ;  /* 0x00005f0054007a0c */ /* 0x000fe20003f26270 */
[----:B------:R-:W-:-:S04]  /*2c030*/  IMAD.WIDE R84, R0, 0x4, R6 ;  /* 0x0000000400547825 */ /* 0x000fc800078e0206 */
[----:B------:R-:W-:Y:S01]  /*2c040*/  IMAD.WIDE R216, R0, 0x4, R4 ;  /* 0x0000000400d87825 */ /* 0x000fe200078e0204 */
[----:B---3--:R1:W-:Y:S04]  /*2c050*/  @P3 STG.E [R86.64], R242 ;  /* 0x000000f256003986 */ /* 0x0083e8000c10190a */
[----:B-1----:R-:W3:Y:S04]  /*2c060*/  LDL.LU R242, [R1+0x2dc] ;  /* 0x0002dc0001f27983 */ /* 0x002ee80000300800 */
[----:B------:R1:W-:Y:S04]  /*2c070*/  @P4 STG.E [R84.64], R243 ;  /* 0x000000f354004986 */ /* 0x0003e8000c10190a */
[----:B-1----:R-:W3:Y:S04]  /*2c080*/  LDL.LU R243, [R1+0x2bc] ;  /* 0x0002bc0001f37983 */ /* 0x002ee80000300800 */
[----:B--2---:R1:W-:Y:S04]  /*2c090*/  @P0 STG.E [R216.64], R239 ;  /* 0x000000efd8000986 */ /* 0x0043e8000c10190a */
[----:B-1----:R-:W2:Y:S01]  /*2c0a0*/  LDL.LU R239, [R1+0x1dc] ;  /* 0x0001dc0001ef7983 */ /* 0x002ea20000300800 */
[----:B------:R-:W-:-:S02]  /*2c0b0*/  ISETP.LT.AND P6, PT, R228, c[0x0][0x178], !P2 ;  /* 0x00005e00e4007a0c */ /* 0x000fc400057c1270 */
[----:B------:R-:W-:Y:S01]  /*2c0c0*/  ISETP.LT.AND P5, PT, R223, c[0x0][0x178], !P2 ;  /* 0x00005e00df007a0c */ /* 0x000fe200057a1270 */
[----:B------:R-:W2:Y:S01]  /*2c0d0*/  LDL.LU R233, [R1+0x348] ;  /* 0x0003480001e97983 */ /* 0x000ea20000300800 */
[----:B------:R-:W-:Y:S02]  /*2c0e0*/  IADD3 R3, R0, c[0x0][0x198], RZ ;  /* 0x0000660000037a10 */ /* 0x000fe40007ffe0ff */
[----:B------:R-:W-:Y:S01]  /*2c0f0*/  ISETP.LT.AND P3, PT, R222, c[0x0][0x178], !P2 ;  /* 0x00005e00de007a0c */ /* 0x000fe20005761270 */
[----:B------:R-:W2:Y:S02]  /*2c100*/  LDL.LU R235, [R1+0x318] ;  /* 0x0003180001eb7983 */ /* 0x000ea40000300800 */
[----:B------:R-:W-:-:S04]  /*2c110*/  IMAD.WIDE R218, R3, 0x4, R10 ;  /* 0x0000000403da7825 */ /* 0x000fc800078e020a */
[----:B------:R-:W-:Y:S01]  /*2c120*/  IMAD.WIDE R86, R3, 0x4, R8 ;  /* 0x0000000403567825 */ /* 0x000fe200078e0208 */
[----:B------:R1:W-:Y:S01]  /*2c130*/  @P6 STG.E [R218.64], R231 ;  /* 0x000000e7da006986 */ /* 0x0003e2000c10190a */
[----:B------:R-:W-:-:S03]  /*2c140*/  ISETP.LT.AND P2, PT, R221, c[0x0][0x178], !P2 ;  /* 0x00005e00dd007a0c */ /* 0x000fc60005741270 */
[----:B------:R1:W-:Y:S01]  /*2c150*/  @P5 STG.E [R86.64], R230 ;  /* 0x000000e656005986 */ /* 0x0003e2000c10190a */
[----:B------:R-:W-:Y:S02]  /*2c160*/  ISETP.LT.AND P5, PT, R228, c[0x0][0x178], !P1 ;  /* 0x00005e00e4007a0c */ /* 0x000fe40004fa1270 */
[----:B------:R-:W-:Y:S01]  /*2c170*/  ISETP.LT.AND P0, PT, R223, c[0x0][0x178], !P1 ;  /* 0x00005e00df007a0c */ /* 0x000fe20004f01270 */
[C---:B------:R-:W-:Y:S01]  /*2c180*/  IMAD.WIDE R84, R3.reuse, 0x4, R6 ;  /* 0x0000000403547825 */ /* 0x040fe200078e0206 */
[C---:B------:R-:W-:Y:S01]  /*2c190*/  IADD3 R0, R3.reuse, c[0x0][0x198], RZ ;  /* 0x0000660003007a10 */ /* 0x040fe20007ffe0ff */
[----:B-1----:R-:W2:Y:S04]  /*2c1a0*/  LDL.LU R231, [R1+0x2e8] ;  /* 0x0002e80001e77983 */ /* 0x002ea80000300800 */
[----:B------:R-:W-:Y:S01]  /*2c1b0*/  IMAD.WIDE R216, R0, 0x4, R10 ;  /* 0x0000000400d87825 */ /* 0x000fe200078e020a */
[----:B------:R-:W-:Y:S01]  /*2c1c0*/  ISETP.LT.AND P4, PT, R222, c[0x0][0x178], !P1 ;  /* 0x00005e00de007a0c */ /* 0x000fe20004f81270 */
[----:B------:R-:W2:Y:S02]  /*2c1d0*/  LDL.LU R230, [R1+0x2c8] ;  /* 0x0002c80001e67983 */ /* 0x000ea40000300800 */
[----:B------:R-:W-:-:S02]  /*2c1e0*/  IMAD.WIDE R86, R3, 0x4, R4 ;  /* 0x0000000403567825 */ /* 0x000fc400078e0204 */
[----:B----4-:R1:W-:Y:S04]  /*2c1f0*/  @P3 STG.E [R84.64], R229 ;  /* 0x000000e554003986 */ /* 0x0103e8000c10190a */
[----:B------:R4:W-:Y:S01]  /*2c200*/  @P2 STG.E [R86.64], R240 ;  /* 0x000000f056002986 */ /* 0x0009e2000c10190a */
[----:B-1----:R-:W-:-:S03]  /*2c210*/  IMAD.WIDE R84, R0, 0x4, R8 ;  /* 0x0000000400547825 */ /* 0x002fc600078e0208 */
[----:B------:R-:W-:Y:S01]  /*2c220*/  @P5 STG.E [R216.64], R241 ;  /* 0x000000f1d8005986 */ /* 0x000fe2000c10190a */
[----:B------:R-:W-:Y:S01]  /*2c230*/  ISETP.LT.AND P1, PT, R221, c[0x0][0x178], !P1 ;  /* 0x00005e00dd007a0c */ /* 0x000fe20004f21270 */
[C---:B----4-:R-:W-:Y:S02]  /*2c240*/  IMAD.WIDE R86, R0.reuse, 0x4, R6 ;  /* 0x0000000400567825 */ /* 0x050fe400078e0206 */
[----:B---3--:R1:W-:Y:S04]  /*2c250*/  @P0 STG.E [R84.64], R242 ;  /* 0x000000f254000986 */ /* 0x0083e8000c10190a */
[----:B-1----:R-:W3:Y:S01]  /*2c260*/  LDL.LU R242, [R1+0x34c] ;  /* 0x00034c0001f27983 */ /* 0x002ee20000300800 */
[----:B------:R-:W-:-:S03]  /*2c270*/  IMAD.WIDE R84, R0, 0x4, R4 ;  /* 0x0000000400547825 */ /* 0x000fc600078e0204 */
[----:B------:R1:W-:Y:S04]  /*2c280*/  @P4 STG.E [R86.64], R243 ;  /* 0x000000f356004986 */ /* 0x0003e8000c10190a */
[----:B-1----:R-:W4:Y:S04]  /*2c290*/  LDL.LU R243, [R1+0x31c] ;  /* 0x00031c0001f37983 */ /* 0x002f280000300800 */
[----:B------:R-:W4:Y:S04]  /*2c2a0*/  LDL.LU R241, [R1+0x2ec] ;  /* 0x0002ec0001f17983 */ /* 0x000f280000300800 */
[----:B--2---:R1:W-:Y:S04]  /*2c2b0*/  @P1 STG.E [R84.64], R239 ;  /* 0x000000ef54001986 */ /* 0x0043e8000c10190a */
[----:B-1----:R-:W2:Y:S01]  /*2c2c0*/  LDL.LU R239, [R1+0x2cc] ;  /* 0x0002cc0001ef7983 */ /* 0x002ea20000300800 */
[----:B------:R-:W-:-:S02]  /*2c2d0*/  IADD3 R218, R252, 0x2a, RZ ;  /* 0x0000002afcda7810 */ /* 0x000fc40007ffe0ff */
[----:B------:R-:W-:Y:S01]  /*2c2e0*/  IADD3 R3, R0, c[0x0][0x198], RZ ;  /* 0x0000660000037a10 */ /* 0x000fe20007ffe0ff */
[----:B------:R-:W2:Y:S01]  /*2c2f0*/  LDL.LU R234, [R1+0x388] ;  /* 0x0003880001ea7983 */ /* 0x000ea20000300800 */
[----:B------:R-:W-:Y:S02]  /*2c300*/  ISETP.GE.AND P6, PT, R218, c[0x0][0x17c], PT ;  /* 0x00005f00da007a0c */ /* 0x000fe40003fc6270 */
[----:B------:R-:W-:Y:S01]  /*2c310*/  IADD3 R219, R252, 0x2b, RZ ;  /* 0x0000002bfcdb7810 */ /* 0x000fe20007ffe0ff */
[----:B------:R-:W-:Y:S01]  /*2c320*/  IMAD.WIDE R86, R3, 0x4, R10 ;  /* 0x0000000403567825 */ /* 0x000fe200078e020a */
[----:B------:R-:W-:Y:S01]  /*2c330*/  ISETP.LT.AND P2, PT, R228, c[0x0][0x178], !P6 ;  /* 0x00005e00e4007a0c */ /* 0x000fe20007741270 */
[----:B------:R-:W2:Y:S01]  /*2c340*/  LDL.LU R229, [R1+0x368] ;  /* 0x0003680001e57983 */ /* 0x000ea20000300800 */
[----:B------:R-:W-:Y:S01]  /*2c350*/  ISETP.LT.AND P5, PT, R223, c[0x0][0x178], !P6 ;  /* 0x00005e00df007a0c */ /* 0x000fe200077a1270 */
[----:B------:R-:W-:Y:S01]  /*2c360*/  IMAD.WIDE R216, R3, 0x4, R8 ;  /* 0x0000000403d87825 */ /* 0x000fe200078e0208 */
[----:B------:R-:W-:Y:S01]  /*2c370*/  ISETP.LT.AND P4, PT, R222, c[0x0][0x178], !P6 ;  /* 0x00005e00de007a0c */ /* 0x000fe20007781270 */
[----:B------:R-:W2:Y:S01]  /*2c380*/  LDL.LU R240, [R1+0x338] ;  /* 0x0003380001f07983 */ /* 0x000ea20000300800 */
[----:B------:R-:W-:-:S02]  /*2c390*/  ISETP.GE.AND P3, PT, R219, c[0x0][0x17c], PT ;  /* 0x00005f00db007a0c */ /* 0x000fc40003f66270 */
[----:B------:R-:W-:Y:S01]  /*2c3a0*/  ISETP.LT.AND P6, PT, R221, c[0x0][0x178], !P6 ;  /* 0x00005e00dd007a0c */ /* 0x000fe200077c1270 */
[----:B------:R-:W-:-:S04]  /*2c3b0*/  IMAD.WIDE R84, R3, 0x4, R6 ;  /* 0x0000000403547825 */ /* 0x000fc800078e0206 */
[----:B------:R1:W-:Y:S04]  /*2c3c0*/  @P2 STG.E [R86.64], R233 ;  /* 0x000000e956002986 */ /* 0x0003e8000c10190a */
[----:B------:R-:W-:Y:S01]  /*2c3d0*/  @P5 STG.E [R216.64], R235 ;  /* 0x000000ebd8005986 */ /* 0x000fe2000c10190a */
[----:B------:R-:W-:Y:S01]  /*2c3e0*/  ISETP.LT.AND P5, PT, R228, c[0x0][0x178], !P3 ;  /* 0x00005e00e4007a0c */ /* 0x000fe20005fa1270 */
[C---:B-1----:R-:W-:Y:S01]  /*2c3f0*/  IMAD.WIDE R86, R3.reuse, 0x4, R4 ;  /* 0x0000000403567825 */ /* 0x042fe200078e0204 */
[----:B------:R-:W-:Y:S01]  /*2c400*/  IADD3 R3, R3, c[0x0][0x198], RZ ;  /* 0x0000660003037a10 */ /* 0x000fe20007ffe0ff */
[----:B------:R1:W-:Y:S01]  /*2c410*/  @P4 STG.E [R84.64], R231 ;  /* 0x000000e754004986 */ /* 0x0003e2000c10190a */
[----:B------:R-:W-:-:S03]  /*2c420*/  ISETP.LT.AND P1, PT, R223, c[0x0][0x178], !P3 ;  /* 0x00005e00df007a0c */ /* 0x000fc60005f21270 */
[----:B------:R1:W-:Y:S01]  /*2c430*/  @P6 STG.E [R86.64], R230 ;  /* 0x000000e656006986 */ /* 0x0003e2000c10190a */
[----:B------:R-:W-:Y:S01]  /*2c440*/  ISETP.LT.AND P2, PT, R222, c[0x0][0x178], !P3 ;  /* 0x00005e00de007a0c */ /* 0x000fe20005f41270 */
[----:B-1----:R-:W-:Y:S01]  /*2c450*/  IMAD.WIDE R84, R3, 0x4, R10 ;  /* 0x0000000403547825 */ /* 0x002fe200078e020a */
[----:B------:R-:W-:-:S03]  /*2c460*/  ISETP.LT.AND P3, PT, R221, c[0x0][0x178], !P3 ;  /* 0x00005e00dd007a0c */ /* 0x000fc60005f61270 */
[----:B------:R-:W-:-:S04]  /*2c470*/  IMAD.WIDE R86, R3, 0x4, R8 ;  /* 0x0000000403567825 */ /* 0x000fc800078e0208 */
[C---:B------:R-:W-:Y:S01]  /*2c480*/  IMAD.WIDE R216, R3.reuse, 0x4, R6 ;  /* 0x0000000403d87825 */ /* 0x040fe200078e0206 */
[----:B---3--:R1:W-:Y:S04]  /*2c490*/  @P5 STG.E [R84.64], R242 ;  /* 0x000000f254005986 */ /* 0x0083e8000c10190a */
[----:B-1----:R-:W3:Y:S01]  /*2c4a0*/  LDL.LU R242, [R1+0x2f8] ;  /* 0x0002f80001f27983 */ /* 0x002ee20000300800 */
[----:B------:R-:W-:-:S03]  /*2c4b0*/  IMAD.WIDE R84, R3, 0x4, R4 ;  /* 0x0000000403547825 */ /* 0x000fc600078e0204 */
[----:B----4-:R1:W-:Y:S04]  /*2c4c0*/  @P1 STG.E [R86.64], R243 ;  /* 0x000000f356001986 */ /* 0x0103e8000c10190a */
[----:B------:R4:W-:Y:S04]  /*2c4d0*/  @P2 STG.E [R216.64], R241 ;  /* 0x000000f1d8002986 */ /* 0x0009e8000c10190a */
[----:B-1----:R-:W3:Y:S04]  /*2c4e0*/  LDL.LU R243, [R1+0x38c] ;  /* 0x00038c0001f37983 */ /* 0x002ee80000300800 */
[----:B------:R-:W3:Y:S04]  /*2c4f0*/  LDL.LU R231, [R1+0x36c] ;  /* 0x00036c0001e77983 */ /* 0x000ee80000300800 */
[----:B----4-:R-:W4:Y:S04]  /*2c500*/  LDL.LU R241, [R1+0x33c] ;  /* 0x00033c0001f17983 */ /* 0x010f280000300800 */
[----:B--2---:R1:W-:Y:S04]  /*2c510*/  @P3 STG.E [R84.64], R239 ;  /* 0x000000ef54003986 */ /* 0x0043e8000c10190a */
[----:B-1----:R-:W2:Y:S01]  /*2c520*/  LDL.LU R239, [R1+0x2fc] ;  /* 0x0002fc0001ef7983 */ /* 0x002ea20000300800 */
[----:B------:R-:W-:-:S02]  /*2c530*/  IADD3 R218, R252, 0x2c, RZ ;  /* 0x0000002cfcda7810 */ /* 0x000fc40007ffe0ff */
[----:B------:R-:W-:Y:S01]  /*2c540*/  IADD3 R0, R252, 0x2d, RZ ;  /* 0x0000002dfc007810 */ /* 0x000fe20007ffe0ff */
[----:B------:R-:W2:Y:S01]  /*2c550*/  LDL.LU R235, [R1+0x3b8] ;  /* 0x0003b80001eb7983 */ /* 0x000ea20000300800 */
[----:B------:R-:W-:Y:S02]  /*2c560*/  ISETP.GE.AND P0, PT, R218, c[0x0][0x17c], PT ;  /* 0x00005f00da007a0c */ /* 0x000fe40003f06270 */
[----:B------:R-:W-:Y:S01]  /*2c570*/  ISETP.GE.AND P4, PT, R0, c[0x0][0x17c], PT ;  /* 0x00005f0000007a0c */ /* 0x000fe20003f86270 */
[----:B------:R-:W2:Y:S01]  /*2c580*/  LDL.LU R230, [R1+0x398] ;  /* 0x0003980001e67983 */ /* 0x000ea20000300800 */
[----:B------:R-:W-:Y:S02]  /*2c590*/  ISETP.LT.AND P6, PT, R228, c[0x0][0x178], !P0 ;  /* 0x00005e00e4007a0c */ /* 0x000fe400047c1270 */
[----:B------:R-:W-:Y:S02]  /*2c5a0*/  IADD3 R0, R3, c[0x0][0x198], RZ ;  /* 0x0000660003007a10 */ /* 0x000fe40007ffe0ff */
[----:B------:R-:W-:-:S02]  /*2c5b0*/  ISETP.LT.AND P5, PT, R223, c[0x0][0x178], !P0 ;  /* 0x00005e00df007a0c */ /* 0x000fc400047a1270 */
[----:B------:R-:W-:Y:S02]  /*2c5c0*/  ISETP.LT.AND P1, PT, R222, c[0x0][0x178], !P0 ;  /* 0x00005e00de007a0c */ /* 0x000fe40004721270 */
[----:B------:R-:W-:Y:S01]  /*2c5d0*/  ISETP.LT.AND P0, PT, R221, c[0x0][0x178], !P0 ;  /* 0x00005e00dd007a0c */ /* 0x000fe20004701270 */
[----:B------:R-:W-:-:S04]  /*2c5e0*/  IMAD.WIDE R86, R0, 0x4, R10 ;  /* 0x0000000400567825 */ /* 0x000fc800078e020a */
[C---:B------:R-:W-:Y:S01]  /*2c5f0*/  IMAD.WIDE R216, R0.reuse, 0x4, R8 ;  /* 0x0000000400d87825 */ /* 0x040fe200078e0208 */
[----:B------:R1:W-:Y:S03]  /*2c600*/  @P6 STG.E [R86.64], R234 ;  /* 0x000000ea56006986 */ /* 0x0003e6000c10190a */
[----:B------:R-:W-:Y:S01]  /*2c610*/  IMAD.WIDE R84, R0, 0x4, R6 ;  /* 0x0000000400547825 */ /* 0x000fe200078e0206 */
[----:B------:R1:W-:Y:S01]  /*2c620*/  @P5 STG.E [R216.64], R229 ;  /* 0x000000e5d8005986 */ /* 0x0003e2000c10190a */
[----:B------:R-:W-:Y:S02]  /*2c630*/  ISETP.LT.AND P6, PT, R228, c[0x0][0x178], !P4 ;  /* 0x00005e00e4007a0c */ /* 0x000fe400067c1270 */
[----:B------:R-:W-:Y:S01]  /*2c640*/  ISETP.LT.AND P3, PT, R223, c[0x0][0x178], !P4 ;  /* 0x00005e00df007a0c */ /* 0x000fe20006761270 */
[----:B------:R1:W-:Y:S02]  /*2c650*/  @P1 STG.E [R84.64], R240 ;  /* 0x000000f054001986 */ /* 0x0003e4000c10190a */
[----:B-1----:R-:W-:Y:S01]  /*2c660*/  IMAD.WIDE R86, R0, 0x4, R4 ;  /* 0x0000000400567825 */ /* 0x002fe200078e0204 */
[----:B------:R-:W-:Y:S01]  /*2c670*/  ISETP.LT.AND P5, PT, R222, c[0x0][0x178], !P4 ;  /* 0x00005e00de007a0c */ /* 0x000fe200067a1270 */
[----:B------:R-:W2:Y:S01]  /*2c680*/  LDL.LU R229, [R1+0x378] ;  /* 0x0003780001e57983 */ /* 0x000ea20000300800 */
[----:B------:R-:W-:-:S03]  /*2c690*/  IADD3 R3, R0, c[0x0][0x198], RZ ;  /* 0x0000660000037a10 */ /* 0x000fc60007ffe0ff */
[----:B------:R-:W2:Y:S01]  /*2c6a0*/  LDL.LU R240, [R1+0x358] ;  /* 0x0003580001f07983 */ /* 0x000ea20000300800 */
[----:B------:R-:W-:Y:S01]  /*2c6b0*/  IADD3 R216, R252, 0x2f, RZ ;  /* 0x0000002ffcd87810 */ /* 0x000fe20007ffe0ff */
[----:B------:R-:W-:Y:S01]  /*2c6c0*/  IMAD.WIDE R84, R3, 0x4, R10 ;  /* 0x0000000403547825 */ /* 0x000fe200078e020a */
[----:B------:R-:W-:Y:S02]  /*2c6d0*/  ISETP.LT.AND P4, PT, R221, c[0x0][0x178], !P4 ;  /* 0x00005e00dd007a0c */ /* 0x000fe40006781270 */
[----:B------:R-:W-:Y:S01]  /*2c6e0*/  ISETP.GE.AND P1, PT, R216, c[0x0][0x17c], PT ;  /* 0x00005f00d8007a0c */ /* 0x000fe20003f26270 */
[C---:B------:R-:W-:Y:S01]  /*2c6f0*/  IMAD.WIDE R216, R3.reuse, 0x4, R8 ;  /* 0x0000000403d87825 */ /* 0x040fe200078e0208 */
[----:B---3--:R1:W-:Y:S04]  /*2c700*/  @P0 STG.E [R86.64], R242 ;  /* 0x000000f256000986 */ /* 0x0083e8000c10190a */
[----:B-1----:R-:W3:Y:S01]  /*2c710*/  LDL.LU R242, [R1+0x3bc] ;  /* 0x0003bc0001f27983 */ /* 0x002ee20000300800 */
[----:B------:R-:W-:-:S03]  /*2c720*/  IMAD.WIDE R86, R3, 0x4, R6 ;  /* 0x0000000403567825 */ /* 0x000fc600078e0206 */
[----:B------:R1:W-:Y:S04]  /*2c730*/  @P6 STG.E [R84.64], R243 ;  /* 0x000000f354006986 */ /* 0x0003e8000c10190a */
[----:B------:R-:W-:Y:S04]  /*2c740*/  @P3 STG.E [R216.64], R231 ;  /* 0x000000e7d8003986 */ /* 0x000fe8000c10190a */
[----:B----4-:R4:W-:Y:S04]  /*2c750*/  @P5 STG.E [R86.64], R241 ;  /* 0x000000f156005986 */ /* 0x0109e8000c10190a */
[----:B-1----:R-:W3:Y:S01]  /*2c760*/  LDL.LU R243, [R1+0x39c] ;  /* 0x00039c0001f37983 */ /* 0x002ee20000300800 */
[----:B------:R-:W-:-:S03]  /*2c770*/  IMAD.WIDE R84, R3, 0x4, R4 ;  /* 0x0000000403547825 */ /* 0x000fc600078e0204 */
[----:B----4-:R-:W4:Y:S04]  /*2c780*/  LDL.LU R241, [R1+0x37c] ;  /* 0x00037c0001f17983 */ /* 0x010f280000300800 */
[----:B--2---:R1:W-:Y:S04]  /*2c790*/  @P4 STG.E [R84.64], R239 ;  /* 0x000000ef54004986 */ /* 0x0043e8000c10190a */
[----:B-1----:R-:W2:Y:S01]  /*2c7a0*/  LDL.LU R239, [R1+0x35c] ;  /* 0x00035c0001ef7983 */ /* 0x002ea20000300800 */
[----:B------:R-:W-:Y:S02]  /*2c7b0*/  IADD3 R218, R252, 0x2e, RZ ;  /* 0x0000002efcda7810 */ /* 0x000fe40007ffe0ff */
[----:B------:R-:W-:Y:S01]  /*2c7c0*/  IADD3 R0, R3, c[0x0][0x198], RZ ;  /* 0x0000660003007a10 */ /* 0x000fe20007ffe0ff */
[----:B------:R-:W2:Y:S01]  /*2c7d0*/  LDL.LU R233, [R1+0x3e0] ;  /* 0x0003e00001e97983 */ /* 0x000ea20000300800 */
[----:B------:R-:W-:-:S02]  /*2c7e0*/  ISETP.GE.AND P2, PT, R218, c[0x0][0x17c], PT ;  /* 0x00005f00da007a0c */ /* 0x000fc40003f46270 */
[----:B------:R-:W-:Y:S01]  /*2c7f0*/  ISETP.LT.AND P4, PT, R228, c[0x0][0x178], !P1 ;  /* 0x00005e00e4007a0c */ /* 0x000fe20004f81270 */
[----:B------:R-:W-:Y:S01]  /*2c800*/  IMAD.WIDE R84, R0, 0x4, R10 ;  /* 0x0000000400547825 */ /* 0x000fe200078e020a */
[----:B------:R-:W-:Y:S01]  /*2c810*/  ISETP.LT.AND P0, PT, R228, c[0x0][0x178], !P2 ;  /* 0x00005e00e4007a0c */ /* 0x000fe20005701270 */
[----:B------:R-:W2:Y:S01]  /*2c820*/  LDL.LU R234, [R1+0x3c0] ;  /* 0x0003c00001ea7983 */ /* 0x000ea20000300800 */
[----:B------:R-:W-:Y:S02]  /*2c830*/  ISETP.LT.AND P3, PT, R223, c[0x0][0x178], !P2 ;  /* 0x00005e00df007a0c */ /* 0x000fe40005761270 */
[----:B------:R-:W-:Y:S01]  /*2c840*/  ISETP.LT.AND P6, PT, R222, c[0x0][0x178], !P2 ;  /* 0x00005e00de007a0c */ /* 0x000fe200057c1270 */
[----:B------:R-:W-:Y:S01]  /*2c850*/  IMAD.WIDE R86, R0, 0x4, R8 ;  /* 0x0000000400567825 */ /* 0x000fe200078e0208 */
[----:B------:R-:W-:Y:S01]  /*2c860*/  ISETP.LT.AND P2, PT, R221, c[0x0][0x178], !P2 ;  /* 0x00005e00dd007a0c */ /* 0x000fe20005741270 */
[----:B------:R-:W2:Y:S01]  /*2c870*/  LDL.LU R231, [R1+0x3a0] ;  /* 0x0003a00001e77983 */ /* 0x000ea20000300800 */
[----:B------:R-:W-:-:S02]  /*2c880*/  IADD3 R216, R252, 0x30, RZ ;  /* 0x00000030fcd87810 */ /* 0x000fc40007ffe0ff */
[----:B------:R-:W-:-:S03]  /*2c890*/  IADD3 R3, R0, c[0x0][0x198], RZ ;  /* 0x0000660000037a10 */ /* 0x000fc60007ffe0ff */
[----:B------:R1:W-:Y:S01]  /*2c8a0*/  @P0 STG.E [R84.64], R235 ;  /* 0x000000eb54000986 */ /* 0x0003e2000c10190a */
[----:B------:R-:W-:Y:S01]  /*2c8b0*/  ISETP.GE.AND P0, PT, R216, c[0x0][0x17c], PT ;  /* 0x00005f00d8007a0c */ /* 0x000fe20003f06270 */
[----:B------:R-:W-:Y:S02]  /*2c8c0*/  IMAD.WIDE R216, R3, 0x4, R10 ;  /* 0x0000000403d87825 */ /* 0x000fe400078e020a */
[----:B------:R1:W-:Y:S01]  /*2c8d0*/  @P3 STG.E [R86.64], R230 ;  /* 0x000000e656003986 */ /* 0x0003e2000c10190a */
[----:B------:R-:W-:Y:S01]  /*2c8e0*/  ISETP.LT.AND P5, PT, R223, c[0x0][0x178], !P1 ;  /* 0x00005e00df007a0c */ /* 0x000fe20004fa1270 */
[----:B-1----:R-:W-:-:S04]  /*2c8f0*/  IMAD.WIDE R84, R0, 0x4, R6 ;  /* 0x0000000400547825 */ /* 0x002fc800078e0206 */
[----:B------:R-:W-:Y:S01]  /*2c900*/  IMAD.WIDE R86, R0, 0x4, R4 ;  /* 0x0000000400567825 */ /* 0x000fe200078e0204 */
[----:B------:R-:W-:Y:S01]  /*2c910*/  @P6 STG.E [R84.64], R229 ;  /* 0x000000e554006986 */ /* 0x000fe2000c10190a */
[----:B------:R-:W-:-:S03]  /*2c920*/  ISETP.LT.AND P3, PT, R222, c[0x0][0x178], !P1 ;  /* 0x00005e00de007a0c */ /* 0x000fc60004f61270 */
[----:B------:R1:W-:Y:S01]  /*2c930*/  @P2 STG.E [R86.64], R240 ;  /* 0x000000f056002986 */ /* 0x0003e2000c10190a */
[----:B------:R-:W-:Y:S01]  /*2c940*/  ISETP.LT.AND P2, PT, R221, c[0x0][0x178], !P1 ;  /* 0x00005e00dd007a0c */ /* 0x000fe20004f41270 */
[C---:B------:R-:W-:Y:S02]  /*2c950*/  IMAD.WIDE R218, R3.reuse, 0x4, R8 ;  /* 0x0000000403da7825 */ /* 0x040fe400078e0208 */
[----:B-1----:R-:W2:Y:S02]  /*2c960*/  LDL.LU R240, [R1+0x1f0] ;  /* 0x0001f00001f07983 */ /* 0x002ea40000300800 */
[C---:B------:R-:W-:Y:S02]  /*2c970*/  IMAD.WIDE R84, R3.reuse, 0x4, R6 ;  /* 0x0000000403547825 */ /* 0x040fe400078e0206 */
[----:B---3--:R1:W-:Y:S04]  /*2c980*/  @P4 STG.E [R216.64], R242 ;  /* 0x000000f2d8004986 */ /* 0x0083e8000c10190a */
[----:B-1----:R-:W3:Y:S04]  /*2c990*/  LDL.LU R242, [R1+0x3e4] ;  /* 0x0003e40001f27983 */ /* 0x002ee80000300800 */
[----:B------:R1:W-:Y:S04]  /*2c9a0*/  @P5 STG.E [R218.64], R243 ;  /* 0x000000f3da005986 */ /* 0x0003e8000c10190a */
[----:B----4-:R4:W-:Y:S04]  /*2c9b0*/  @P3 STG.E [R84.64], R241 ;  /* 0x000000f154003986 */ /* 0x0109e8000c10190a */
[----:B-1----:R-:W3:Y:S01]  /*2c9c0*/  LDL.LU R243, [R1+0x3c4] ;  /* 0x0003c40001f37983 */ /* 0x002ee20000300800 */
[----:B----4-:R-:W-:-:S03]  /*2c9d0*/  IMAD.WIDE R84, R3, 0x4, R4 ;  /* 0x0000000403547825 */ /* 0x010fc600078e0204 */
[----:B------:R-:W4:Y:S04]  /*2c9e0*/  LDL.LU R241, [R1+0x3a4] ;  /* 0x0003a40001f17983 */ /* 0x000f280000300800 */
[----:B--2---:R1:W-:Y:S04]  /*2c9f0*/  @P2 STG.E [R84.64], R239 ;  /* 0x000000ef54002986 */ /* 0x0043e8000c10190a */
[----:B-1----:R-:W2:Y:S01]  /*2ca00*/  LDL.LU R239, [R1+0x1f4] ;  /* 0x0001f40001ef7983 */ /* 0x002ea20000300800 */
[----:B------:R-:W-:Y:S02]  /*2ca10*/  ISETP.LT.AND P4, PT, R228, c[0x0][0x178], !P0 ;  /* 0x00005e00e4007a0c */ /* 0x000fe40004781270 */
[----:B------:R-:W-:Y:S01]  /*2ca20*/  IADD3 R86, R252, 0x31, RZ ;  /* 0x00000031fc567810 */ /* 0x000fe20007ffe0ff */
[----:B------:R-:W2:Y:S01]  /*2ca30*/  LDL.LU R235, [R1+0x420] ;  /* 0x0004200001eb7983 */ /* 0x000ea20000300800 */
[----:B------:R-:W-:-:S02]  /*2ca40*/  IADD3 R0, R3, c[0x0][0x198], RZ ;  /* 0x0000660003007a10 */ /* 0x000fc40007ffe0ff */
[----:B------:R-:W-:Y:S01]  /*2ca50*/  ISETP.LT.AND P5, PT, R223, c[0x0][0x178], !P0 ;  /* 0x00005e00df007a0c */ /* 0x000fe200047a1270 */
[----:B------:R-:W2:Y:S01]  /*2ca60*/  LDL.LU R230, [R1+0x400] ;  /* 0x0004000001e67983 */ /* 0x000ea20000300800 */
[----:B------:R-:W-:Y:S01]  /*2ca70*/  ISETP.GE.AND P1, PT, R86, c[0x0][0x17c], PT ;  /* 0x00005f0056007a0c */ /* 0x000fe20003f26270 */
[----:B------:R-:W-:Y:S01]  /*2ca80*/  IMAD.WIDE R86, R0, 0x4, R10 ;  /* 0x0000000400567825 */ /* 0x000fe200078e020a */
[----:B------:R-:W-:Y:S01]  /*2ca90*/  IADD3 R216, R252, 0x32, RZ ;  /* 0x00000032fcd87810 */ /* 0x000fe20007ffe0ff */
[----:B------:R-:W2:Y:S01]  /*2caa0*/  LDL.LU R229, [R1+0x3d0] ;  /* 0x0003d00001e57983 */ /* 0x000ea20000300800 */
[----:B------:R-:W-:Y:S02]  /*2cab0*/  ISETP.LT.AND P6, PT, R222, c[0x0][0x178], !P0 ;  /* 0x00005e00de007a0c */ /* 0x000fe400047c1270 */
[----:B------:R-:W-:Y:S01]  /*2cac0*/  ISETP.LT.AND P0, PT, R221, c[0x0][0x178], !P0 ;  /* 0x00005e00dd007a0c */ /* 0x000fe20004701270 */
[----:B------:R-:W-:Y:S01]  /*2cad0*/  @P4 STG.E [R86.64], R233 ;  /* 0x000000e956004986 */ /* 0x000fe2000c10190a */
[----:B------:R-:W-:Y:S01]  /*2cae0*/  ISETP.GE.AND P3, PT, R216, c[0x0][0x17c], PT ;  /* 0x00005f00d8007a0c */ /* 0x000fe20003f66270 */
[----:B------:R-:W-:Y:S01]  /*2caf0*/  IMAD.WIDE R216, R0, 0x4, R8 ;  /* 0x0000000400d87825 */ /* 0x000fe200078e0208 */
[----:B------:R-:W-:-:S02]  /*2cb00*/  ISETP.LT.AND P4, PT, R228, c[0x0][0x178], !P1 ;  /* 0x00005e00e4007a0c */ /* 0x000fc40004f81270 */
[C---:B------:R-:W-:Y:S01]  /*2cb10*/  IADD3 R3, R0.reuse, c[0x0][0x198], RZ ;  /* 0x0000660000037a10 */ /* 0x040fe20007ffe0ff */
[C---:B------:R-:W-:Y:S01]  /*2cb20*/  IMAD.WIDE R218, R0.reuse, 0x4, R6 ;  /* 0x0000000400da7825 */ /* 0x040fe200078e0206 */
[----:B------:R1:W-:Y:S03]  /*2cb30*/  @P5 STG.E [R216.64], R234 ;  /* 0x000000ead8005986 */ /* 0x0003e6000c10190a */
[----:B------:R-:W-:Y:S01]  /*2cb40*/  IMAD.WIDE R84, R3, 0x4, R10 ;  /* 0x0000000403547825 */ /* 0x000fe200078e020a */
[----:B------:R-:W-:Y:S01]  /*2cb50*/  @P6 STG.E [R218.64], R231 ;  /* 0x000000e7da006986 */ /* 0x000fe2000c10190a */
[----:B------:R-:W-:Y:S02]  /*2cb60*/  ISETP.LT.AND P6, PT, R223, c[0x0][0x178], !P1 ;  /* 0x00005e00df007a0c */ /* 0x000fe40004fc1270 */
[----:B-1----:R-:W-:Y:S01]  /*2cb70*/  IMAD.WIDE R216, R0, 0x4, R4 ;  /* 0x0000000400d87825 */ /* 0x002fe200078e0204 */
[----:B------:R-:W-:-:S04]  /*2cb80*/  ISETP.LT.AND P2, PT, R222, c[0x0][0x178], !P1 ;  /* 0x00005e00de007a0c */ /* 0x000fc80004f41270 */
[----:B------:R1:W-:Y:S01]  /*2cb90*/  @P0 STG.E [R216.64], R240 ;  /* 0x000000f0d8000986 */ /* 0x0003e2000c10190a */
[----:B------:R-:W-:Y:S01]  /*2cba0*/  ISETP.LT.AND P1, PT, R221, c[0x0][0x178], !P1 ;  /* 0x00005e00dd007a0c */ /* 0x000fe20004f21270 */
[C---:B------:R-:W-:Y:S02]  /*2cbb0*/  IMAD.WIDE R86, R3.reuse, 0x4, R8 ;  /* 0x0000000403567825 */ /* 0x040fe400078e0208 */
[----:B-1----:R-:W2:Y:S04]  /*2cbc0*/  LDL.LU R240, [R1+0x20] ;  /* 0x0000200001f07983 */ /* 0x002ea80000300800 */
[----:B---3--:R1:W-:Y:S04]  /*2cbd0*/  @P4 STG.E [R84.64], R242 ;  /* 0x000000f254004986 */ /* 0x0083e8000c10190a */
[----:B-1----:R-:W3:Y:S01]  /*2cbe0*/  LDL.LU R242, [R1+0x424] ;  /* 0x0004240001f27983 */ /* 0x002ee20000300800 */
[----:B------:R-:W-:-:S03]  /*2cbf0*/  IMAD.WIDE R84, R3, 0x4, R6 ;  /* 0x0000000403547825 */ /* 0x000fc600078e0206 */
[----:B------:R1:W-:Y:S04]  /*2cc00*/  @P6 STG.E [R86.64], R243 ;  /* 0x000000f356006986 */ /* 0x0003e8000c10190a */
[----:B-1----:R-:W3:Y:S01]  /*2cc10*/  LDL.LU R243, [R1+0x404] ;  /* 0x0004040001f37983 */ /* 0x002ee20000300800 */
[----:B------:R-:W-:-:S03]  /*2cc20*/  IMAD.WIDE R86, R3, 0x4, R4 ;  /* 0x0000000403567825 */ /* 0x000fc600078e0204 */
[----:B----4-:R-:W-:Y:S04]  /*2cc30*/  @P2 STG.E [R84.64], R241 ;  /* 0x000000f154002986 */ /* 0x010fe8000c10190a */
[----:B--2---:R1:W-:Y:S04]  /*2cc40*/  @P1 STG.E [R86.64], R239 ;  /* 0x000000ef56001986 */ /* 0x0043e8000c10190a */
[----:B-1----:R-:W2:Y:S01]  /*2cc50*/  LDL.LU R239, [R1+0x3d4] ;  /* 0x0003d40001ef7983 */ /* 0x002ea20000300800 */
[----:B------:R-:W-:Y:S02]  /*2cc60*/  ISETP.LT.AND P5, PT, R228, c[0x0][0x178], !P3 ;  /* 0x00005e00e4007a0c */ /* 0x000fe40005fa1270 */
[----:B------:R-:W-:Y:S01]  /*2cc70*/  IADD3 R218, R252, 0x33, RZ ;  /* 0x00000033fcda7810 */ /* 0x000fe20007ffe0ff */
[----:B------:R-:W4:Y:S01]  /*2cc80*/  LDL.LU R241, [R1+0x24] ;  /* 0x0000240001f17983 */ /* 0x000f220000300800 */
[----:B------:R-:W-:-:S02]  /*2cc90*/  ISETP.LT.AND P6, PT, R223, c[0x0][0x178], !P3 ;  /* 0x00005e00df007a0c */ /* 0x000fc40005fc1270 */
[----:B------:R-:W-:Y:S01]  /*2cca0*/  ISETP.LT.AND P4, PT, R222, c[0x0][0x178], !P3 ;  /* 0x00005e00de007a0c */ /* 0x000fe20005f81270 */
[----:B------:R-:W4:Y:S01]  /*2ccb0*/  LDL.LU R220, [R1+0x480] ;  /* 0x0004800001dc7983 */ /* 0x000f220000300800 */
[----:B------:R-:W-:Y:S02]  /*2ccc0*/  IADD3 R0, R3, c[0x0][0x198], RZ ;  /* 0x0000660003007a10 */ /* 0x000fe40007ffe0ff */
[----:B------:R-:W-:Y:S01]  /*2ccd0*/  ISETP.GE.AND P0, PT, R218, c[0x0][0x17c], PT ;  /* 0x00005f00da007a0c */ /* 0x000fe20003f06270 */
[----:B------:R-:W4:Y:S01]  /*2cce0*/  LDL.LU R232, [R1+0x450] ;  /* 0x0004500001e87983 */ /* 0x000f220000300800 */
[----:B------:R-:W-:Y:S01]  /*2ccf0*/  IADD3 R3, R252, 0x34, RZ ;  /* 0x00000034fc037810 */ /* 0x000fe20007ffe0ff */
[----:B------:R-:W-:Y:S01]  /*2cd00*/  IMAD.WIDE R216, R0, 0x4, R10 ;  /* 0x0000000400d87825 */ /* 0x000fe200078e020a */
[----:B------:R-:W-:Y:S01]  /*2cd10*/  ISETP.LT.AND P3, PT, R221, c[0x0][0x178], !P3 ;  /* 0x00005e00dd007a0c */ /* 0x000fe20005f61270 */
[----:B------:R-:W4:Y:S01]  /*2cd20*/  LDL.LU R231, [R1+0x410] ;  /* 0x0004100001e77983 */ /* 0x000f220000300800 */
[----:B------:R-:W-:Y:S01]  /*2cd30*/  ISETP.LT.AND P2, PT, R228, c[0x0][0x178], !P0 ;  /* 0x00005e00e4007a0c */ /* 0x000fe20004741270 */
[----:B------:R-:W-:Y:S01]  /*2cd40*/  IMAD.WIDE R86, R0, 0x4, R8 ;  /* 0x0000000400567825 */ /* 0x000fe200078e0208 */
[----:B------:R-:W-:-:S03]  /*2cd50*/  ISETP.GE.AND P1, PT, R3, c[0x0][0x17c], PT ;  /* 0x00005f0003007a0c */ /* 0x000fc60003f26270 */
[C---:B------:R-:W-:Y:S01]  /*2cd60*/  IMAD.WIDE R84, R0.reuse, 0x4, R6 ;  /* 0x0000000400547825 */ /* 0x040fe200078e0206 */
[----:B------:R-:W-:Y:S01]  /*2cd70*/  IADD3 R3, R0, c[0x0][0x198], RZ ;  /* 0x0000660000037a10 */ /* 0x000fe20007ffe0ff */
[----:B------:R-:W-:Y:S04]  /*2cd80*/  @P5 STG.E [R216.64], R235 ;  /* 0x000000ebd8005986 */ /* 0x000fe8000c10190a */
[----:B------:R1:W-:Y:S04]  /*2cd90*/  @P6 STG.E [R86.64], R230 ;  /* 0x000000e656006986 */ /* 0x0003e8000c10190a */
[----:B------:R1:W-:Y:S01]  /*2cda0*/  @P4 STG.E [R84.64], R229 ;  /* 0x000000e554004986 */ /* 0x0003e2000c10190a */
[----:B------:R-:W-:Y:S01]  /*2cdb0*/  ISETP.LT.AND P5, PT, R223, c[0x0][0x178], !P0 ;  /* 0x00005e00df007a0c */ /* 0x000fe200047a1270 */
[----:B-1----:R-:W-:-:S04]  /*2cdc0*/  IMAD.WIDE R86, R3, 0x4, R10 ;  /* 0x0000000403567825 */ /* 0x002fc800078e020a */
[----:B------:R-:W-:Y:S01]  /*2cdd0*/  IMAD.WIDE R84, R0, 0x4, R4 ;  /* 0x0000000400547825 */ /* 0x000fe200078e0204 */
[----:B------:R-:W4:Y:S04]  /*2cde0*/  LDL.LU R229, [R1+0x3f0] ;  /* 0x0003f00001e57983 */ /* 0x000f280000300800 */
[----:B------:R1:W-:Y:S01]  /*2cdf0*/  @P3 STG.E [R84.64], R240 ;  /* 0x000000f054003986 */ /* 0x0003e2000c10190a */
[----:B------:R-:W-:Y:S01]  /*2ce00*/  ISETP.LT.AND P6, PT, R222, c[0x0][0x178], !P0 ;  /* 0x00005e00de007a0c */ /* 0x000fe200047c1270 */
[----:B------:R-:W-:-:S04]  /*2ce10*/  IMAD.WIDE R216, R3, 0x4, R8 ;  /* 0x0000000403d87825 */ /* 0x000fc800078e0208 */
[----:B-1----:R-:W-:Y:S01]  /*2ce20*/  IMAD.WIDE R84, R3, 0x4, R6 ;  /* 0x0000000403547825 */ /* 0x002fe200078e0206 */
[----:B---3--:R1:W-:Y:S04]  /*2ce30*/  @P2 STG.E [R86.64], R242 ;  /* 0x000000f256002986 */ /* 0x0083e8000c10190a */
[----:B-1----:R-:W3:Y:S04]  /*2ce40*/  LDL.LU R242, [R1+0x484] ;  /* 0x0004840001f27983 */ /* 0x002ee80000300800 */
[----:B------:R1:W-:Y:S04]  /*2ce50*/  @P5 STG.E [R216.64], R243 ;  /* 0x000000f3d8005986 */ /* 0x0003e8000c10190a */
[----:B------:R-:W3:Y:S04]  /*2ce60*/  LDL.LU R240, [R1+0x454] ;  /* 0x0004540001f07983 */ /* 0x000ee80000300800 */
[----:B-1----:R-:W3:Y:S04]  /*2ce70*/  LDL.LU R243, [R1+0x414] ;  /* 0x0004140001f37983 */ /* 0x002ee80000300800 */
[----:B--2---:R1:W-:Y:S04]  /*2ce80*/  @P6 STG.E [R84.64], R239 ;  /* 0x000000ef54006986 */ /* 0x0043e8000c10190a */
[----:B-1----:R-:W2:Y:S01]  /*2ce90*/  LDL.LU R239, [R1+0x3f4] ;  /* 0x0003f40001ef7983 */ /* 0x002ea20000300800 */
[----:B------:R-:W-:-:S02]  /*2cea0*/  ISETP.LT.AND P0, PT, R221, c[0x0][0x178], !P0 ;  /* 0x00005e00dd007a0c */ /* 0x000fc40004701270 */
[----:B------:R-:W-:Y:S02]  /*2ceb0*/  ISETP.LT.AND P5, PT, R228, c[0x0][0x178], !P1 ;  /* 0x00005e00e4007a0c */ /* 0x000fe40004fa1270 */
[----:B------:R-:W-:Y:S02]  /*2cec0*/  ISETP.LT.AND P3, PT, R223, c[0x0][0x178], !P1 ;  /* 0x00005e00df007a0c */ /* 0x000fe40004f61270 */
[----:B------:R-:W-:Y:S02]  /*2ced0*/  ISETP.LT.AND P2, PT, R222, c[0x0][0x178], !P1 ;  /* 0x00005e00de007a0c */ /* 0x000fe40004f41270 */
[C---:B------:R-:W-:Y:S02]  /*2cee0*/  IADD3 R86, R252.reuse, 0x36, RZ ;  /* 0x00000036fc567810 */ /* 0x040fe40007ffe0ff */
[C---:B------:R-:W-:Y:S02]  /*2cef0*/  IADD3 R0, R3.reuse, c[0x0][0x198], RZ ;  /* 0x0000660003007a10 */ /* 0x040fe40007ffe0ff */
[----:B------:R-:W-:Y:S01]  /*2cf00*/  IADD3 R218, R252, 0x35, RZ ;  /* 0x00000035fcda7810 */ /* 0x000fe20007ffe0ff */
[----:B------:R-:W-:Y:S01]  /*2cf10*/  IMAD.WIDE R84, R3, 0x4, R4 ;  /* 0x0000000403547825 */ /* 0x000fe200078e0204 */
[----:B------:R-:W-:Y:S01]  /*2cf20*/  ISETP.GE.AND P6, PT, R86, c[0x0][0x17c], PT ;  /* 0x00005f0056007a0c */ /* 0x000fe20003fc6270 */
[----:B------:R-:W2:Y:S01]  /*2cf30*/  LDL.LU R233, [R1+0x4c0] ;  /* 0x0004c00001e97983 */ /* 0x000ea20000300800 */
[----:B------:R-:W-:Y:S01]  /*2cf40*/  ISETP.GE.AND P4, PT, R218, c[0x0][0x17c], PT ;  /* 0x00005f00da007a0c */ /* 0x000fe20003f86270 */
[----:B------:R-:W-:-:S04]  /*2cf50*/  IMAD.WIDE R86, R0, 0x4, R10 ;  /* 0x0000000400567825 */ /* 0x000fc800078e020a */
[C---:B------:R-:W-:Y:S01]  /*2cf60*/  IMAD.WIDE R216, R0.reuse, 0x4, R8 ;  /* 0x0000000400d87825 */ /* 0x040fe200078e0208 */
[----:B----4-:R1:W-:Y:S03]  /*2cf70*/  @P0 STG.E [R84.64], R241 ;  /* 0x000000f154000986 */ /* 0x0103e6000c10190a */
[----:B------:R-:W-:Y:S01]  /*2cf80*/  IMAD.WIDE R218, R0, 0x4, R6 ;  /* 0x0000000400da7825 */ /* 0x000fe200078e0206 */
[----:B------:R-:W-:Y:S01]  /*2cf90*/  @P5 STG.E [R86.64], R220 ;  /* 0x000000dc56005986 */ /* 0x000fe2000c10190a */
[----:B------:R-:W-:-:S03]  /*2cfa0*/  ISETP.LT.AND P1, PT, R221, c[0x0][0x178], !P1 ;  /* 0x00005e00dd007a0c */ /* 0x000fc60004f21270 */
[----:B------:R4:W-:Y:S04]  /*2cfb0*/  @P3 STG.E [R216.64], R232 ;  /* 0x000000e8d8003986 */ /* 0x0009e8000c10190a */
[----:B------:R-:W-:Y:S01]  /*2cfc0*/  @P2 STG.E [R218.64], R231 ;  /* 0x000000e7da002986 */ /* 0x000fe2000c10190a */
[----:B------:R-:W-:Y:S02]  /*2cfd0*/  ISETP.LT.AND P2, PT, R228, c[0x0][0x178], !P4 ;  /* 0x00005e00e4007a0c */ /* 0x000fe40006741270 */
[C---:B------:R-:W-:Y:S01]  /*2cfe0*/  IADD3 R3, R0.reuse, c[0x0][0x198], RZ ;  /* 0x0000660000037a10 */ /* 0x040fe20007ffe0ff */
[----:B------:R-:W2:Y:S01]  /*2cff0*/  LDL.LU R234, [R1+0x4b0] ;  /* 0x0004b00001ea7983 */ /* 0x000ea20000300800 */
[----:B-1----:R-:W-:-:S03]  /*2d000*/  IMAD.WIDE R84, R0, 0x4, R4 ;  /* 0x0000000400547825 */ /* 0x002fc600078e0204 */
[----:B------:R-:W2:Y:S01]  /*2d010*/  LDL.LU R235, [R1+0x470] ;  /* 0x0004700001eb7983 */ /* 0x000ea20000300800 */
[----:B----4-:R-:W-:Y:S01]  /*2d020*/  IMAD.WIDE R216, R3, 0x4, R10 ;  /* 0x0000000403d87825 */ /* 0x010fe200078e020a */
[----:B------:R-:W-:Y:S02]  /*2d030*/  ISETP.LT.AND P3, PT, R223, c[0x0][0x178], !P4 ;  /* 0x00005e00df007a0c */ /* 0x000fe40006761270 */
[----:B------:R-:W4:Y:S04]  /*2d040*/  LDL.LU R230, [R1+0x430] ;  /* 0x0004300001e67983 */ /* 0x000f280000300800 */
[----:B------:R1:W-:Y:S01]  /*2d050*/  @P1 STG.E [R84.64], R229 ;  /* 0x000000e554001986 */ /* 0x0003e2000c10190a */
[----:B------:R-:W-:-:S03]  /*2d060*/  ISETP.LT.AND P1, PT, R222, c[0x0][0x178], !P4 ;  /* 0x00005e00de007a0c */ /* 0x000fc60006721270 */
[----:B------:R-:W4:Y:S01]  /*2d070*/  LDL.LU R241, [R1+0x4c4] ;  /* 0x0004c40001f17983 */ /* 0x000f220000300800 */
[----:B------:R-:W-:Y:S01]  /*2d080*/  ISETP.LT.AND P4, PT, R221, c[0x0][0x178], !P4 ;  /* 0x00005e00dd007a0c */ /* 0x000fe20006781270 */
[----:B------:R-:W-:-:S04]  /*2d090*/  IMAD.WIDE R86, R3, 0x4, R6 ;  /* 0x0000000403567825 */ /* 0x000fc800078e0206 */
[C---:B-1----:R-:W-:Y:S01]  /*2d0a0*/  IMAD.WIDE R84, R3.reuse, 0x4, R8 ;  /* 0x0000000403547825 */ /* 0x042fe200078e0208 */
[----:B---3--:R1:W-:Y:S04]  /*2d0b0*/  @P2 STG.E [R216.64], R242 ;  /* 0x000000f2d8002986 */ /* 0x0083e8000c10190a */
[----:B-1----:R-:W3:Y:S01]  /*2d0c0*/  LDL.LU R242, [R1+0x4b4] ;  /* 0x0004b40001f27983 */ /* 0x002ee20000300800 */
[----:B------:R-:W-:-:S03]  /*2d0d0*/  IMAD.WIDE R216, R3, 0x4, R4 ;  /* 0x0000000403d87825 */ /* 0x000fc600078e0204 */
[----:B------:R-:W-:Y:S04]  /*2d0e0*/  @P3 STG.E [R84.64], R240 ;  /* 0x000000f054003986 */ /* 0x000fe8000c10190a */
[----:B------:R1:W-:Y:S04]  /*2d0f0*/  @P1 STG.E [R86.64], R243 ;  /* 0x000000f356001986 */ /* 0x0003e8000c10190a */
[----:B-1----:R-:W3:Y:S04]  /*2d100*/  LDL.LU R243, [R1+0x474] ;  /* 0x0004740001f37983 */ /* 0x002ee80000300800 */
        /* <DEDUP_REMOVED lines=8> */
[----:B------:R-:W-:-:S03]  /*2d190*/  ISETP.LT.AND P1, PT, R223, c[0x0][0x178], !P6 ;  /* 0x00005e00df007a0c */ /* 0x000fc60007721270 */
[----:B------:R-:W-:Y:S01]  /*2d1a0*/  IMAD.WIDE R84, R0, 0x4, R10 ;  /* 0x0000000400547825 */ /* 0x000fe200078e020a */
[----:B------:R-:W-:Y:S01]  /*2d1b0*/  ISETP.LT.AND P3, PT, R222, c[0x0][0x178], !P6 ;  /* 0x00005e00de007a0c */ /* 0x000fe20007761270 */
[----:B------:R-:W2:Y:S01]  /*2d1c0*/  LDL.LU R240, [R1+0x3a8] ;  /* 0x0003a80001f07983 */ /* 0x000ea20000300800 */
[----:B------:R-:W-:-:S03]  /*2d1d0*/  ISETP.LT.AND P4, PT, R223, c[0x0][0x178], !P0 ;  /* 0x00005e00df007a0c */ /* 0x000fc60004781270 */
[----:B------:R1:W-:Y:S01]  /*2d1e0*/  @P5 STG.E [R84.64], R233 ;  /* 0x000000e954005986 */ /* 0x0003e2000c10190a */
[----:B------:R-:W-:Y:S02]  /*2d1f0*/  ISETP.LT.AND P5, PT, R221, c[0x0][0x178], !P6 ;  /* 0x00005e00dd007a0c */ /* 0x000fe400077a1270 */
[----:B------:R-:W-:Y:S01]  /*2d200*/  ISETP.LT.AND P6, PT, R228, c[0x0][0x178], !P0 ;  /* 0x00005e00e4007a0c */ /* 0x000fe200047c1270 */
[----:B------:R-:W-:Y:S01]  /*2d210*/  IMAD.WIDE R86, R0, 0x4, R8 ;  /* 0x0000000400567825 */ /* 0x000fe200078e0208 */
[----:B------:R-:W-:Y:S02]  /*2d220*/  IADD3 R216, R252, 0x38, RZ ;  /* 0x00000038fcd87810 */ /* 0x000fe40007ffe0ff */
[----:B------:R-:W-:Y:S02]  /*2d230*/  IADD3 R3, R0, c[0x0][0x198], RZ ;  /* 0x0000660000037a10 */ /* 0x000fe40007ffe0ff */
[----:B------:R-:W-:Y:S01]  /*2d240*/  ISETP.GE.AND P2, PT, R216, c[0x0][0x17c], PT ;  /* 0x00005f00d8007a0c */ /* 0x000fe20003f46270 */
[C---:B-1----:R-:W-:Y:S01]  /*2d250*/  IMAD.WIDE R84, R0.reuse, 0x4, R6 ;  /* 0x0000000400547825 */ /* 0x042fe200078e0206 */
[----:B------:R1:W-:Y:S03]  /*2d260*/  @P1 STG.E [R86.64], R234 ;  /* 0x000000ea56001986 */ /* 0x0003e6000c10190a */
[----:B------:R-:W-:Y:S01]  /*2d270*/  IMAD.WIDE R216, R0, 0x4, R4 ;  /* 0x0000000400d87825 */ /* 0x000fe200078e0204 */
[----:B------:R1:W-:Y:S04]  /*2d280*/  @P3 STG.E [R84.64], R235 ;  /* 0x000000eb54003986 */ /* 0x0003e8000c10190a */
[----:B----4-:R-:W-:Y:S01]  /*2d290*/  @P5 STG.E [R216.64], R230 ;  /* 0x000000e6d8005986 */ /* 0x010fe2000c10190a */
[----:B-1----:R-:W-:-:S04]  /*2d2a0*/  IMAD.WIDE R86, R3, 0x4, R10 ;  /* 0x0000000403567825 */ /* 0x002fc800078e020a */
[----:B------:R-:W-:Y:S01]  /*2d2b0*/  IMAD.WIDE R84, R3, 0x4, R8 ;  /* 0x0000000403547825 */ /* 0x000fe200078e0208 */
[----:B------:R1:W-:Y:S01]  /*2d2c0*/  @P6 STG.E [R86.64], R241 ;  /* 0x000000f156006986 */ /* 0x0003e2000c10190a */
[----:B------:R-:W-:Y:S02]  /*2d2d0*/  ISETP.LT.AND P5, PT, R222, c[0x0][0x178], !P0 ;  /* 0x00005e00de007a0c */ /* 0x000fe400047a1270 */
[----:B------:R-:W-:Y:S01]  /*2d2e0*/  ISETP.LT.AND P0, PT, R221, c[0x0][0x178], !P0 ;  /* 0x00005e00dd007a0c */ /* 0x000fe20004701270 */
[----:B-1----:R-:W4:Y:S01]  /*2d2f0*/  LDL.LU R241, [R1+0x1f8] ;  /* 0x0001f80001f17983 */ /* 0x002f220000300800 */
[----:B------:R-:W-:-:S03]  /*2d300*/  IMAD.WIDE R86, R3, 0x4, R4 ;  /* 0x0000000403567825 */ /* 0x000fc600078e0204 */
[----:B---3--:R1:W-:Y:S04]  /*2d310*/  @P4 STG.E [R84.64], R242 ;  /* 0x000000f254004986 */ /* 0x0083e8000c10190a */
[----:B-1----:R-:W3:Y:S01]  /*2d320*/  LDL.LU R242, [R1+0x3ec] ;  /* 0x0003ec0001f27983 */ /* 0x002ee20000300800 */
[----:B------:R-:W-:-:S03]  /*2d330*/  IMAD.WIDE R84, R3, 0x4, R6 ;  /* 0x0000000403547825 */ /* 0x000fc600078e0206 */
[----:B------:R-:W3:Y:S04]  /*2d340*/  LDL.LU R230, [R1+0x3cc] ;  /* 0x0003cc0001e67983 */ /* 0x000ee80000300800 */
[----:B------:R1:W-:Y:S04]  /*2d350*/  @P5 STG.E [R84.64], R243 ;  /* 0x000000f354005986 */ /* 0x0003e8000c10190a */
[----:B-1----:R-:W3:Y:S04]  /*2d360*/  LDL.LU R243, [R1+0x3ac] ;  /* 0x0003ac0001f37983 */ /* 0x002ee80000300800 */
[----:B--2---:R1:W-:Y:S04]  /*2d370*/  @P0 STG.E [R86.64], R239 ;  /* 0x000000ef56000986 */ /* 0x0043e8000c10190a */
[----:B-1----:R-:W2:Y:S01]  /*2d380*/  LDL.LU R239, [R1+0x1fc] ;  /* 0x0001fc0001ef7983 */ /* 0x002ea20000300800 */
[----:B------:R-:W-:-:S02]  /*2d390*/  IADD3 R0, R252, 0x39, RZ ;  /* 0x00000039fc007810 */ /* 0x000fc40007ffe0ff */
[----:B------:R-:W-:Y:S01]  /*2d3a0*/  ISETP.LT.AND P1, PT, R228, c[0x0][0x178], !P2 ;  /* 0x00005e00e4007a0c */ /* 0x000fe20005721270 */
[----:B------:R-:W2:Y:S01]  /*2d3b0*/  LDL.LU R234, [R1+0x428] ;  /* 0x0004280001ea7983 */ /* 0x000ea20000300800 */
[----:B------:R-:W-:Y:S02]  /*2d3c0*/  ISETP.LT.AND P3, PT, R223, c[0x0][0x178], !P2 ;  /* 0x00005e00df007a0c */ /* 0x000fe40005761270 */
[----:B------:R-:W-:Y:S02]  /*2d3d0*/  IADD3 R3, R3, c[0x0][0x198], RZ ;  /* 0x0000660003037a10 */ /* 0x000fe40007ffe0ff */
[----:B------:R-:W-:Y:S02]  /*2d3e0*/  ISETP.GE.AND P4, PT, R0, c[0x0][0x17c], PT ;  /* 0x00005f0000007a0c */ /* 0x000fe40003f86270 */
[----:B------:R-:W-:Y:S02]  /*2d3f0*/  ISETP.LT.AND P6, PT, R222, c[0x0][0x178], !P2 ;  /* 0x00005e00de007a0c */ /* 0x000fe400057c1270 */
[----:B------:R-:W-:Y:S01]  /*2d400*/  ISETP.LT.AND P2, PT, R221, c[0x0][0x178], !P2 ;  /* 0x00005e00dd007a0c */ /* 0x000fe20005741270 */
[----:B------:R-:W-:Y:S01]  /*2d410*/  IMAD.WIDE R84, R3, 0x4, R10 ;  /* 0x0000000403547825 */ /* 0x000fe200078e020a */
[----:B------:R-:W-:-:S02]  /*2d420*/  ISETP.LT.AND P0, PT, R228, c[0x0][0x178], !P4 ;  /* 0x00005e00e4007a0c */ /* 0x000fc40006701270 */
[----:B------:R-:W-:Y:S01]  /*2d430*/  IADD3 R216, R252, 0x3a, RZ ;  /* 0x0000003afcd87810 */ /* 0x000fe20007ffe0ff */
[C---:B------:R-:W-:Y:S01]  /*2d440*/  IMAD.WIDE R86, R3.reuse, 0x4, R8 ;  /* 0x0000000403567825 */ /* 0x040fe200078e0208 */
[C---:B------:R-:W-:Y:S01]  /*2d450*/  IADD3 R0, R3.reuse, c[0x0][0x198], RZ ;  /* 0x0000660003007a10 */ /* 0x040fe20007ffe0ff */
[----:B------:R1:W-:Y:S01]  /*2d460*/  @P1 STG.E [R84.64], R231 ;  /* 0x000000e754001986 */ /* 0x0003e2000c10190a */
[----:B------:R-:W-:Y:S01]  /*2d470*/  ISETP.GE.AND P5, PT, R216, c[0x0][0x17c], PT ;  /* 0x00005f00d8007a0c */ /* 0x000fe20003fa6270 */
[----:B------:R-:W-:Y:S02]  /*2d480*/  IMAD.WIDE R216, R3, 0x4, R6 ;  /* 0x0000000403d87825 */ /* 0x000fe400078e0206 */
[----:B------:R1:W-:Y:S01]  /*2d490*/  @P3 STG.E [R86.64], R229 ;  /* 0x000000e556003986 */ /* 0x0003e2000c10190a */
[----:B------:R-:W-:-:S03]  /*2d4a0*/  ISETP.LT.AND P1, PT, R223, c[0x0][0x178], !P4 ;  /* 0x00005e00df007a0c */ /* 0x000fc60006721270 */
[----:B------:R1:W-:Y:S02]  /*2d4b0*/  @P6 STG.E [R216.64], R240 ;  /* 0x000000f0d8006986 */ /* 0x0003e4000c10190a */
[----:B-1----:R-:W-:-:S04]  /*2d4c0*/  IMAD.WIDE R84, R3, 0x4, R4 ;  /* 0x0000000403547825 */ /* 0x002fc800078e0204 */
[----:B------:R-:W-:Y:S01]  /*2d4d0*/  IMAD.WIDE R86, R0, 0x4, R10 ;  /* 0x0000000400567825 */ /* 0x000fe200078e020a */
[----:B------:R-:W2:Y:S01]  /*2d4e0*/  LDL.LU R229, [R1+0x408] ;  /* 0x0004080001e57983 */ /* 0x000ea20000300800 */
[----:B------:R-:W-:-:S03]  /*2d4f0*/  ISETP.LT.AND P6, PT, R222, c[0x0][0x178], !P4 ;  /* 0x00005e00de007a0c */ /* 0x000fc600067c1270 */
[----:B------:R-:W2:Y:S04]  /*2d500*/  LDL.LU R240, [R1+0x3d8] ;  /* 0x0003d80001f07983 */ /* 0x000ea80000300800 */
[----:B----4-:R1:W-:Y:S01]  /*2d510*/  @P2 STG.E [R84.64], R241 ;  /* 0x000000f154002986 */ /* 0x0103e2000c10190a */
[----:B------:R-:W-:-:S03]  /*2d520*/  ISETP.LT.AND P4, PT, R221, c[0x0][0x178], !P4 ;  /* 0x00005e00dd007a0c */ /* 0x000fc60006781270 */
[----:B-1----:R-:W4:Y:S01]  /*2d530*/  LDL.LU R241, [R1+0x28] ;  /* 0x0000280001f17983 */ /* 0x002f220000300800 */
[----:B------:R-:W-:Y:S01]  /*2d540*/  IMAD.WIDE R84, R0, 0x4, R8 ;  /* 0x0000000400547825 */ /* 0x000fe200078e0208 */
[----:B------:R-:W-:-:S04]  /*2d550*/  IADD3 R216, R252, 0x3b, RZ ;  /* 0x0000003bfcd87810 */ /* 0x000fc80007ffe0ff */
[----:B------:R-:W-:Y:S01]  /*2d560*/  ISETP.GE.AND P3, PT, R216, c[0x0][0x17c], PT ;  /* 0x00005f00d8007a0c */ /* 0x000fe20003f66270 */
[C---:B------:R-:W-:Y:S01]  /*2d570*/  IMAD.WIDE R216, R0.reuse, 0x4, R4 ;  /* 0x0000000400d87825 */ /* 0x040fe200078e0204 */
[----:B---3--:R1:W-:Y:S04]  /*2d580*/  @P0 STG.E [R86.64], R242 ;  /* 0x000000f256000986 */ /* 0x0083e8000c10190a */
[----:B-1----:R-:W3:Y:S01]  /*2d590*/  LDL.LU R242, [R1+0x42c] ;  /* 0x00042c0001f27983 */ /* 0x002ee20000300800 */
[----:B------:R-:W-:-:S03]  /*2d5a0*/  IMAD.WIDE R86, R0, 0x4, R6 ;  /* 0x0000000400567825 */ /* 0x000fc600078e0206 */
[----:B------:R-:W-:Y:S04]  /*2d5b0*/  @P1 STG.E [R84.64], R230 ;  /* 0x000000e654001986 */ /* 0x000fe8000c10190a */
[----:B------:R1:W-:Y:S04]  /*2d5c0*/  @P6 STG.E [R86.64], R243 ;  /* 0x000000f356006986 */ /* 0x0003e8000c10190a */
[----:B------:R-:W3:Y:S04]  /*2d5d0*/  LDL.LU R235, [R1+0x40c] ;  /* 0x00040c0001eb7983 */ /* 0x000ee80000300800 */
        /* <DEDUP_REMOVED lines=11> */
[----:B------:R-:W-:Y:S02]  /*2d690*/  ISETP.LT.AND P6, PT, R222, c[0x0][0x178], !P5 ;  /* 0x00005e00de007a0c */ /* 0x000fe40006fc1270 */
[----:B------:R-:W-:Y:S02]  /*2d6a0*/  IADD3 R0, R252, 0x3d, RZ ;  /* 0x0000003dfc007810 */ /* 0x000fe40007ffe0ff */
[----:B------:R-:W-:Y:S01]  /*2d6b0*/  ISETP.LT.AND P5, PT, R221, c[0x0][0x178], !P5 ;  /* 0x00005e00dd007a0c */ /* 0x000fe20006fa1270 */
[----:B------:R1:W-:Y:S01]  /*2d6c0*/  @P0 STG.E [R84.64], R234 ;  /* 0x000000ea54000986 */ /* 0x0003e2000c10190a */
[----:B------:R-:W-:Y:S01]  /*2d6d0*/  ISETP.LT.AND P4, PT, R228, c[0x0][0x178], !P3 ;  /* 0x00005e00e4007a0c */ /* 0x000fe20005f81270 */
[C---:B------:R-:W-:Y:S01]  /*2d6e0*/  IMAD.WIDE R86, R3.reuse, 0x4, R8 ;  /* 0x0000000403567825 */ /* 0x040fe200078e0208 */
[----:B------:R-:W-:Y:S02]  /*2d6f0*/  ISETP.GE.AND P0, PT, R0, c[0x0][0x17c], PT ;  /* 0x00005f0000007a0c */ /* 0x000fe40003f06270 */
[C---:B------:R-:W-:Y:S01]  /*2d700*/  IADD3 R0, R3.reuse, c[0x0][0x198], RZ ;  /* 0x0000660003007a10 */ /* 0x040fe20007ffe0ff */
[C---:B------:R-:W-:Y:S01]  /*2d710*/  IMAD.WIDE R216, R3.reuse, 0x4, R4 ;  /* 0x0000000403d87825 */ /* 0x040fe200078e0204 */
[----:B------:R1:W-:Y:S03]  /*2d720*/  @P1 STG.E [R86.64], R229 ;  /* 0x000000e556001986 */ /* 0x0003e6000c10190a */
[----:B-1----:R-:W-:Y:S01]  /*2d730*/  IMAD.WIDE R84, R3, 0x4, R6 ;  /* 0x0000000403547825 */ /* 0x002fe200078e0206 */
[----:B------:R-:W-:-:S03]  /*2d740*/  ISETP.LT.AND P1, PT, R223, c[0x0][0x178], !P3 ;  /* 0x00005e00df007a0c */ /* 0x000fc60005f21270 */
[----:B------:R-:W-:Y:S01]  /*2d750*/  IMAD.WIDE R86, R0, 0x4, R10 ;  /* 0x0000000400567825 */ /* 0x000fe200078e020a */
[----:B------:R1:W-:Y:S04]  /*2d760*/  @P6 STG.E [R84.64], R240 ;  /* 0x000000f054006986 */ /* 0x0003e8000c10190a */
[----:B------:R-:W2:Y:S04]  /*2d770*/  LDL.LU R229, [R1+0x418] ;  /* 0x0004180001e57983 */ /* 0x000ea80000300800 */
[----:B----4-:R4:W-:Y:S01]  /*2d780*/  @P5 STG.E [R216.64], R241 ;  /* 0x000000f1d8005986 */ /* 0x0109e2000c10190a */
[----:B------:R-:W-:-:S03]  /*2d790*/  ISETP.LT.AND P5, PT, R222, c[0x0][0x178], !P3 ;  /* 0x00005e00de007a0c */ /* 0x000fc60005fa1270 */
[----:B-1----:R-:W2:Y:S01]  /*2d7a0*/  LDL.LU R240, [R1+0x3f8] ;  /* 0x0003f80001f07983 */ /* 0x002ea20000300800 */
[----:B------:R-:W-:-:S03]  /*2d7b0*/  ISETP.LT.AND P3, PT, R221, c[0x0][0x178], !P3 ;  /* 0x00005e00dd007a0c */ /* 0x000fc60005f61270 */
[----:B----4-:R-:W4:Y:S01]  /*2d7c0*/  LDL.LU R241, [R1+0x48c] ;  /* 0x00048c0001f17983 */ /* 0x010f220000300800 */
[----:B------:R-:W-:-:S04]  /*2d7d0*/  IMAD.WIDE R84, R0, 0x4, R6 ;  /* 0x0000000400547825 */ /* 0x000fc800078e0206 */
[C---:B------:R-:W-:Y:S01]  /*2d7e0*/  IMAD.WIDE R216, R0.reuse, 0x4, R4 ;  /* 0x0000000400d87825 */ /* 0x040fe200078e0204 */
[----:B---3--:R1:W-:Y:S04]  /*2d7f0*/  @P4 STG.E [R86.64], R242 ;  /* 0x000000f256004986 */ /* 0x0083e8000c10190a */
[----:B-1----:R-:W3:Y:S01]  /*2d800*/  LDL.LU R242, [R1+0x45c] ;  /* 0x00045c0001f27983 */ /* 0x002ee20000300800 */
[----:B------:R-:W-:-:S05]  /*2d810*/  IMAD.WIDE R86, R0, 0x4, R8 ;  /* 0x0000000400567825 */ /* 0x000fca00078e0208 */
[----:B------:R-:W-:Y:S04]  /*2d820*/  @P1 STG.E [R86.64], R235 ;  /* 0x000000eb56001986 */ /* 0x000fe8000c10190a */
[----:B------:R1:W-:Y:S04]  /*2d830*/  @P5 STG.E [R84.64], R243 ;  /* 0x000000f354005986 */ /* 0x0003e8000c10190a */
[----:B-1----:R-:W3:Y:S04]  /*2d840*/  LDL.LU R243, [R1+0x41c] ;  /* 0x00041c0001f37983 */ /* 0x002ee80000300800 */
[----:B--2---:R1:W-:Y:S04]  /*2d850*/  @P3 STG.E [R216.64], R239 ;  /* 0x000000efd8003986 */ /* 0x0043e8000c10190a */
[----:B-1----:R-:W2:Y:S01]  /*2d860*/  LDL.LU R239, [R1+0x3fc] ;  /* 0x0003fc0001ef7983 */ /* 0x002ea20000300800 */
[----:B------:R-:W-:-:S02]  /*2d870*/  ISETP.LT.AND P6, PT, R228, c[0x0][0x178], !P2 ;  /* 0x00005e00e4007a0c */ /* 0x000fc400057c1270 */
[----:B------:R-:W-:Y:S01]  /*2d880*/  IADD3 R3, R0, c[0x0][0x198], RZ ;  /* 0x0000660000037a10 */ /* 0x000fe20007ffe0ff */
[----:B------:R-:W2:Y:S01]  /*2d890*/  LDL.LU R232, [R1+0x4c8] ;  /* 0x0004c80001e87983 */ /* 0x000ea20000300800 */
[----:B------:R-:W-:-:S03]  /*2d8a0*/  ISETP.LT.AND P4, PT, R223, c[0x0][0x178], !P2 ;  /* 0x00005e00df007a0c */ /* 0x000fc60005781270 */
[----:B------:R-:W-:Y:S01]  /*2d8b0*/  IMAD.WIDE R86, R3, 0x4, R10 ;  /* 0x0000000403567825 */ /* 0x000fe200078e020a */
[----:B------:R-:W2:Y:S01]  /*2d8c0*/  LDL.LU R233, [R1+0x4b8] ;  /* 0x0004b80001e97983 */ /* 0x000ea20000300800 */
[----:B------:R-:W-:Y:S02]  /*2d8d0*/  ISETP.LT.AND P3, PT, R222, c[0x0][0x178], !P2 ;  /* 0x00005e00de007a0c */ /* 0x000fe40005761270 */
[----:B------:R-:W-:Y:S01]  /*2d8e0*/  ISETP.LT.AND P2, PT, R221, c[0x0][0x178], !P2 ;  /* 0x00005e00dd007a0c */ /* 0x000fe20005741270 */
[----:B------:R-:W-:Y:S01]  /*2d8f0*/  IMAD.WIDE R84, R3, 0x4, R8 ;  /* 0x0000000403547825 */ /* 0x000fe200078e0208 */
[----:B------:R1:W-:Y:S01]  /*2d900*/  @P6 STG.E [R86.64], R231 ;  /* 0x000000e756006986 */ /* 0x0003e2000c10190a */
[----:B------:R-:W-:Y:S02]  /*2d910*/  ISETP.LT.AND P6, PT, R228, c[0x0][0x178], !P0 ;  /* 0x00005e00e4007a0c */ /* 0x000fe400047c1270 */
[----:B------:R-:W-:Y:S01]  /*2d920*/  ISETP.LT.AND P5, PT, R223, c[0x0][0x178], !P0 ;  /* 0x00005e00df007a0c */ /* 0x000fe200047a1270 */
[----:B------:R-:W2:Y:S01]  /*2d930*/  LDL.LU R234, [R1+0x478] ;  /* 0x0004780001ea7983 */ /* 0x000ea20000300800 */
[----:B------:R-:W-:-:S02]  /*2d940*/  IADD3 R0, R3, c[0x0][0x198], RZ ;  /* 0x0000660003007a10 */ /* 0x000fc40007ffe0ff */
[----:B------:R-:W-:Y:S01]  /*2d950*/  IADD3 R218, R252, 0x3e, RZ ;  /* 0x0000003efcda7810 */ /* 0x000fe20007ffe0ff */
[----:B------:R-:W2:Y:S04]  /*2d960*/  LDL.LU R235, [R1+0x438] ;  /* 0x0004380001eb7983 */ /* 0x000ea80000300800 */
[----:B------:R4:W-:Y:S01]  /*2d970*/  @P4 STG.E [R84.64], R230 ;  /* 0x000000e654004986 */ /* 0x0009e2000c10190a */
[----:B-1----:R-:W-:Y:S01]  /*2d980*/  IMAD.WIDE R86, R3, 0x4, R4 ;  /* 0x0000000403567825 */ /* 0x002fe200078e0204 */
[----:B------:R-:W-:Y:S02]  /*2d990*/  ISETP.GE.AND P1, PT, R218, c[0x0][0x17c], PT ;  /* 0x00005f00da007a0c */ /* 0x000fe40003f26270 */
[----:B------:R-:W2:Y:S01]  /*2d9a0*/  LDL.LU R231, [R1+0x4cc] ;  /* 0x0004cc0001e77983 */ /* 0x000ea20000300800 */
[----:B------:R-:W-:-:S04]  /*2d9b0*/  IMAD.WIDE R216, R0, 0x4, R10 ;  /* 0x0000000400d87825 */ /* 0x000fc800078e020a */
[----:B------:R-:W-:-:S04]  /*2d9c0*/  IMAD.WIDE R218, R0, 0x4, R8 ;  /* 0x0000000400da7825 */ /* 0x000fc800078e0208 */
[----:B----4-:R-:W-:Y:S01]  /*2d9d0*/  IMAD.WIDE R84, R3, 0x4, R6 ;  /* 0x0000000403547825 */ /* 0x010fe200078e0206 */
[----:B------:R-:W4:Y:S04]  /*2d9e0*/  LDL.LU R230, [R1+0x4bc] ;  /* 0x0004bc0001e67983 */ /* 0x000f280000300800 */
[----:B------:R1:W-:Y:S01]  /*2d9f0*/  @P3 STG.E [R84.64], R229 ;  /* 0x000000e554003986 */ /* 0x0003e2000c10190a */
[----:B------:R-:W-:-:S03]  /*2da00*/  ISETP.LT.AND P4, PT, R222, c[0x0][0x178], !P0 ;  /* 0x00005e00de007a0c */ /* 0x000fc60004781270 */
[----:B------:R-:W-:Y:S04]  /*2da10*/  @P2 STG.E [R86.64], R240 ;  /* 0x000000f056002986 */ /* 0x000fe8000c10190a */
[----:B------:R-:W-:Y:S04]  /*2da20*/  @P6 STG.E [R216.64], R241 ;  /* 0x000000f1d8006986 */ /* 0x000fe8000c10190a */
[----:B-1----:R-:W4:Y:S01]  /*2da30*/  LDL.LU R229, [R1+0x47c] ;  /* 0x00047c0001e57983 */ /* 0x002f220000300800 */
[----:B------:R-:W-:Y:S01]  /*2da40*/  ISETP.LT.AND P0, PT, R221, c[0x0][0x178], !P0 ;  /* 0x00005e00dd007a0c */ /* 0x000fe20004701270 */
[----:B------:R-:W-:-:S02]  /*2da50*/  IMAD.WIDE R84, R0, 0x4, R6 ;  /* 0x0000000400547825 */ /* 0x000fc400078e0206 */
[----:B---3--:R1:W-:Y:S04]  /*2da60*/  @P5 STG.E [R218.64], R242 ;  /* 0x000000f2da005986 */ /* 0x0083e8000c10190a */
[----:B-1----:R-:W3:Y:S04]  /*2da70*/  LDL.LU R242, [R1+0x43c] ;  /* 0x00043c0001f27983 */ /* 0x002ee80000300800 */
[----:B------:R-:W3:Y:S04]  /*2da80*/  LDL.LU R240, [R1+0x4a0] ;  /* 0x0004a00001f07983 */ /* 0x000ee80000300800 */
[----:B------:R-:W3:Y:S04]  /*2da90*/  LDL.LU R241, [R1+0x130] ;  /* 0x0001300001f17983 */ /* 0x000ee80000300800 */
[----:B------:R1:W-:Y:S02]  /*2daa0*/  @P4 STG.E [R84.64], R243 ;  /* 0x000000f354004986 */ /* 0x0003e4000c10190a */
[----:B-1----:R-:W-:-:S02]  /*2dab0*/  IMAD.WIDE R84, R0, 0x4, R4 ;  /* 0x0000000400547825 */ /* 0x002fc400078e0204 */
[----:B------:R-:W3:Y:S04]  /*2dac0*/  LDL.LU R243, [R1+0x4a4] ;  /* 0x0004a40001f37983 */ /* 0x000ee80000300800 */
[----:B--2---:R1:W-:Y:S04]  /*2dad0*/  @P0 STG.E [R84.64], R239 ;  /* 0x000000ef54000986 */ /* 0x0043e8000c10190a */
[----:B-1----:R-:W2:Y:S01]  /*2dae0*/  LDL.LU R239, [R1+0x134] ;  /* 0x0001340001ef7983 */ /* 0x002ea20000300800 */
[----:B------:R-:W-:Y:S02]  /*2daf0*/  ISETP.LT.AND P6, PT, R228, c[0x0][0x178], !P1 ;  /* 0x00005e00e4007a0c */ /* 0x000fe40004fc1270 */
[----:B------:R-:W-:-:S02]  /*2db00*/  ISETP.LT.AND P5, PT, R223, c[0x0][0x178], !P1 ;  /* 0x00005e00df007a0c */ /* 0x000fc40004fa1270 */
[----:B------:R-:W-:Y:S02]  /*2db10*/  IADD3 R3, R0, c[0x0][0x198], RZ ;  /* 0x0000660000037a10 */ /* 0x000fe40007ffe0ff */
[----:B------:R-:W-:Y:S02]  /*2db20*/  ISETP.LT.AND P2, PT, R222, c[0x0][0x178], !P1 ;  /* 0x00005e00de007a0c */ /* 0x000fe40004f41270 */
[----:B------:R-:W-:Y:S01]  /*2db30*/  IADD3 R220, R252, 0x3f, RZ ;  /* 0x0000003ffcdc7810 */ /* 0x000fe20007ffe0ff */
[----:B------:R-:W-:Y:S01]  /*2db40*/  IMAD.WIDE R86, R3, 0x4, R10 ;  /* 0x0000000403567825 */ /* 0x000fe200078e020a */
[----:B------:R-:W-:-:S03]  /*2db50*/  ISETP.LT.AND P4, PT, R221, c[0x0][0x178], !P1 ;  /* 0x00005e00dd007a0c */ /* 0x000fc60004f81270 */
[C---:B------:R-:W-:Y:S01]  /*2db60*/  IMAD.WIDE R216, R3.reuse, 0x4, R8 ;  /* 0x0000000403d87825 */ /* 0x040fe200078e0208 */
[----:B------:R-:W-:Y:S01]  /*2db70*/  ISETP.GE.AND P3, PT, R220, c[0x0][0x17c], PT ;  /* 0x00005f00dc007a0c */ /* 0x000fe20003f66270 */
[----:B------:R-:W-:Y:S01]  /*2db80*/  @P6 STG.E [R86.64], R232 ;  /* 0x000000e856006986 */ /* 0x000fe2000c10190a */
[----:B------:R-:W-:Y:S01]  /*2db90*/  IADD3 R220, R252, 0x40, RZ ;  /* 0x00000040fcdc7810 */ /* 0x000fe20007ffe0ff */
[C---:B------:R-:W-:Y:S02]  /*2dba0*/  IMAD.WIDE R218, R3.reuse, 0x4, R6 ;  /* 0x0000000403da7825 */ /* 0x040fe400078e0206 */
[----:B------:R1:W-:Y:S01]  /*2dbb0*/  @P5 STG.E [R216.64], R233 ;  /* 0x000000e9d8005986 */ /* 0x0003e2000c10190a */
[----:B------:R-:W-:Y:S01]  /*2dbc0*/  ISETP.LT.AND P5, PT, R228, c[0x0][0x178], !P3 ;  /* 0x00005e00e4007a0c */ /* 0x000fe20005fa1270 */
[----:B------:R-:W-:Y:S01]  /*2dbd0*/  IMAD.WIDE R84, R3, 0x4, R4 ;  /* 0x0000000403547825 */ /* 0x000fe200078e0204 */
[----:B------:R-:W-:Y:S02]  /*2dbe0*/  ISETP.LT.AND P0, PT, R223, c[0x0][0x178], !P3 ;  /* 0x00005e00df007a0c */ /* 0x000fe40005f01270 */
[----:B------:R-:W-:-:S02]  /*2dbf0*/  ISETP.GE.AND P1, PT, R220, c[0x0][0x17c], PT ;  /* 0x00005f00dc007a0c */ /* 0x000fc40003f26270 */
[----:B------:R-:W-:Y:S01]  /*2dc00*/  ISETP.LT.AND P6, PT, R222, c[0x0][0x178], !P3 ;  /* 0x00005e00de007a0c */ /* 0x000fe20005fc1270 */
[----:B------:R1:W-:Y:S01]  /*2dc10*/  @P2 STG.E [R218.64], R234 ;  /* 0x000000eada002986 */ /* 0x0003e2000c10190a */
[----:B------:R-:W-:Y:S02]  /*2dc20*/  IADD3 R3, R3, c[0x0][0x198], RZ ;  /* 0x0000660003037a10 */ /* 0x000fe40007ffe0ff */
[----:B------:R-:W-:Y:S01]  /*2dc30*/  ISETP.LT.AND P3, PT, R221, c[0x0][0x178], !P3 ;  /* 0x00005e00dd007a0c */ /* 0x000fe20005f61270 */
[----:B------:R4:W-:Y:S01]  /*2dc40*/  @P4 STG.E [R84.64], R235 ;  /* 0x000000eb54004986 */ /* 0x0009e2000c10190a */
[----:B------:R-:W-:Y:S02]  /*2dc50*/  IADD3 R0, R252, 0x41, RZ ;  /* 0x00000041fc007810 */ /* 0x000fe40007ffe0ff */
[----:B------:R-:W-:Y:S01]  /*2dc60*/  ISETP.LT.AND P4, PT, R228, c[0x0][0x178], !P1 ;  /* 0x00005e00e4007a0c */ /* 0x000fe20004f81270 */
[----:B-1----:R-:W-:Y:S01]  /*2dc70*/  IMAD.WIDE R216, R3, 0x4, R8 ;  /* 0x0000000403d87825 */ /* 0x002fe200078e0208 */
[----:B------:R-:W-:-:S02]  /*2dc80*/  ISETP.GE.AND P2, PT, R0, c[0x0][0x17c], PT ;  /* 0x00005f0000007a0c */ /* 0x000fc40003f46270 */
[C---:B------:R-:W-:Y:S01]  /*2dc90*/  IADD3 R0, R3.reuse, c[0x0][0x198], RZ ;  /* 0x0000660003007a10 */ /* 0x040fe20007ffe0ff */
[----:B------:R-:W-:-:S04]  /*2dca0*/  IMAD.WIDE R218, R3, 0x4, R10 ;  /* 0x0000000403da7825 */ /* 0x000fc800078e020a */
[C---:B------:R-:W-:Y:S01]  /*2dcb0*/  IMAD.WIDE R86, R3.reuse, 0x4, R6 ;  /* 0x0000000403567825 */ /* 0x040fe200078e0206 */
[----:B------:R1:W-:Y:S03]  /*2dcc0*/  @P5 STG.E [R218.64], R231 ;  /* 0x000000e7da005986 */ /* 0x0003e6000c10190a */
[----:B----4-:R-:W-:Y:S01]  /*2dcd0*/  IMAD.WIDE R84, R3, 0x4, R4 ;  /* 0x0000000403547825 */ /* 0x010fe200078e0204 */
[----:B------:R-:W-:Y:S04]  /*2dce0*/  @P0 STG.E [R216.64], R230 ;  /* 0x000000e6d8000986 */ /* 0x000fe8000c10190a */
[----:B------:R4:W-:Y:S01]  /*2dcf0*/  @P6 STG.E [R86.64], R229 ;  /* 0x000000e556006986 */ /* 0x0009e2000c10190a */
[----:B-1----:R-:W-:Y:S01]  /*2dd00*/  IMAD.WIDE R218, R0, 0x4, R10 ;  /* 0x0000000400da7825 */ /* 0x002fe200078e020a */
[----:B------:R-:W-:-:S02]  /*2dd10*/  ISETP.LT.AND P0, PT, R221, c[0x0][0x178], !P1 ;  /* 0x00005e00dd007a0c */ /* 0x000fc40004f01270 */
[----:B------:R-:W-:Y:S02]  /*2dd20*/  ISETP.LT.AND P6, PT, R228, c[0x0][0x178], !P2 ;  /* 0x00005e00e4007a0c */ /* 0x000fe400057c1270 */
[----:B------:R-:W-:Y:S01]  /*2dd30*/  ISETP.LT.AND P5, PT, R223, c[0x0][0x178], !P2 ;  /* 0x00005e00df007a0c */ /* 0x000fe200057a1270 */
[----:B----4-:R-:W4:Y:S01]  /*2dd40*/  LDL.LU R229, [R1+0x490] ;  /* 0x0004900001e57983 */ /* 0x010f220000300800 */
[C---:B------:R-:W-:Y:S01]  /*2dd50*/  IADD3 R3, R0.reuse, c[0x0][0x198], RZ ;  /* 0x0000660000037a10 */ /* 0x040fe20007ffe0ff */
[----:B------:R-:W-:-:S04]  /*2dd60*/  IMAD.WIDE R86, R0, 0x4, R8 ;  /* 0x0000000400567825 */ /* 0x000fc800078e0208 */
[----:B------:R-:W-:Y:S01]  /*2dd70*/  IMAD.WIDE R216, R0, 0x4, R4 ;  /* 0x0000000400d87825 */ /* 0x000fe200078e0204 */
[----:B---3--:R1:W-:Y:S01]  /*2dd80*/  @P3 STG.E [R84.64], R242 ;  /* 0x000000f254003986 */ /* 0x0083e2000c10190a */
[----:B------:R-:W-:-:S03]  /*2dd90*/  ISETP.LT.AND P3, PT, R223, c[0x0][0x178], !P1 ;  /* 0x00005e00df007a0c */ /* 0x000fc60004f61270 */
[----:B------:R3:W-:Y:S01]  /*2dda0*/  @P4 STG.E [R218.64], R240 ;  /* 0x000000f0da004986 */ /* 0x0007e2000c10190a */
[----:B------:R-:W-:Y:S02]  /*2ddb0*/  ISETP.LT.AND P4, PT, R222, c[0x0][0x178], !P1 ;  /* 0x00005e00de007a0c */ /* 0x000fe40004f81270 */
[----:B-1----:R-:W-:Y:S01]  /*2ddc0*/  IADD3 R84, R252, 0x42, RZ ;  /* 0x00000042fc547810 */ /* 0x002fe20007ffe0ff */
[----:B------:R-:W4:Y:S03]  /*2ddd0*/  LDL.LU R242, [R1+0x10] ;  /* 0x0000100001f27983 */ /* 0x000f260000300800 */
[----:B------:R-:W-:Y:S01]  /*2dde0*/  ISETP.GE.AND P1, PT, R84, c[0x0][0x17c], PT ;  /* 0x00005f0054007a0c */ /* 0x000fe20003f26270 */
[----:B------:R-:W-:Y:S02]  /*2ddf0*/  IMAD.WIDE R84, R0, 0x4, R6 ;  /* 0x0000000400547825 */ /* 0x000fe400078e0206 */
[----:B------:R1:W-:Y:S02]  /*2de00*/  @P3 STG.E [R86.64], R241 ;  /* 0x000000f156003986 */ /* 0x0003e4000c10190a */
[----:B---3--:R-:W-:-:S02]  /*2de10*/  IMAD.WIDE R218, R3, 0x4, R10 ;  /* 0x0000000403da7825 */ /* 0x008fc400078e020a */
[----:B------:R-:W-:Y:S04]  /*2de20*/  @P4 STG.E [R84.64], R244 ;  /* 0x000000f454004986 */ /* 0x000fe8000c10190a */
[----:B------:R-:W-:Y:S01]  /*2de30*/  @P0 STG.E [R216.64], R36 ;  /* 0x00000024d8000986 */ /* 0x000fe2000c10190a */
[----:B-1----:R-:W-:-:S03]  /*2de40*/  IMAD.WIDE R86, R3, 0x4, R8 ;  /* 0x0000000403567825 */ /* 0x002fc600078e0208 */
[----:B------:R1:W-:Y:S04]  /*2de50*/  @P6 STG.E [R218.64], R243 ;  /* 0x000000f3da006986 */ /* 0x0003e8000c10190a */
[----:B-1----:R-:W3:Y:S04]  /*2de60*/  LDL.LU R243, [R1+0x494] ;  /* 0x0004940001f37983 */ /* 0x002ee80000300800 */
[----:B--2---:R1:W-:Y:S04]  /*2de70*/  @P5 STG.E [R86.64], R239 ;  /* 0x000000ef56005986 */ /* 0x0043e8000c10190a */
[----:B-1----:R-:W2:Y:S01]  /*2de80*/  LDL.LU R239, [R1+0x14] ;  /* 0x0000140001ef7983 */ /* 0x002ea20000300800 */
[----:B------:R-:W-:-:S02]  /*2de90*/  ISETP.LT.AND P3, PT, R222, c[0x0][0x178], !P2 ;  /* 0x00005e00de007a0c */ /* 0x000fc40005761270 */
[----:B------:R-:W-:Y:S02]  /*2dea0*/  ISETP.LT.AND P2, PT, R221, c[0x0][0x178], !P2 ;  /* 0x00005e00dd007a0c */ /* 0x000fe40005741270 */
[C---:B------:R-:W-:Y:S01]  /*2deb0*/  IADD3 R0, R3.reuse, c[0x0][0x198], RZ ;  /* 0x0000660003007a10 */ /* 0x040fe20007ffe0ff */
[C---:B------:R-:W-:Y:S01]  /*2dec0*/  IMAD.WIDE R84, R3.reuse, 0x4, R6 ;  /* 0x0000000403547825 */ /* 0x040fe200078e0206 */
[----:B------:R-:W-:Y:S01]  /*2ded0*/  ISETP.LT.AND P5, PT, R228, c[0x0][0x178], !P1 ;  /* 0x00005e00e4007a0c */ /* 0x000fe20004fa1270 */
[----:B------:R-:W2:Y:S01]  /*2dee0*/  LDL.LU R240, [R1+0x460] ;  /* 0x0004600001f07983 */ /* 0x000ea20000300800 */
[----:B------:R-:W-:Y:S01]  /*2def0*/  IADD3 R36, R252, 0x43, RZ ;  /* 0x00000043fc247810 */ /* 0x000fe20007ffe0ff */
[----:B------:R-:W-:Y:S01]  /*2df00*/  IMAD.WIDE R86, R3, 0x4, R4 ;  /* 0x0000000403567825 */ /* 0x000fe200078e0204 */
[----:B------:R-:W-:Y:S01]  /*2df10*/  ISETP.LT.AND P0, PT, R223, c[0x0][0x178], !P1 ;  /* 0x00005e00df007a0c */ /* 0x000fe20004f01270 */
[----:B------:R-:W2:Y:S01]  /*2df20*/  LDL.LU R241, [R1] ;  /* 0x0000000001f17983 */ /* 0x000ea20000300800 */
[----:B------:R-:W-:Y:S01]  /*2df30*/  ISETP.LT.AND P4, PT, R222, c[0x0][0x178], !P1 ;  /* 0x00005e00de007a0c */ /* 0x000fe20004f81270 */
[----:B------:R-:W-:Y:S01]  /*2df40*/  IMAD.WIDE R216, R0, 0x4, R10 ;  /* 0x0000000400d87825 */ /* 0x000fe200078e020a */
[----:B------:R-:W-:Y:S01]  /*2df50*/  ISETP.GE.AND P6, PT, R36, c[0x0][0x17c], PT ;  /* 0x00005f0024007a0c */ /* 0x000fe20003fc6270 */
[----:B------:R1:W-:Y:S01]  /*2df60*/  @P3 STG.E [R84.64], R245 ;  /* 0x000000f554003986 */ /* 0x0003e2000c10190a */
[----:B------:R-:W-:-:S03]  /*2df70*/  ISETP.LT.AND P1, PT, R221, c[0x0][0x178], !P1 ;  /* 0x00005e00dd007a0c */ /* 0x000fc60004f21270 */
[----:B------:R1:W-:Y:S01]  /*2df80*/  @P2 STG.E [R86.64], R37 ;  /* 0x0000002556002986 */ /* 0x0003e2000c10190a */
[----:B------:R-:W-:Y:S02]  /*2df90*/  ISETP.LT.AND P2, PT, R228, c[0x0][0x178], !P6 ;  /* 0x00005e00e4007a0c */ /* 0x000fe40007741270 */
[C---:B------:R-:W-:Y:S01]  /*2dfa0*/  IADD3 R3, R0.reuse, c[0x0][0x198], RZ ;  /* 0x0000660000037a10 */ /* 0x040fe20007ffe0ff */
[----:B-1----:R-:W-:-:S04]  /*2dfb0*/  IMAD.WIDE R84, R0, 0x4, R6 ;  /* 0x0000000400547825 */ /* 0x002fc800078e0206 */
[----:B------:R-:W-:-:S04]  /*2dfc0*/  IMAD.WIDE R36, R0, 0x4, R8 ;  /* 0x0000000400247825 */ /* 0x000fc800078e0208 */
[----:B------:R-:W-:Y:S01]  /*2dfd0*/  IMAD.WIDE R86, R3, 0x4, R8 ;  /* 0x0000000403567825 */ /* 0x000fe200078e0208 */
[----:B----4-:R-:W-:Y:S01]  /*2dfe0*/  @P5 STG.E [R216.64], R229 ;  /* 0x000000e5d8005986 */ /* 0x010fe2000c10190a */
[----:B------:R-:W-:-:S03]  /*2dff0*/  ISETP.LT.AND P5, PT, R223, c[0x0][0x178], !P6 ;  /* 0x00005e00df007a0c */ /* 0x000fc600077a1270 */
[----:B------:R1:W-:Y:S04]  /*2e000*/  @P0 STG.E [R36.64], R242 ;  /* 0x000000f224000986 */ /* 0x0003e8000c10190a */
[----:B------:R4:W-:Y:S01]  /*2e010*/  @P4 STG.E [R84.64], R224 ;  /* 0x000000e054004986 */ /* 0x0009e2000c10190a */
[----:B-1----:R-:W-:-:S03]  /*2e020*/  IMAD.WIDE R36, R0, 0x4, R4 ;  /* 0x0000000400247825 */ /* 0x002fc600078e0204 */
[----:B------:R-:W2:Y:S01]  /*2e030*/  LDL.LU R242, [R1+0x464] ;  /* 0x0004640001f27983 */ /* 0x000ea20000300800 */
[----:B----4-:R-:W-:-:S03]  /*2e040*/  IMAD.WIDE R84, R3, 0x4, R10 ;  /* 0x0000000403547825 */ /* 0x010fc600078e020a */
[----:B------:R-:W-:Y:S04]  /*2e050*/  @P1 STG.E [R36.64], R32 ;  /* 0x0000002024001986 */ /* 0x000fe8000c10190a */
[----:B---3--:R-:W-:Y:S04]  /*2e060*/  @P2 STG.E [R84.64], R243 ;  /* 0x000000f354002986 */ /* 0x008fe8000c10190a */
[----:B--2---:R1:W-:Y:S04]  /*2e070*/  @P5 STG.E [R86.64], R239 ;  /* 0x000000ef56005986 */ /* 0x0043e8000c10190a */
[----:B-1----:R-:W2:Y:S01]  /*2e080*/  LDL.LU R239, [R1+0x4] ;  /* 0x0000040001ef7983 */ /* 0x002ea20000300800 */
[----:B------:R-:W-:-:S02]  /*2e090*/  IADD3 R218, R252, 0x44, RZ ;  /* 0x00000044fcda7810 */ /* 0x000fc40007ffe0ff */
[----:B------:R-:W-:Y:S01]  /*2e0a0*/  ISETP.LT.AND P4, PT, R222, c[0x0][0x178], !P6 ;  /* 0x00005e00de007a0c */ /* 0x000fe20007781270 */
[----:B------:R-:W-:Y:S01]  /*2e0b0*/  IMAD.WIDE R36, R3, 0x4, R6 ;  /* 0x0000000403247825 */ /* 0x000fe200078e0206 */
[----:B------:R-:W-:Y:S01]  /*2e0c0*/  ISETP.LT.AND P6, PT, R221, c[0x0][0x178], !P6 ;  /* 0x00005e00dd007a0c */ /* 0x000fe200077c1270 */
[----:B------:R-:W3:Y:S01]  /*2e0d0*/  LDL.LU R243, [R1+0x440] ;  /* 0x0004400001f37983 */ /* 0x000ee20000300800 */
[----:B------:R-:W-:Y:S01]  /*2e0e0*/  ISETP.GE.AND P3, PT, R218, c[0x0][0x17c], PT ;  /* 0x00005f00da007a0c */ /* 0x000fe20003f66270 */
[----:B------:R-:W-:-:S03]  /*2e0f0*/  IMAD.WIDE R84, R3, 0x4, R4 ;  /* 0x0000000403547825 */ /* 0x000fc600078e0204 */
[----:B------:R-:W-:Y:S02]  /*2e100*/  ISETP.LT.AND P5, PT, R228, c[0x0][0x178], !P3 ;  /* 0x00005e00e4007a0c */ /* 0x000fe40005fa1270 */
[----:B------:R-:W-:Y:S02]  /*2e110*/  IADD3 R3, R3, c[0x0][0x198], RZ ;  /* 0x0000660003037a10 */ /* 0x000fe40007ffe0ff */
[----:B------:R-:W-:Y:S01]  /*2e120*/  IADD3 R216, R252, 0x45, RZ ;  /* 0x00000045fcd87810 */ /* 0x000fe20007ffe0ff */
[----:B------:R-:W-:Y:S01]  /*2e130*/  @P4 STG.E [R36.64], R225 ;  /* 0x000000e124004986 */ /* 0x000fe2000c10190a */
[----:B------:R-:W-:Y:S02]  /*2e140*/  ISETP.LT.AND P1, PT, R223, c[0x0][0x178], !P3 ;  /* 0x00005e00df007a0c */ /* 0x000fe40005f21270 */
[----:B------:R-:W-:Y:S01]  /*2e150*/  ISETP.LT.AND P2, PT, R222, c[0x0][0x178], !P3 ;  /* 0x00005e00de007a0c */ /* 0x000fe20005f41270 */
[----:B------:R1:W-:Y:S01]  /*2e160*/  @P6 STG.E [R84.64], R33 ;  /* 0x0000002154006986 */ /* 0x0003e2000c10190a */
[----:B------:R-:W-:-:S02]  /*2e170*/  ISETP.GE.AND P0, PT, R216, c[0x0][0x17c], PT ;  /* 0x00005f00d8007a0c */ /* 0x000fc40003f06270 */
[----:B------:R-:W-:Y:S02]  /*2e180*/  ISETP.LT.AND P3, PT, R221, c[0x0][0x178], !P3 ;  /* 0x00005e00dd007a0c */ /* 0x000fe40005f61270 */
[----:B------:R-:W-:Y:S01]  /*2e190*/  ISETP.LT.AND P6, PT, R228, c[0x0][0x178], !P0 ;  /* 0x00005e00e4007a0c */ /* 0x000fe200047c1270 */
[C---:B-1----:R-:W-:Y:S01]  /*2e1a0*/  IMAD.WIDE R32, R3.reuse, 0x4, R10 ;  /* 0x0000000403207825 */ /* 0x042fe200078e020a */
[----:B------:R-:W-:-:S04]  /*2e1b0*/  IADD3 R87, R3, c[0x0][0x198], RZ ;  /* 0x0000660003577a10 */ /* 0x000fc80007ffe0ff */
[----:B------:R1:W-:Y:S01]  /*2e1c0*/  @P5 STG.E [R32.64], R240 ;  /* 0x000000f020005986 */ /* 0x0003e2000c10190a */
[----:B------:R-:W-:Y:S01]  /*2e1d0*/  ISETP.LT.AND P5, PT, R223, c[0x0][0x178], !P0 ;  /* 0x00005e00df007a0c */ /* 0x000fe200047a1270 */
[----:B------:R-:W-:-:S04]  /*2e1e0*/  IMAD.WIDE R36, R3, 0x4, R8 ;  /* 0x0000000403247825 */ /* 0x000fc800078e0208 */
[C---:B------:R-:W-:Y:S01]  /*2e1f0*/  IMAD.WIDE R84, R3.reuse, 0x4, R6 ;  /* 0x0000000403547825 */ /* 0x040fe200078e0206 */
[----:B------:R4:W-:Y:S04]  /*2e200*/  @P1 STG.E [R36.64], R241 ;  /* 0x000000f124001986 */ /* 0x0009e8000c10190a */
[----:B------:R4:W-:Y:S01]  /*2e210*/  @P2 STG.E [R84.64], R16 ;  /* 0x0000001054002986 */ /* 0x0009e2000c10190a */
[----:B-1----:R-:W-:-:S04]  /*2e220*/  IMAD.WIDE R32, R3, 0x4, R4 ;  /* 0x0000000403207825 */ /* 0x002fc800078e0204 */
[C---:B----4-:R-:W-:Y:S01]  /*2e230*/  IMAD.WIDE R36, R87.reuse, 0x4, R10 ;  /* 0x0000000457247825 */ /* 0x050fe200078e020a */
[----:B------:R-:W-:Y:S03]  /*2e240*/  @P3 STG.E [R32.64], R28 ;  /* 0x0000001c20003986 */ /* 0x000fe6000c10190a */
[----:B------:R-:W-:Y:S01]  /*2e250*/  IMAD.WIDE R84, R87, 0x4, R8 ;  /* 0x0000000457547825 */ /* 0x000fe200078e0208 */
[----:B------:R-:W-:Y:S04]  /*2e260*/  @P6 STG.E [R36.64], R242 ;  /* 0x000000f224006986 */ /* 0x000fe8000c10190a */
[----:B--2---:R1:W-:Y:S04]  /*2e270*/  @P5 STG.E [R84.64], R239 ;  /* 0x000000ef54005986 */ /* 0x0043e8000c10190a */
[----:B-1----:R-:W2:Y:S01]  /*2e280*/  LDL.LU R239, [R1+0x444] ;  /* 0x0004440001ef7983 */ /* 0x002ea20000300800 */
[----:B------:R-:W-:-:S02]  /*2e290*/  ISETP.LT.AND P1, PT, R222, c[0x0][0x178], !P0 ;  /* 0x00005e00de007a0c */ /* 0x000fc40004721270 */
[----:B------:R-:W-:Y:S02]  /*2e2a0*/  ISETP.LT.AND P0, PT, R221, c[0x0][0x178], !P0 ;  /* 0x00005e00dd007a0c */ /* 0x000fe40004701270 */
[----:B------:R-:W-:Y:S01]  /*2e2b0*/  IADD3 R0, R252, 0x46, RZ ;  /* 0x00000046fc007810 */ /* 0x000fe20007ffe0ff */
[C---:B------:R-:W-:Y:S01]  /*2e2c0*/  IMAD.WIDE R216, R87.reuse, 0x4, R6 ;  /* 0x0000000457d87825 */ /* 0x040fe200078e0206 */
[C---:B------:R-:W-:Y:S01]  /*2e2d0*/  IADD3 R3, R87.reuse, c[0x0][0x198], RZ ;  /* 0x0000660057037a10 */ /* 0x040fe20007ffe0ff */
[----:B------:R-:W4:Y:S01]  /*2e2e0*/  LDL.LU R230, [R1+0x4a8] ;  /* 0x0004a80001e67983 */ /* 0x000f220000300800 */
[----:B------:R-:W-:Y:S02]  /*2e2f0*/  ISETP.GE.AND P4, PT, R0, c[0x0][0x17c], PT ;  /* 0x00005f0000007a0c */ /* 0x000fe40003f86270 */
[----:B------:R-:W-:Y:S01]  /*2e300*/  IADD3 R0, R252, 0x47, RZ ;  /* 0x00000047fc007810 */ /* 0x000fe20007ffe0ff */
[----:B------:R-:W-:Y:S01]  /*2e310*/  IMAD.WIDE R86, R87, 0x4, R4 ;  /* 0x0000000457567825 */ /* 0x000fe200078e0204 */
[----:B------:R-:W-:Y:S01]  /*2e320*/  ISETP.LT.AND P6, PT, R228, c[0x0][0x178], !P4 ;  /* 0x00005e00e4007a0c */ /* 0x000fe200067c1270 */
[----:B------:R-:W-:Y:S01]  /*2e330*/  @P1 STG.E [R216.64], R17 ;  /* 0x00000011d8001986 */ /* 0x000fe2000c10190a */
[----:B------:R-:W-:-:S02]  /*2e340*/  ISETP.GE.AND P2, PT, R0, c[0x0][0x17c], PT ;  /* 0x00005f0000007a0c */ /* 0x000fc40003f46270 */
[----:B------:R-:W-:Y:S01]  /*2e350*/  ISETP.LT.AND P3, PT, R223, c[0x0][0x178], !P4 ;  /* 0x00005e00df007a0c */ /* 0x000fe20006761270 */
[----:B------:R1:W-:Y:S01]  /*2e360*/  @P0 STG.E [R86.64], R29 ;  /* 0x0000001d56000986 */ /* 0x0003e2000c10190a */
[----:B------:R-:W-:Y:S02]  /*2e370*/  ISETP.LT.AND P5, PT, R222, c[0x0][0x178], !P4 ;  /* 0x00005e00de007a0c */ /* 0x000fe400067a1270 */
[----:B------:R-:W-:Y:S01]  /*2e380*/  ISETP.LT.AND P4, PT, R221, c[0x0][0x178], !P4 ;  /* 0x00005e00dd007a0c */ /* 0x000fe20006781270 */
[----:B------:R-:W4:Y:S01]  /*2e390*/  LDL.LU R229, [R1+0x138] ;  /* 0x0001380001e57983 */ /* 0x000f220000300800 */
[----:B------:R-:W-:Y:S01]  /*2e3a0*/  ISETP.LT.AND P0, PT, R228, c[0x0][0x178], !P2 ;  /* 0x00005e00e4007a0c */ /* 0x000fe20005701270 */
[C---:B------:R-:W-:Y:S02]  /*2e3b0*/  IMAD.WIDE R32, R3.reuse, 0x4, R10 ;  /* 0x0000000403207825 */ /* 0x040fe400078e020a */
[----:B------:R-:W4:Y:S02]  /*2e3c0*/  LDL.LU R240, [R1+0x4ac] ;  /* 0x0004ac0001f07983 */ /* 0x000f240000300800 */
[----:B------:R-:W-:-:S04]  /*2e3d0*/  IMAD.WIDE R36, R3, 0x4, R8 ;  /* 0x0000000403247825 */ /* 0x000fc800078e0208 */
[----:B------:R-:W-:-:S04]  /*2e3e0*/  IMAD.WIDE R84, R3, 0x4, R6 ;  /* 0x0000000403547825 */ /* 0x000fc800078e0206 */
[C---:B------:R-:W-:Y:S01]  /*2e3f0*/  IMAD.WIDE R218, R3.reuse, 0x4, R4 ;  /* 0x0000000403da7825 */ /* 0x040fe200078e0204 */
[----:B------:R-:W-:Y:S01]  /*2e400*/  IADD3 R3, R3, c[0x0][0x198], RZ ;  /* 0x0000660003037a10 */ /* 0x000fe20007ffe0ff */
[----:B---3--:R-:W-:Y:S04]  /*2e410*/  @P6 STG.E [R32.64], R243 ;  /* 0x000000f320006986 */ /* 0x008fe8000c10190a */
[----:B-1----:R-:W-:Y:S01]  /*2e420*/  IMAD.WIDE R86, R3, 0x4, R10 ;  /* 0x0000000403567825 */ /* 0x002fe200078e020a */
[----:B------:R-:W-:Y:S04]  /*2e430*/  @P3 STG.E [R36.64], R248 ;  /* 0x000000f824003986 */ /* 0x000fe8000c10190a */
[----:B------:R-:W-:Y:S04]  /*2e440*/  @P5 STG.E [R84.64], R12 ;  /* 0x0000000c54005986 */ /* 0x000fe8000c10190a */
[----:B------:R-:W-:Y:S04]  /*2e450*/  @P4 STG.E [R218.64], R24 ;  /* 0x00000018da004986 */ /* 0x000fe8000c10190a */
[----:B--2---:R1:W-:Y:S04]  /*2e460*/  @P0 STG.E [R86.64], R239 ;  /* 0x000000ef56000986 */ /* 0x0043e8000c10190a */
[----:B-1----:R-:W2:Y:S01]  /*2e470*/  LDL.LU R239, [R1+0x13c] ;  /* 0x00013c0001ef7983 */ /* 0x002ea20000300800 */
[----:B------:R-:W-:-:S02]  /*2e480*/  IADD3 R0, R252, 0x48, RZ ;  /* 0x00000048fc007810 */ /* 0x000fc40007ffe0ff */
[----:B------:R-:W-:Y:S02]  /*2e490*/  ISETP.LT.AND P3, PT, R223, c[0x0][0x178], !P2 ;  /* 0x00005e00df007a0c */ /* 0x000fe40005761270 */
[C---:B------:R-:W-:Y:S01]  /*2e4a0*/  IADD3 R217, R3.reuse, c[0x0][0x198], RZ ;  /* 0x0000660003d97a10 */ /* 0x040fe20007ffe0ff */
[----:B------:R-:W-:Y:S01]  /*2e4b0*/  IMAD.WIDE R16, R3, 0x4, R8 ;  /* 0x0000000403107825 */ /* 0x000fe200078e0208 */
[----:B------:R-:W-:Y:S01]  /*2e4c0*/  ISETP.GE.AND P1, PT, R0, c[0x0][0x17c], PT ;  /* 0x00005f0000007a0c */ /* 0x000fe20003f26270 */
[----:B------:R-:W3:Y:S01]  /*2e4d0*/  LDL.LU R241, [R1+0x498] ;  /* 0x0004980001f17983 */ /* 0x000ee20000300800 */
[----:B------:R-:W-:Y:S02]  /*2e4e0*/  ISETP.LT.AND P6, PT, R222, c[0x0][0x178], !P2 ;  /* 0x00005e00de007a0c */ /* 0x000fe400057c1270 */
[----:B------:R-:W-:Y:S01]  /*2e4f0*/  ISETP.LT.AND P2, PT, R221, c[0x0][0x178], !P2 ;  /* 0x00005e00dd007a0c */ /* 0x000fe20005741270 */
[----:B------:R-:W-:Y:S01]  /*2e500*/  IMAD.WIDE R28, R3, 0x4, R6 ;  /* 0x00000004031c7825 */ /* 0x000fe200078e0206 */
[----:B------:R-:W-:Y:S01]  /*2e510*/  ISETP.LT.AND P4, PT, R228, c[0x0][0x178], !P1 ;  /* 0x00005e00e4007a0c */ /* 0x000fe20004f81270 */
[----:B------:R-:W3:Y:S01]  /*2e520*/  LDL.LU R242, [R1+0x18] ;  /* 0x0000180001f27983 */ /* 0x000ee20000300800 */
[----:B------:R-:W-:Y:S01]  /*2e530*/  ISETP.LT.AND P5, PT, R223, c[0x0][0x178], !P1 ;  /* 0x00005e00df007a0c */ /* 0x000fe20004fa1270 */
[----:B------:R-:W-:Y:S01]  /*2e540*/  IMAD.WIDE R32, R3, 0x4, R4 ;  /* 0x0000000403207825 */ /* 0x000fe200078e0204 */
[----:B------:R-:W-:Y:S01]  /*2e550*/  IADD3 R0, R252, 0x49, RZ ;  /* 0x00000049fc007810 */ /* 0x000fe20007ffe0ff */
[----:B------:R1:W-:Y:S02]  /*2e560*/  @P3 STG.E [R16.64], R249 ;  /* 0x000000f910003986 */ /* 0x0003e4000c10190a */
[C---:B------:R-:W-:Y:S01]  /*2e570*/  IMAD.WIDE R36, R217.reuse, 0x4, R10 ;  /* 0x00000004d9247825 */ /* 0x040fe200078e020a */
[----:B------:R-:W-:Y:S01]  /*2e580*/  ISETP.GE.AND P0, PT, R0, c[0x0][0x17c], PT ;  /* 0x00005f0000007a0c */ /* 0x000fe20003f06270 */
[----:B------:R1:W-:Y:S02]  /*2e590*/  @P6 STG.E [R28.64], R13 ;  /* 0x0000000d1c006986 */ /* 0x0003e4000c10190a */
[----:B------:R-:W-:Y:S01]  /*2e5a0*/  IMAD.WIDE R84, R217, 0x4, R8 ;  /* 0x00000004d9547825 */ /* 0x000fe200078e0208 */
[----:B------:R-:W-:Y:S01]  /*2e5b0*/  ISETP.LT.AND P3, PT, R222, c[0x0][0x178], !P1 ;  /* 0x00005e00de007a0c */ /* 0x000fe20004f61270 */
[----:B------:R1:W-:Y:S01]  /*2e5c0*/  @P2 STG.E [R32.64], R25 ;  /* 0x0000001920002986 */ /* 0x0003e2000c10190a */
[----:B------:R-:W-:-:S03]  /*2e5d0*/  ISETP.LT.AND P2, PT, R221, c[0x0][0x178], !P1 ;  /* 0x00005e00dd007a0c */ /* 0x000fc60004f41270 */
[----:B----4-:R-:W-:Y:S01]  /*2e5e0*/  @P4 STG.E [R36.64], R230 ;  /* 0x000000e624004986 */ /* 0x010fe2000c10190a */
[----:B------:R-:W-:-:S03]  /*2e5f0*/  ISETP.LT.AND P4, PT, R228, c[0x0][0x178], !P0 ;  /* 0x00005e00e4007a0c */ /* 0x000fc60004781270 */
[----:B------:R-:W-:Y:S01]  /*2e600*/  @P5 STG.E [R84.64], R229 ;  /* 0x000000e554005986 */ /* 0x000fe2000c10190a */
[----:B------:R-:W-:Y:S02]  /*2e610*/  ISETP.LT.AND P5, PT, R223, c[0x0][0x178], !P0 ;  /* 0x00005e00df007a0c */ /* 0x000fe400047a1270 */
[C---:B------:R-:W-:Y:S01]  /*2e620*/  IADD3 R3, R217.reuse, c[0x0][0x198], RZ ;  /* 0x00006600d9037a10 */ /* 0x040fe20007ffe0ff */
[C---:B-1----:R-:W-:Y:S01]  /*2e630*/  IMAD.WIDE R16, R217.reuse, 0x4, R6 ;  /* 0x00000004d9107825 */ /* 0x042fe200078e0206 */
[----:B------:R-:W4:Y:S03]  /*2e640*/  LDL.LU R243, [R1+0x49c] ;  /* 0x00049c0001f37983 */ /* 0x000f260000300800 */
[----:B------:R-:W-:Y:S01]  /*2e650*/  IMAD.WIDE R12, R217, 0x4, R4 ;  /* 0x00000004d90c7825 */ /* 0x000fe200078e0204 */
[----:B------:R-:W-:Y:S03]  /*2e660*/  @P3 STG.E [R16.64], R246 ;  /* 0x000000f610003986 */ /* 0x000fe6000c10190a */
[C---:B------:R-:W-:Y:S01]  /*2e670*/  IMAD.WIDE R24, R3.reuse, 0x4, R10 ;  /* 0x0000000403187825 */ /* 0x040fe200078e020a */
[----:B------:R-:W-:Y:S03]  /*2e680*/  @P2 STG.E [R12.64], R38 ;  /* 0x000000260c002986 */ /* 0x000fe6000c10190a */
[----:B------:R-:W-:Y:S01]  /*2e690*/  IMAD.WIDE R28, R3, 0x4, R8 ;  /* 0x00000004031c7825 */ /* 0x000fe200078e0208 */
[----:B------:R-:W-:Y:S04]  /*2e6a0*/  @P4 STG.E [R24.64], R240 ;  /* 0x000000f018004986 */ /* 0x000fe8000c10190a */
[----:B--2---:R1:W-:Y:S04]  /*2e6b0*/  @P5 STG.E [R28.64], R239 ;  /* 0x000000ef1c005986 */ /* 0x0043e8000c10190a */
[----:B-1----:R-:W2:Y:S01]  /*2e6c0*/  LDL.LU R239, [R1+0x1c] ;  /* 0x00001c0001ef7983 */ /* 0x002ea20000300800 */
[----:B------:R-:W-:-:S02]  /*2e6d0*/  ISETP.LT.AND P6, PT, R222, c[0x0][0x178], !P0 ;  /* 0x00005e00de007a0c */ /* 0x000fc400047c1270 */
[----:B------:R-:W-:Y:S01]  /*2e6e0*/  IADD3 R0, R252, 0x4a, RZ ;  /* 0x0000004afc007810 */ /* 0x000fe20007ffe0ff */
[----:B------:R-:W-:Y:S01]  /*2e6f0*/  IMAD.WIDE R32, R3, 0x4, R6 ;  /* 0x0000000403207825 */ /* 0x000fe200078e0206 */
[----:B------:R-:W2:Y:S02]  /*2e700*/  LDL.LU R229, [R1+0x468] ;  /* 0x0004680001e57983 */ /* 0x000ea40000300800 */
[----:B------:R-:W-:Y:S02]  /*2e710*/  ISETP.GE.AND P1, PT, R0, c[0x0][0x17c], PT ;  /* 0x00005f0000007a0c */ /* 0x000fe40003f26270 */
[----:B------:R-:W-:Y:S01]  /*2e720*/  ISETP.LT.AND P0, PT, R221, c[0x0][0x178], !P0 ;  /* 0x00005e00dd007a0c */ /* 0x000fe20004701270 */
[----:B------:R-:W2:Y:S01]  /*2e730*/  LDL.LU R240, [R1+0x8] ;  /* 0x0000080001f07983 */ /* 0x000ea20000300800 */
[----:B------:R-:W-:-:S03]  /*2e740*/  ISETP.LT.AND P4, PT, R228, c[0x0][0x178], !P1 ;  /* 0x00005e00e4007a0c */ /* 0x000fc60004f81270 */
[----:B------:R-:W-:Y:S01]  /*2e750*/  @P6 STG.E [R32.64], R247 ;  /* 0x000000f720006986 */ /* 0x000fe2000c10190a */
[----:B------:R-:W-:Y:S02]  /*2e760*/  ISETP.LT.AND P6, PT, R223, c[0x0][0x178], !P1 ;  /* 0x00005e00df007a0c */ /* 0x000fe40004fc1270 */
[C---:B------:R-:W-:Y:S01]  /*2e770*/  IADD3 R37, R3.reuse, c[0x0][0x198], RZ ;  /* 0x0000660003257a10 */ /* 0x040fe20007ffe0ff */
[----:B------:R-:W-:Y:S01]  /*2e780*/  IMAD.WIDE R16, R3, 0x4, R4 ;  /* 0x0000000403107825 */ /* 0x000fe200078e0204 */
[----:B------:R-:W-:-:S03]  /*2e790*/  IADD3 R0, R252, 0x4b, RZ ;  /* 0x0000004bfc007810 */ /* 0x000fc60007ffe0ff */
[----:B------:R-:W-:Y:S01]  /*2e7a0*/  IMAD.WIDE R12, R37, 0x4, R10 ;  /* 0x00000004250c7825 */ /* 0x000fe200078e020a */
[----:B------:R-:W-:-:S03]  /*2e7b0*/  ISETP.GE.AND P3, PT, R0, c[0x0][0x17c], PT ;  /* 0x00005f0000007a0c */ /* 0x000fc60003f66270 */
[----:B------:R-:W-:Y:S01]  /*2e7c0*/  IMAD.WIDE R24, R37, 0x4, R8 ;  /* 0x0000000425187825 */ /* 0x000fe200078e0208 */
[----:B------:R-:W-:Y:S01]  /*2e7d0*/  @P0 STG.E [R16.64], R39 ;  /* 0x0000002710000986 */ /* 0x000fe2000c10190a */
[----:B------:R-:W-:-:S03]  /*2e7e0*/  ISETP.LT.AND P2, PT, R222, c[0x0][0x178], !P1 ;  /* 0x00005e00de007a0c */ /* 0x000fc60004f41270 */
[----:B---3--:R1:W-:Y:S01]  /*2e7f0*/  @P4 STG.E [R12.64], R241 ;  /* 0x000000f10c004986 */ /* 0x0083e2000c10190a */
[----:B------:R-:W-:-:S03]  /*2e800*/  ISETP.LT.AND P1, PT, R221, c[0x0][0x178], !P1 ;  /* 0x00005e00dd007a0c */ /* 0x000fc60004f21270 */
[----:B------:R3:W-:Y:S01]  /*2e810*/  @P6 STG.E [R24.64], R242 ;  /* 0x000000f218006986 */ /* 0x0007e2000c10190a */
[----:B------:R-:W-:Y:S02]  /*2e820*/  ISETP.LT.AND P5, PT, R228, c[0x0][0x178], !P3 ;  /* 0x00005e00e4007a0c */ /* 0x000fe40005fa1270 */
[----:B------:R-:W-:Y:S01]  /*2e830*/  IADD3 R3, R37, c[0x0][0x198], RZ ;  /* 0x0000660025037a10 */ /* 0x000fe20007ffe0ff */
[----:B-1----:R-:W2:Y:S04]  /*2e840*/  LDL.LU R241, [R1+0x46c] ;  /* 0x00046c0001f17983 */ /* 0x002ea80000300800 */
[----:B---3--:R-:W3:Y:S01]  /*2e850*/  LDL.LU R242, [R1+0xc] ;  /* 0x00000c0001f27983 */ /* 0x008ee20000300800 */
[----:B------:R-:W-:Y:S01]  /*2e860*/  ISETP.LT.AND P6, PT, R223, c[0x0][0x178], !P3 ;  /* 0x00005e00df007a0c */ /* 0x000fe20005fc1270 */
[----:B------:R-:W-:-:S04]  /*2e870*/  IMAD.WIDE R28, R37, 0x4, R6 ;  /* 0x00000004251c7825 */ /* 0x000fc800078e0206 */
[----:B------:R-:W-:Y:S01]  /*2e880*/  IMAD.WIDE R32, R37, 0x4, R4 ;  /* 0x0000000425207825 */ /* 0x000fe200078e0204 */
[----:B------:R-:W-:Y:S03]  /*2e890*/  @P2 STG.E [R28.64], R226 ;  /* 0x000000e21c002986 */ /* 0x000fe6000c10190a */
[C---:B------:R-:W-:Y:S01]  /*2e8a0*/  IMAD.WIDE R36, R3.reuse, 0x4, R10 ;  /* 0x0000000403247825 */ /* 0x040fe200078e020a */
[----:B------:R-:W-:Y:S03]  /*2e8b0*/  @P1 STG.E [R32.64], R34 ;  /* 0x0000002220001986 */ /* 0x000fe6000c10190a */
[----:B------:R-:W-:Y:S01]  /*2e8c0*/  IMAD.WIDE R12, R3, 0x4, R8 ;  /* 0x00000004030c7825 */ /* 0x000fe200078e0208 */
[----:B----4-:R1:W-:Y:S04]  /*2e8d0*/  @P5 STG.E [R36.64], R243 ;  /* 0x000000f324005986 */ /* 0x0103e8000c10190a */
[----:B-1----:R-:W4:Y:S04]  /*2e8e0*/  LDL.LU R243, [R1+0x448] ;  /* 0x0004480001f37983 */ /* 0x002f280000300800 */
[----:B--2---:R1:W-:Y:S04]  /*2e8f0*/  @P6 STG.E [R12.64], R239 ;  /* 0x000000ef0c006986 */ /* 0x0043e8000c10190a */
[----:B-1----:R-:W2:Y:S01]  /*2e900*/  LDL.LU R239, [R1+0x44c] ;  /* 0x00044c0001ef7983 */ /* 0x002ea20000300800 */
[----:B------:R-:W-:-:S02]  /*2e910*/  IADD3 R0, R252, 0x4c, RZ ;  /* 0x0000004cfc007810 */ /* 0x000fc40007ffe0ff */
[----:B------:R-:W-:Y:S02]  /*2e920*/  ISETP.LT.AND P4, PT, R222, c[0x0][0x178], !P3 ;  /* 0x00005e00de007a0c */ /* 0x000fe40005f81270 */
[----:B------:R-:W-:Y:S02]  /*2e930*/  ISETP.GE.AND P0, PT, R0, c[0x0][0x17c], PT ;  /* 0x00005f0000007a0c */ /* 0x000fe40003f06270 */
[----:B------:R-:W-:Y:S02]  /*2e940*/  ISETP.LT.AND P3, PT, R221, c[0x0][0x178], !P3 ;  /* 0x00005e00dd007a0c */ /* 0x000fe40005f61270 */
[----:B------:R-:W-:Y:S02]  /*2e950*/  ISETP.LT.AND P2, PT, R228, c[0x0][0x178], !P0 ;  /* 0x00005e00e4007a0c */ /* 0x000fe40004741270 */
[----:B------:R-:W-:Y:S02]  /*2e960*/  ISETP.LT.AND P5, PT, R223, c[0x0][0x178], !P0 ;  /* 0x00005e00df007a0c */ /* 0x000fe400047a1270 */
[C---:B------:R-:W-:Y:S01]  /*2e970*/  IADD3 R39, R3.reuse, c[0x0][0x198], RZ ;  /* 0x0000660003277a10 */ /* 0x040fe20007ffe0ff */
[----:B------:R-:W-:Y:S01]  /*2e980*/  IMAD.WIDE R16, R3, 0x4, R6 ;  /* 0x0000000403107825 */ /* 0x000fe200078e0206 */
[----:B------:R-:W-:-:S03]  /*2e990*/  IADD3 R0, R252, 0x4d, RZ ;  /* 0x0000004dfc007810 */ /* 0x000fc60007ffe0ff */
[----:B------:R-:W-:Y:S01]  /*2e9a0*/  IMAD.WIDE R24, R3, 0x4, R4 ;  /* 0x0000000403187825 */ /* 0x000fe200078e0204 */
[----:B------:R-:W-:-:S03]  /*2e9b0*/  ISETP.GE.AND P1, PT, R0, c[0x0][0x17c], PT ;  /* 0x00005f0000007a0c */ /* 0x000fc60003f26270 */
[C---:B------:R-:W-:Y:S01]  /*2e9c0*/  IMAD.WIDE R28, R39.reuse, 0x4, R10 ;  /* 0x00000004271c7825 */ /* 0x040fe200078e020a */
[----:B------:R1:W-:Y:S03]  /*2e9d0*/  @P4 STG.E [R16.64], R227 ;  /* 0x000000e310004986 */ /* 0x0003e6000c10190a */
[----:B------:R-:W-:Y:S01]  /*2e9e0*/  IMAD.WIDE R32, R39, 0x4, R8 ;  /* 0x0000000427207825 */ /* 0x000fe200078e0208 */
[----:B------:R1:W-:Y:S01]  /*2e9f0*/  @P3 STG.E [R24.64], R35 ;  /* 0x0000002318003986 */ /* 0x0003e2000c10190a */
[----:B------:R-:W-:Y:S02]  /*2ea00*/  ISETP.LT.AND P6, PT, R222, c[0x0][0x178], !P0 ;  /* 0x00005e00de007a0c */ /* 0x000fe400047c1270 */
[----:B------:R-:W-:Y:S01]  /*2ea10*/  ISETP.LT.AND P0, PT, R221, c[0x0][0x178], !P0 ;  /* 0x00005e00dd007a0c */ /* 0x000fe20004701270 */
[----:B------:R1:W-:Y:S01]  /*2ea20*/  @P2 STG.E [R28.64], R229 ;  /* 0x000000e51c002986 */ /* 0x0003e2000c10190a */
[----:B------:R-:W-:-:S03]  /*2ea30*/  ISETP.LT.AND P3, PT, R223, c[0x0][0x178], !P1 ;  /* 0x00005e00df007a0c */ /* 0x000fc60004f61270 */
[----:B------:R1:W-:Y:S01]  /*2ea40*/  @P5 STG.E [R32.64], R240 ;  /* 0x000000f020005986 */ /* 0x0003e2000c10190a */
[----:B------:R-:W-:Y:S02]  /*2ea50*/  ISETP.LT.AND P5, PT, R228, c[0x0][0x178], !P1 ;  /* 0x00005e00e4007a0c */ /* 0x000fe40004fa1270 */
[----:B------:R-:W-:Y:S02]  /*2ea60*/  ISETP.LT.AND P2, PT, R222, c[0x0][0x178], !P1 ;  /* 0x00005e00de007a0c */ /* 0x000fe40004f41270 */
[----:B------:R-:W-:Y:S02]  /*2ea70*/  IADD3 R3, R39, c[0x0][0x198], RZ ;  /* 0x0000660027037a10 */ /* 0x000fe40007ffe0ff */
[----:B------:R-:W-:Y:S01]  /*2ea80*/  ISETP.LT.AND P1, PT, R221, c[0x0][0x178], !P1 ;  /* 0x00005e00dd007a0c */ /* 0x000fe20004f21270 */
[----:B------:R-:W-:Y:S01]  /*2ea90*/  IMAD.WIDE R12, R39, 0x4, R6 ;  /* 0x00000004270c7825 */ /* 0x000fe200078e0206 */
[----:B------:R-:W-:-:S03]  /*2eaa0*/  IADD3 R0, R252, 0x4e, RZ ;  /* 0x0000004efc007810 */ /* 0x000fc60007ffe0ff */
[----:B-1----:R-:W-:Y:S01]  /*2eab0*/  IMAD.WIDE R16, R39, 0x4, R4 ;  /* 0x0000000427107825 */ /* 0x002fe200078e0204 */
[----:B------:R-:W-:-:S03]  /*2eac0*/  ISETP.GE.AND P4, PT, R0, c[0x0][0x17c], PT ;  /* 0x00005f0000007a0c */ /* 0x000fc60003f86270 */
[C---:B------:R-:W-:Y:S01]  /*2ead0*/  IMAD.WIDE R24, R3.reuse, 0x4, R10 ;  /* 0x0000000403187825 */ /* 0x040fe200078e020a */
[----:B------:R1:W-:Y:S03]  /*2eae0*/  @P6 STG.E [R12.64], R18 ;  /* 0x000000120c006986 */ /* 0x0003e6000c10190a */
[C---:B------:R-:W-:Y:S01]  /*2eaf0*/  IMAD.WIDE R28, R3.reuse, 0x4, R8 ;  /* 0x00000004031c7825 */ /* 0x040fe200078e0208 */
[----:B------:R-:W-:Y:S01]  /*2eb00*/  IADD3 R0, R252, 0x4f, RZ ;  /* 0x0000004ffc007810 */ /* 0x000fe20007ffe0ff */
[----:B------:R-:W-:Y:S02]  /*2eb10*/  @P0 STG.E [R16.64], R30 ;  /* 0x0000001e10000986 */ /* 0x000fe4000c10190a */
[C---:B------:R-:W-:Y:S02]  /*2eb20*/  IMAD.WIDE R32, R3.reuse, 0x4, R6 ;  /* 0x0000000403207825 */ /* 0x040fe400078e0206 */
[----:B------:R-:W-:Y:S02]  /*2eb30*/  @P5 STG.E [R24.64], R241 ;  /* 0x000000f118005986 */ /* 0x000fe4000c10190a */
[----:B------:R-:W-:-:S02]  /*2eb40*/  IMAD.WIDE R34, R3, 0x4, R4 ;  /* 0x0000000403227825 */ /* 0x000fc400078e0204 */
[----:B---3--:R-:W-:Y:S01]  /*2eb50*/  @P3 STG.E [R28.64], R242 ;  /* 0x000000f21c003986 */ /* 0x008fe2000c10190a */
[----:B------:R-:W-:-:S03]  /*2eb60*/  ISETP.GE.AND P6, PT, R0, c[0x0][0x17c], PT ;  /* 0x00005f0000007a0c */ /* 0x000fc60003fc6270 */
[----:B------:R3:W-:Y:S01]  /*2eb70*/  @P2 STG.E [R32.64], R19 ;  /* 0x0000001320002986 */ /* 0x0007e2000c10190a */
[----:B------:R-:W-:Y:S02]  /*2eb80*/  ISETP.LT.AND P2, PT, R228, c[0x0][0x178], !P4 ;  /* 0x00005e00e4007a0c */ /* 0x000fe40006741270 */
[----:B------:R-:W-:Y:S01]  /*2eb90*/  ISETP.LT.AND P3, PT, R223, c[0x0][0x178], !P4 ;  /* 0x00005e00df007a0c */ /* 0x000fe20006761270 */
[----:B------:R-:W-:Y:S01]  /*2eba0*/  @P1 STG.E [R34.64], R31 ;  /* 0x0000001f22001986 */ /* 0x000fe2000c10190a */
[----:B------:R-:W-:Y:S02]  /*2ebb0*/  ISETP.LT.AND P1, PT, R222, c[0x0][0x178], !P4 ;  /* 0x00005e00de007a0c */ /* 0x000fe40006721270 */
[----:B------:R-:W-:Y:S02]  /*2ebc0*/  IADD3 R3, R3, c[0x0][0x198], RZ ;  /* 0x0000660003037a10 */ /* 0x000fe40007ffe0ff */
[----:B------:R-:W-:Y:S02]  /*2ebd0*/  ISETP.LT.AND P4, PT, R221, c[0x0][0x178], !P4 ;  /* 0x00005e00dd007a0c */ /* 0x000fe40006781270 */
[----:B------:R-:W-:Y:S01]  /*2ebe0*/  ISETP.LT.AND P5, PT, R228, c[0x0][0x178], !P6 ;  /* 0x00005e00e4007a0c */ /* 0x000fe200077a1270 */
[C---:B-1----:R-:W-:Y:S01]  /*2ebf0*/  IMAD.WIDE R12, R3.reuse, 0x4, R10 ;  /* 0x00000004030c7825 */ /* 0x042fe200078e020a */
[----:B---3--:R-:W-:-:S03]  /*2ec00*/  IADD3 R33, R3, c[0x0][0x198], RZ ;  /* 0x0000660003217a10 */ /* 0x008fc60007ffe0ff */
[C---:B------:R-:W-:Y:S01]  /*2ec10*/  IMAD.WIDE R16, R3.reuse, 0x4, R8 ;  /* 0x0000000403107825 */ /* 0x040fe200078e0208 */
[----:B----4-:R1:W-:Y:S03]  /*2ec20*/  @P2 STG.E [R12.64], R243 ;  /* 0x000000f30c002986 */ /* 0x0103e6000c10190a */
[----:B------:R-:W-:Y:S01]  /*2ec30*/  IMAD.WIDE R18, R3, 0x4, R6 ;  /* 0x0000000403127825 */ /* 0x000fe200078e0206 */
[----:B------:R-:W-:-:S03]  /*2ec40*/  IADD3 R0, R252, 0x50, RZ ;  /* 0x00000050fc007810 */ /* 0x000fc60007ffe0ff */
[----:B------:R-:W-:Y:S01]  /*2ec50*/  IMAD.WIDE R24, R3, 0x4, R4 ;  /* 0x0000000403187825 */ /* 0x000fe200078e0204 */
[----:B------:R3:W-:Y:S03]  /*2ec60*/  @P3 STG.E [R16.64], R250 ;  /* 0x000000fa10003986 */ /* 0x0007e6000c10190a */
[----:B------:R-:W-:Y:S01]  /*2ec70*/  IMAD.WIDE R28, R33, 0x4, R10 ;  /* 0x00000004211c7825 */ /* 0x000fe200078e020a */
[----:B------:R4:W-:Y:S01]  /*2ec80*/  @P1 STG.E [R18.64], R14 ;  /* 0x0000000e12001986 */ /* 0x0009e2000c10190a */
[----:B------:R-:W-:Y:S02]  /*2ec90*/  ISETP.LT.AND P1, PT, R223, c[0x0][0x178], !P6 ;  /* 0x00005e00df007a0c */ /* 0x000fe40007721270 */
[----:B------:R-:W-:Y:S01]  /*2eca0*/  ISETP.LT.AND P3, PT, R222, c[0x0][0x178], !P6 ;  /* 0x00005e00de007a0c */ /* 0x000fe20007761270 */
[----:B------:R4:W-:Y:S01]  /*2ecb0*/  @P4 STG.E [R24.64], R26 ;  /* 0x0000001a18004986 */ /* 0x0009e2000c10190a */
[----:B------:R-:W-:Y:S01]  /*2ecc0*/  ISETP.GE.AND P0, PT, R0, c[0x0][0x17c], PT ;  /* 0x00005f0000007a0c */ /* 0x000fe20003f06270 */
[C---:B-1----:R-:W-:Y:S01]  /*2ecd0*/  IMAD.WIDE R12, R33.reuse, 0x4, R8 ;  /* 0x00000004210c7825 */ /* 0x042fe200078e0208 */
[----:B------:R-:W-:-:S02]  /*2ece0*/  IADD3 R31, R33, c[0x0][0x198], RZ ;  /* 0x00006600211f7a10 */ /* 0x000fc40007ffe0ff */
[----:B------:R-:W-:Y:S01]  /*2ecf0*/  IADD3 R0, R252, 0x51, RZ ;  /* 0x00000051fc007810 */ /* 0x000fe20007ffe0ff */
[----:B---3--:R-:W-:-:S04]  /*2ed00*/  IMAD.WIDE R16, R33, 0x4, R6 ;  /* 0x0000000421107825 */ /* 0x008fc800078e0206 */
[----:B----4-:R-:W-:Y:S01]  /*2ed10*/  IMAD.WIDE R18, R33, 0x4, R4 ;  /* 0x0000000421127825 */ /* 0x010fe200078e0204 */
[----:B------:R-:W-:Y:S02]  /*2ed20*/  ISETP.LT.AND P4, PT, R223, c[0x0][0x178], !P0 ;  /* 0x00005e00df007a0c */ /* 0x000fe40004781270 */
[----:B------:R-:W-:Y:S01]  /*2ed30*/  ISETP.GE.AND P2, PT, R0, c[0x0][0x17c], PT ;  /* 0x00005f0000007a0c */ /* 0x000fe20003f46270 */
[----:B------:R-:W-:Y:S01]  /*2ed40*/  IMAD.WIDE R24, R31, 0x4, R10 ;  /* 0x000000041f187825 */ /* 0x000fe200078e020a */
[C---:B------:R-:W-:Y:S02]  /*2ed50*/  IADD3 R3, R252.reuse, 0x52, RZ ;  /* 0x00000052fc037810 */ /* 0x040fe40007ffe0ff */
[----:B------:R-:W-:Y:S01]  /*2ed60*/  IADD3 R0, R252, 0x53, RZ ;  /* 0x00000053fc007810 */ /* 0x000fe20007ffe0ff */
[----:B--2---:R1:W-:Y:S01]  /*2ed70*/  @P5 STG.E [R28.64], R239 ;  /* 0x000000ef1c005986 */ /* 0x0043e2000c10190a */
[----:B------:R-:W-:Y:S02]  /*2ed80*/  ISETP.LT.AND P5, PT, R221, c[0x0][0x178], !P6 ;  /* 0x00005e00dd007a0c */ /* 0x000fe400077a1270 */
[C---:B------:R-:W-:Y:S01]  /*2ed90*/  ISETP.LT.AND P6, PT, R228.reuse, c[0x0][0x178], !P0 ;  /* 0x00005e00e4007a0c */ /* 0x040fe200047c1270 */
[----:B------:R2:W-:Y:S04]  /*2eda0*/  @P1 STG.E [R12.64], R251 ;  /* 0x000000fb0c001986 */ /* 0x0005e8000c10190a */
[----:B------:R3:W-:Y:S01]  /*2edb0*/  @P3 STG.E [R16.64], R15 ;  /* 0x0000000f10003986 */ /* 0x0007e2000c10190a */
[----:B------:R-:W-:-:S05]  /*2edc0*/  ISETP.LT.AND P1, PT, R228, c[0x0][0x178], !P2 ;  /* 0x00005e00e4007a0c */ /* 0x000fca0005721270 */
[----:B------:R4:W-:Y:S01]  /*2edd0*/  @P5 STG.E [R18.64], R27 ;  /* 0x0000001b12005986 */ /* 0x0009e2000c10190a */
[C---:B------:R-:W-:Y:S02]  /*2ede0*/  ISETP.LT.AND P5, PT, R222.reuse, c[0x0][0x178], !P0 ;  /* 0x00005e00de007a0c */ /* 0x040fe400047a1270 */
[----:B------:R-:W-:Y:S01]  /*2edf0*/  ISETP.LT.AND P0, PT, R221, c[0x0][0x178], !P0 ;  /* 0x00005e00dd007a0c */ /* 0x000fe20004701270 */
[----:B------:R4:W-:Y:S01]  /*2ee00*/  @P6 STG.E [R24.64], R52 ;  /* 0x0000003418006986 */ /* 0x0009e2000c10190a */
[----:B------:R-:W-:Y:S01]  /*2ee10*/  ISETP.LT.AND P3, PT, R223, c[0x0][0x178], !P2 ;  /* 0x00005e00df007a0c */ /* 0x000fe20005761270 */
[----:B-1----:R-:W-:Y:S01]  /*2ee20*/  IMAD.WIDE R28, R31, 0x4, R8 ;  /* 0x000000041f1c7825 */ /* 0x002fe200078e0208 */
[----:B------:R-:W-:-:S03]  /*2ee30*/  ISETP.LT.AND P6, PT, R222, c[0x0][0x178], !P2 ;  /* 0x00005e00de007a0c */ /* 0x000fc600057c1270 */
[----:B--2---:R-:W-:-:S04]  /*2ee40*/  IMAD.WIDE R12, R31, 0x4, R6 ;  /* 0x000000041f0c7825 */ /* 0x004fc800078e0206 */
[C---:B---3--:R-:W-:Y:S01]  /*2ee50*/  IMAD.WIDE R14, R31.reuse, 0x4, R4 ;  /* 0x000000041f0e7825 */ /* 0x048fe200078e0204 */
[----:B------:R-:W-:Y:S01]  /*2ee60*/  IADD3 R31, R31, c[0x0][0x198], RZ ;  /* 0x000066001f1f7a10 */ /* 0x000fe20007ffe0ff */
[----:B------:R-:W-:Y:S01]  /*2ee70*/  @P4 STG.E [R28.64], R68 ;  /* 0x000000441c004986 */ /* 0x000fe2000c10190a */
[----:B------:R-:W-:-:S03]  /*2ee80*/  ISETP.GE.AND P4, PT, R3, c[0x0][0x17c], PT ;  /* 0x00005f0003007a0c */ /* 0x000fc60003f86270 */
[C---:B------:R-:W-:Y:S01]  /*2ee90*/  IMAD.WIDE R16, R31.reuse, 0x4, R10 ;  /* 0x000000041f107825 */ /* 0x040fe200078e020a */
[----:B------:R1:W-:Y:S03]  /*2eea0*/  @P5 STG.E [R12.64], R80 ;  /* 0x000000500c005986 */ /* 0x0003e6000c10190a */
[C---:B----4-:R-:W-:Y:S01]  /*2eeb0*/  IMAD.WIDE R18, R31.reuse, 0x4, R8 ;  /* 0x000000041f127825 */ /* 0x050fe200078e0208 */
[----:B------:R2:W-:Y:S03]  /*2eec0*/  @P0 STG.E [R14.64], R100 ;  /* 0x000000640e000986 */ /* 0x0005e6000c10190a */
[----:B------:R-:W-:Y:S01]  /*2eed0*/  IMAD.WIDE R24, R31, 0x4, R6 ;  /* 0x000000041f187825 */ /* 0x000fe200078e0206 */
[----:B------:R-:W-:Y:S01]  /*2eee0*/  ISETP.LT.AND P2, PT, R221, c[0x0][0x178], !P2 ;  /* 0x00005e00dd007a0c */ /* 0x000fe20005741270 */
[----:B------:R3:W-:Y:S01]  /*2eef0*/  @P1 STG.E [R16.64], R53 ;  /* 0x0000003510001986 */ /* 0x0007e2000c10190a */
[----:B------:R-:W-:-:S02]  /*2ef00*/  ISETP.LT.AND P0, PT, R228, c[0x0][0x178], !P4 ;  /* 0x00005e00e4007a0c */ /* 0x000fc40006701270 */
[----:B------:R-:W-:Y:S01]  /*2ef10*/  ISETP.LT.AND P1, PT, R223, c[0x0][0x178], !P4 ;  /* 0x00005e00df007a0c */ /* 0x000fe20006721270 */
[----:B------:R4:W-:Y:S01]  /*2ef20*/  @P3 STG.E [R18.64], R69 ;  /* 0x0000004512003986 */ /* 0x0009e2000c10190a */
[----:B------:R-:W-:-:S03]  /*2ef30*/  IADD3 R3, R31, c[0x0][0x198], RZ ;  /* 0x000066001f037a10 */ /* 0x000fc60007ffe0ff */
[----:B------:R4:W-:Y:S01]  /*2ef40*/  @P6 STG.E [R24.64], R81 ;  /* 0x0000005118006986 */ /* 0x0009e2000c10190a */
[----:B------:R-:W-:Y:S01]  /*2ef50*/  ISETP.LT.AND P6, PT, R222, c[0x0][0x178], !P4 ;  /* 0x00005e00de007a0c */ /* 0x000fe200067c1270 */
[----:B-1----:R-:W-:Y:S01]  /*2ef60*/  IMAD.WIDE R12, R31, 0x4, R4 ;  /* 0x000000041f0c7825 */ /* 0x002fe200078e0204 */
[----:B------:R-:W-:-:S03]  /*2ef70*/  ISETP.GE.AND P5, PT, R0, c[0x0][0x17c], PT ;  /* 0x00005f0000007a0c */ /* 0x000fc60003fa6270 */
[----:B--2---:R-:W-:Y:S01]  /*2ef80*/  IMAD.WIDE R14, R3, 0x4, R10 ;  /* 0x00000004030e7825 */ /* 0x004fe200078e020a */
[----:B------:R-:W-:-:S03]  /*2ef90*/  ISETP.LT.AND P4, PT, R221, c[0x0][0x178], !P4 ;  /* 0x00005e00dd007a0c */ /* 0x000fc60006781270 */
[C---:B---3--:R-:W-:Y:S01]  /*2efa0*/  IMAD.WIDE R16, R3.reuse, 0x4, R8 ;  /* 0x0000000403107825 */ /* 0x048fe200078e0208 */
[----:B------:R1:W-:Y:S03]  /*2efb0*/  @P2 STG.E [R12.64], R101 ;  /* 0x000000650c002986 */ /* 0x0003e6000c10190a */
[----:B----4-:R-:W-:Y:S01]  /*2efc0*/  IMAD.WIDE R18, R3, 0x4, R6 ;  /* 0x0000000403127825 */ /* 0x010fe200078e0206 */
[----:B------:R2:W-:Y:S01]  /*2efd0*/  @P0 STG.E [R14.64], R48 ;  /* 0x000000300e000986 */ /* 0x0005e2000c10190a */
[----:B------:R-:W-:-:S03]  /*2efe0*/  ISETP.LT.AND P0, PT, R228, c[0x0][0x178], !P5 ;  /* 0x00005e00e4007a0c */ /* 0x000fc60006f01270 */
[----:B------:R3:W-:Y:S01]  /*2eff0*/  @P1 STG.E [R16.64], R64 ;  /* 0x0000004010001986 */ /* 0x0007e2000c10190a */
[----:B------:R-:W-:-:S03]  /*2f000*/  ISETP.LT.AND P1, PT, R223, c[0x0][0x178], !P5 ;  /* 0x00005e00df007a0c */ /* 0x000fc60006f21270 */
[----:B------:R4:W-:Y:S01]  /*2f010*/  @P6 STG.E [R18.64], R76 ;  /* 0x0000004c12006986 */ /* 0x0009e2000c10190a */
[----:B------:R-:W-:Y:S02]  /*2f020*/  ISETP.LT.AND P6, PT, R222, c[0x0][0x178], !P5 ;  /* 0x00005e00de007a0c */ /* 0x000fe40006fc1270 */
[----:B------:R-:W-:Y:S02]  /*2f030*/  IADD3 R0, R252, 0x54, RZ ;  /* 0x00000054fc007810 */ /* 0x000fe40007ffe0ff */
[----:B------:R-:W-:Y:S02]  /*2f040*/  IADD3 R27, R3, c[0x0][0x198], RZ ;  /* 0x00006600031b7a10 */ /* 0x000fe40007ffe0ff */
[----:B------:R-:W-:Y:S01]  /*2f050*/  ISETP.LT.AND P5, PT, R221, c[0x0][0x178], !P5 ;  /* 0x00005e00dd007a0c */ /* 0x000fe20006fa1270 */
[----:B------:R-:W-:Y:S01]  /*2f060*/  IMAD.WIDE R24, R3, 0x4, R4 ;  /* 0x0000000403187825 */ /* 0x000fe200078e0204 */
[----:B------:R-:W-:-:S03]  /*2f070*/  ISETP.GE.AND P3, PT, R0, c[0x0][0x17c], PT ;  /* 0x00005f0000007a0c */ /* 0x000fc60003f66270 */
[C---:B-1----:R-:W-:Y:S01]  /*2f080*/  IMAD.WIDE R12, R27.reuse, 0x4, R10 ;  /* 0x000000041b0c7825 */ /* 0x042fe200078e020a */
[----:B------:R1:W-:Y:S01]  /*2f090*/  @P4 STG.E [R24.64], R96 ;  /* 0x0000006018004986 */ /* 0x0003e2000c10190a */
[----:B------:R-:W-:Y:S02]  /*2f0a0*/  ISETP.LT.AND P4, PT, R228, c[0x0][0x178], !P3 ;  /* 0x00005e00e4007a0c */ /* 0x000fe40005f81270 */
[----:B--2---:R-:W-:Y:S01]  /*2f0b0*/  IMAD.WIDE R14, R27, 0x4, R8 ;  /* 0x000000041b0e7825 */ /* 0x004fe200078e0208 */
[----:B------:R-:W-:-:S03]  /*2f0c0*/  IADD3 R0, R252, 0x55, RZ ;  /* 0x00000055fc007810 */ /* 0x000fc60007ffe0ff */
[C---:B---3--:R-:W-:Y:S01]  /*2f0d0*/  IMAD.WIDE R16, R27.reuse, 0x4, R6 ;  /* 0x000000041b107825 */ /* 0x048fe200078e0206 */
[----:B------:R2:W-:Y:S03]  /*2f0e0*/  @P0 STG.E [R12.64], R49 ;  /* 0x000000310c000986 */ /* 0x0005e6000c10190a */
[C---:B----4-:R-:W-:Y:S01]  /*2f0f0*/  IMAD.WIDE R18, R27.reuse, 0x4, R4 ;  /* 0x000000041b127825 */ /* 0x050fe200078e0204 */
[----:B------:R-:W-:Y:S01]  /*2f100*/  IADD3 R3, R27, c[0x0][0x198], RZ ;  /* 0x000066001b037a10 */ /* 0x000fe20007ffe0ff */
[----:B------:R3:W-:Y:S01]  /*2f110*/  @P1 STG.E [R14.64], R65 ;  /* 0x000000410e001986 */ /* 0x0007e2000c10190a */
[----:B------:R-:W-:Y:S02]  /*2f120*/  ISETP.GE.AND P2, PT, R0, c[0x0][0x17c], PT ;  /* 0x00005f0000007a0c */ /* 0x000fe40003f46270 */
[----:B------:R-:W-:Y:S01]  /*2f130*/  ISETP.LT.AND P1, PT, R223, c[0x0][0x178], !P3 ;  /* 0x00005e00df007a0c */ /* 0x000fe20005f21270 */
[----:B------:R4:W-:Y:S01]  /*2f140*/  @P6 STG.E [R16.64], R77 ;  /* 0x0000004d10006986 */ /* 0x0009e2000c10190a */
[----:B-1----:R-:W-:-:S03]  /*2f150*/  IMAD.WIDE R24, R3, 0x4, R10 ;  /* 0x0000000403187825 */ /* 0x002fc600078e020a */
[----:B------:R1:W-:Y:S01]  /*2f160*/  @P5 STG.E [R18.64], R97 ;  /* 0x0000006112005986 */ /* 0x0003e2000c10190a */
[----:B------:R-:W-:Y:S02]  /*2f170*/  ISETP.LT.AND P5, PT, R222, c[0x0][0x178], !P3 ;  /* 0x00005e00de007a0c */ /* 0x000fe40005fa1270 */
[----:B------:R-:W-:Y:S02]  /*2f180*/  ISETP.LT.AND P3, PT, R221, c[0x0][0x178], !P3 ;  /* 0x00005e00dd007a0c */ /* 0x000fe40005f61270 */
[----:B------:R-:W-:Y:S01]  /*2f190*/  ISETP.LT.AND P6, PT, R228, c[0x0][0x178], !P2 ;  /* 0x00005e00e4007a0c */ /* 0x000fe200057c1270 */
[----:B------:R1:W-:Y:S01]  /*2f1a0*/  @P4 STG.E [R24.64], R44 ;  /* 0x0000002c18004986 */ /* 0x0003e2000c10190a */
[C---:B------:R-:W-:Y:S01]  /*2f1b0*/  IADD3 R27, R3.reuse, c[0x0][0x198], RZ ;  /* 0x00006600031b7a10 */ /* 0x040fe20007ffe0ff */
[----:B--2---:R-:W-:Y:S01]  /*2f1c0*/  IMAD.WIDE R12, R3, 0x4, R8 ;  /* 0x00000004030c7825 */ /* 0x004fe200078e0208 */
[----:B------:R-:W-:Y:S02]  /*2f1d0*/  ISETP.LT.AND P4, PT, R223, c[0x0][0x178], !P2 ;  /* 0x00005e00df007a0c */ /* 0x000fe40005781270 */
[----:B------:R-:W-:Y:S01]  /*2f1e0*/  IADD3 R0, R252, 0x56, RZ ;  /* 0x00000056fc007810 */ /* 0x000fe20007ffe0ff */
[C---:B---3--:R-:W-:Y:S01]  /*2f1f0*/  IMAD.WIDE R14, R3.reuse, 0x4, R6 ;  /* 0x00000004030e7825 */ /* 0x048fe200078e0206 */
[----:B------:R2:W-:Y:S03]  /*2f200*/  @P1 STG.E [R12.64], R60 ;  /* 0x0000003c0c001986 */ /* 0x0005e6000c10190a */
[----:B----4-:R-:W-:Y:S01]  /*2f210*/  IMAD.WIDE R16, R3, 0x4, R4 ;  /* 0x0000000403107825 */ /* 0x010fe200078e0204 */
[----:B------:R-:W-:Y:S01]  /*2f220*/  ISETP.GE.AND P0, PT, R0, c[0x0][0x17c], PT ;  /* 0x00005f0000007a0c */ /* 0x000fe20003f06270 */
[----:B------:R3:W-:Y:S02]  /*2f230*/  @P5 STG.E [R14.64], R72 ;  /* 0x000000480e005986 */ /* 0x0007e4000c10190a */
[----:B-1----:R-:W-:-:S02]  /*2f240*/  IMAD.WIDE R18, R27, 0x4, R10 ;  /* 0x000000041b127825 */ /* 0x002fc400078e020a */
[----:B------:R1:W-:Y:S01]  /*2f250*/  @P3 STG.E [R16.64], R92 ;  /* 0x0000005c10003986 */ /* 0x0003e2000c10190a */
[----:B------:R-:W-:Y:S01]  /*2f260*/  ISETP.LT.AND P3, PT, R222, c[0x0][0x178], !P2 ;  /* 0x00005e00de007a0c */ /* 0x000fe20005761270 */
[----:B------:R-:W-:Y:S01]  /*2f270*/  IMAD.WIDE R24, R27, 0x4, R8 ;  /* 0x000000041b187825 */ /* 0x000fe200078e0208 */
[----:B------:R-:W-:Y:S01]  /*2f280*/  ISETP.LT.AND P2, PT, R221, c[0x0][0x178], !P2 ;  /* 0x00005e00dd007a0c */ /* 0x000fe20005741270 */
[----:B------:R4:W-:Y:S01]  /*2f290*/  @P6 STG.E [R18.64], R45 ;  /* 0x0000002d12006986 */ /* 0x0009e2000c10190a */
[----:B------:R-:W-:Y:S02]  /*2f2a0*/  ISETP.LT.AND P6, PT, R228, c[0x0][0x178], !P0 ;  /* 0x00005e00e4007a0c */ /* 0x000fe400047c1270 */
[----:B------:R-:W-:Y:S01]  /*2f2b0*/  ISETP.LT.AND P5, PT, R223, c[0x0][0x178], !P0 ;  /* 0x00005e00df007a0c */ /* 0x000fe200047a1270 */
[----:B------:R4:W-:Y:S01]  /*2f2c0*/  @P4 STG.E [R24.64], R61 ;  /* 0x0000003d18004986 */ /* 0x0009e2000c10190a */
[C---:B------:R-:W-:Y:S01]  /*2f2d0*/  IADD3 R3, R27.reuse, c[0x0][0x198], RZ ;  /* 0x000066001b037a10 */ /* 0x040fe20007ffe0ff */
[----:B--2---:R-:W-:Y:S01]  /*2f2e0*/  IMAD.WIDE R12, R27, 0x4, R6 ;  /* 0x000000041b0c7825 */ /* 0x004fe200078e0206 */
[----:B------:R-:W-:-:S02]  /*2f2f0*/  ISETP.LT.AND P4, PT, R222, c[0x0][0x178], !P0 ;  /* 0x00005e00de007a0c */ /* 0x000fc40004781270 */
[----:B------:R-:W-:Y:S01]  /*2f300*/  IADD3 R0, R252, 0x57, RZ ;  /* 0x00000057fc007810 */ /* 0x000fe20007ffe0ff */
[----:B---3--:R-:W-:Y:S01]  /*2f310*/  IMAD.WIDE R14, R27, 0x4, R4 ;  /* 0x000000041b0e7825 */ /* 0x008fe200078e0204 */
[----:B------:R2:W-:Y:S03]  /*2f320*/  @P3 STG.E [R12.64], R73 ;  /* 0x000000490c003986 */ /* 0x0005e6000c10190a */
[----:B-1----:R-:W-:Y:S01]  /*2f330*/  IMAD.WIDE R16, R3, 0x4, R10 ;  /* 0x0000000403107825 */ /* 0x002fe200078e020a */
[----:B------:R-:W-:-:S03]  /*2f340*/  ISETP.GE.AND P1, PT, R0, c[0x0][0x17c], PT ;  /* 0x00005f0000007a0c */ /* 0x000fc60003f26270 */
[----:B----4-:R-:W-:Y:S01]  /*2f350*/  IMAD.WIDE R18, R3, 0x4, R8 ;  /* 0x0000000403127825 */ /* 0x010fe200078e0208 */
[----:B------:R1:W-:Y:S01]  /*2f360*/  @P2 STG.E [R14.64], R93 ;  /* 0x0000005d0e002986 */ /* 0x0003e2000c10190a */
[----:B------:R-:W-:Y:S02]  /*2f370*/  ISETP.LT.AND P0, PT, R221, c[0x0][0x178], !P0 ;  /* 0x00005e00dd007a0c */ /* 0x000fe40004701270 */
[----:B------:R-:W-:Y:S01]  /*2f380*/  IMAD.WIDE R24, R3, 0x4, R6 ;  /* 0x0000000403187825 */ /* 0x000fe200078e0206 */
[----:B------:R3:W-:Y:S01]  /*2f390*/  @P6 STG.E [R16.64], R40 ;  /* 0x0000002810006986 */ /* 0x0007e2000c10190a */
[----:B------:R-:W-:-:S03]  /*2f3a0*/  ISETP.LT.AND P6, PT, R228, c[0x0][0x178], !P1 ;  /* 0x00005e00e4007a0c */ /* 0x000fc60004fc1270 */
[----:B------:R4:W-:Y:S01]  /*2f3b0*/  @P5 STG.E [R18.64], R56 ;  /* 0x0000003812005986 */ /* 0x0009e2000c10190a */
[----:B------:R-:W-:Y:S02]  /*2f3c0*/  ISETP.LT.AND P5, PT, R223, c[0x0][0x178], !P1 ;  /* 0x00005e00df007a0c */ /* 0x000fe40004fa1270 */
[----:B------:R-:W-:Y:S01]  /*2f3d0*/  IADD3 R27, R3, c[0x0][0x198], RZ ;  /* 0x00006600031b7a10 */ /* 0x000fe20007ffe0ff */
[----:B------:R3:W-:Y:S01]  /*2f3e0*/  @P4 STG.E [R24.64], R20 ;  /* 0x0000001418004986 */ /* 0x0007e2000c10190a */
[----:B------:R-:W-:Y:S02]  /*2f3f0*/  ISETP.LT.AND P2, PT, R222, c[0x0][0x178], !P1 ;  /* 0x00005e00de007a0c */ /* 0x000fe40004f41270 */
[----:B------:R-:W-:Y:S01]  /*2f400*/  ISETP.LT.AND P4, PT, R221, c[0x0][0x178], !P1 ;  /* 0x00005e00dd007a0c */ /* 0x000fe20004f81270 */
[----:B--2---:R-:W-:Y:S01]  /*2f410*/  IMAD.WIDE R12, R3, 0x4, R4 ;  /* 0x00000004030c7825 */ /* 0x004fe200078e0204 */
[----:B------:R-:W-:-:S03]  /*2f420*/  IADD3 R0, R252, 0x58, RZ ;  /* 0x00000058fc007810 */ /* 0x000fc60007ffe0ff */
[----:B-1----:R-:W-:Y:S01]  /*2f430*/  IMAD.WIDE R14, R27, 0x4, R10 ;  /* 0x000000041b0e7825 */ /* 0x002fe200078e020a */
[----:B------:R-:W-:-:S03]  /*2f440*/  ISETP.GE.AND P3, PT, R0, c[0x0][0x17c], PT ;  /* 0x00005f0000007a0c */ /* 0x000fc60003f66270 */
[C---:B---3--:R-:W-:Y:S01]  /*2f450*/  IMAD.WIDE R16, R27.reuse, 0x4, R8 ;  /* 0x000000041b107825 */ /* 0x048fe200078e0208 */
[----:B------:R-:W-:Y:S01]  /*2f460*/  IADD3 R0, R252, 0x59, RZ ;  /* 0x00000059fc007810 */ /* 0x000fe20007ffe0ff */
[----:B------:R1:W-:Y:S02]  /*2f470*/  @P0 STG.E [R12.64], R88 ;  /* 0x000000580c000986 */ /* 0x0003e4000c10190a */
[C---:B----4-:R-:W-:Y:S02]  /*2f480*/  IMAD.WIDE R18, R27.reuse, 0x4, R6 ;  /* 0x000000041b127825 */ /* 0x050fe400078e0206 */
[----:B------:R2:W-:Y:S02]  /*2f490*/  @P6 STG.E [R14.64], R41 ;  /* 0x000000290e006986 */ /* 0x0005e4000c10190a */
[----:B------:R-:W-:Y:S01]  /*2f4a0*/  IMAD.WIDE R24, R27, 0x4, R4 ;  /* 0x000000041b187825 */ /* 0x000fe200078e0204 */
[----:B------:R-:W-:Y:S01]  /*2f4b0*/  ISETP.GE.AND P1, PT, R0, c[0x0][0x17c], PT ;  /* 0x00005f0000007a0c */ /* 0x000fe20003f26270 */
[----:B------:R3:W-:Y:S01]  /*2f4c0*/  @P5 STG.E [R16.64], R57 ;  /* 0x0000003910005986 */ /* 0x0007e2000c10190a */
[----:B------:R-:W-:-:S02]  /*2f4d0*/  ISETP.LT.AND P5, PT, R228, c[0x0][0x178], !P3 ;  /* 0x00005e00e4007a0c */ /* 0x000fc40005fa1270 */
[----:B------:R-:W-:Y:S01]  /*2f4e0*/  ISETP.LT.AND P0, PT, R223, c[0x0][0x178], !P3 ;  /* 0x00005e00df007a0c */ /* 0x000fe20005f01270 */
[----:B------:R4:W-:Y:S01]  /*2f4f0*/  @P2 STG.E [R18.64], R21 ;  /* 0x0000001512002986 */ /* 0x0009e2000c10190a */
[----:B------:R-:W-:Y:S02]  /*2f500*/  ISETP.LT.AND P6, PT, R222, c[0x0][0x178], !P3 ;  /* 0x00005e00de007a0c */ /* 0x000fe40005fc1270 */
[----:B------:R-:W-:Y:S01]  /*2f510*/  IADD3 R27, R27, c[0x0][0x198], RZ ;  /* 0x000066001b1b7a10 */ /* 0x000fe20007ffe0ff */
[----:B------:R3:W-:Y:S01]  /*2f520*/  @P4 STG.E [R24.64], R89 ;  /* 0x0000005918004986 */ /* 0x0007e2000c10190a */
[----:B------:R-:W-:Y:S02]  /*2f530*/  ISETP.LT.AND P3, PT, R221, c[0x0][0x178], !P3 ;  /* 0x00005e00dd007a0c */ /* 0x000fe40005f61270 */
[----:B------:R-:W-:Y:S01]  /*2f540*/  ISETP.LT.AND P4, PT, R228, c[0x0][0x178], !P1 ;  /* 0x00005e00e4007a0c */ /* 0x000fe20004f81270 */
[C---:B-1----:R-:W-:Y:S01]  /*2f550*/  IMAD.WIDE R12, R27.reuse, 0x4, R10 ;  /* 0x000000041b0c7825 */ /* 0x042fe200078e020a */
[----:B------:R-:W-:-:S03]  /*2f560*/  IADD3 R3, R27, c[0x0][0x198], RZ ;  /* 0x000066001b037a10 */ /* 0x000fc60007ffe0ff */
[----:B--2---:R-:W-:Y:S01]  /*2f570*/  IMAD.WIDE R14, R27, 0x4, R8 ;  /* 0x000000041b0e7825 */ /* 0x004fe200078e0208 */
[----:B------:R-:W-:-:S03]  /*2f580*/  IADD3 R0, R252, 0x5a, RZ ;  /* 0x0000005afc007810 */ /* 0x000fc60007ffe0ff */
[C---:B---3--:R-:W-:Y:S01]  /*2f590*/  IMAD.WIDE R16, R27.reuse, 0x4, R6 ;  /* 0x000000041b107825 */ /* 0x048fe200078e0206 */
[----:B------:R1:W-:Y:S03]  /*2f5a0*/  @P5 STG.E [R12.64], R54 ;  /* 0x000000360c005986 */ /* 0x0003e6000c10190a */
[----:B----4-:R-:W-:Y:S01]  /*2f5b0*/  IMAD.WIDE R18, R27, 0x4, R4 ;  /* 0x000000041b127825 */ /* 0x010fe200078e0204 */
[----:B------:R2:W-:Y:S03]  /*2f5c0*/  @P0 STG.E [R14.64], R70 ;  /* 0x000000460e000986 */ /* 0x0005e6000c10190a */
[----:B------:R-:W-:Y:S01]  /*2f5d0*/  IMAD.WIDE R20, R3, 0x4, R10 ;  /* 0x0000000403147825 */ /* 0x000fe200078e020a */
[----:B------:R3:W-:Y:S01]  /*2f5e0*/  @P6 STG.E [R16.64], R82 ;  /* 0x0000005210006986 */ /* 0x0007e2000c10190a */
[----:B------:R-:W-:-:S03]  /*2f5f0*/  ISETP.GE.AND P2, PT, R0, c[0x0][0x17c], PT ;  /* 0x00005f0000007a0c */ /* 0x000fc60003f46270 */
[----:B------:R4:W-:Y:S01]  /*2f600*/  @P3 STG.E [R18.64], R102 ;  /* 0x0000006612003986 */ /* 0x0009e2000c10190a */
[----:B------:R-:W-:-:S03]  /*2f610*/  ISETP.LT.AND P3, PT, R223, c[0x0][0x178], !P1 ;  /* 0x00005e00df007a0c */ /* 0x000fc60004f61270 */
[----:B------:R2:W-:Y:S01]  /*2f620*/  @P4 STG.E [R20.64], R55 ;  /* 0x0000003714004986 */ /* 0x0005e2000c10190a */
[----:B------:R-:W-:Y:S02]  /*2f630*/  ISETP.LT.AND P4, PT, R222, c[0x0][0x178], !P1 ;  /* 0x00005e00de007a0c */ /* 0x000fe40004f81270 */
[----:B------:R-:W-:Y:S02]  /*2f640*/  ISETP.LT.AND P0, PT, R221, c[0x0][0x178], !P1 ;  /* 0x00005e00dd007a0c */ /* 0x000fe40004f01270 */
[----:B------:R-:W-:Y:S02]  /*2f650*/  ISETP.LT.AND P6, PT, R228, c[0x0][0x178], !P2 ;  /* 0x00005e00e4007a0c */ /* 0x000fe400057c1270 */
[----:B------:R-:W-:Y:S02]  /*2f660*/  ISETP.LT.AND P5, PT, R223, c[0x0][0x178], !P2 ;  /* 0x00005e00df007a0c */ /* 0x000fe400057a1270 */
[C---:B------:R-:W-:Y:S01]  /*2f670*/  IADD3 R25, R3.reuse, c[0x0][0x198], RZ ;  /* 0x0000660003197a10 */ /* 0x040fe20007ffe0ff */
[----:B-1----:R-:W-:Y:S01]  /*2f680*/  IMAD.WIDE R12, R3, 0x4, R8 ;  /* 0x00000004030c7825 */ /* 0x002fe200078e0208 */
[----:B------:R-:W-:-:S03]  /*2f690*/  IADD3 R0, R252, 0x5b, RZ ;  /* 0x0000005bfc007810 */ /* 0x000fc60007ffe0ff */
[C---:B--2---:R-:W-:Y:S01]  /*2f6a0*/  IMAD.WIDE R14, R3.reuse, 0x4, R6 ;  /* 0x00000004030e7825 */ /* 0x044fe200078e0206 */
[----:B------:R1:W-:Y:S03]  /*2f6b0*/  @P3 STG.E [R12.64], R71 ;  /* 0x000000470c003986 */ /* 0x0003e6000c10190a */
[----:B---3--:R-:W-:Y:S01]  /*2f6c0*/  IMAD.WIDE R16, R3, 0x4, R4 ;  /* 0x0000000403107825 */ /* 0x008fe200078e0204 */
[----:B------:R-:W-:-:S03]  /*2f6d0*/  ISETP.GE.AND P1, PT, R0, c[0x0][0x17c], PT ;  /* 0x00005f0000007a0c */ /* 0x000fc60003f26270 */
[C---:B----4-:R-:W-:Y:S01]  /*2f6e0*/  IMAD.WIDE R18, R25.reuse, 0x4, R10 ;  /* 0x0000000419127825 */ /* 0x050fe200078e020a */
[----:B------:R2:W-:Y:S03]  /*2f6f0*/  @P4 STG.E [R14.64], R83 ;  /* 0x000000530e004986 */ /* 0x0005e6000c10190a */
[----:B------:R-:W-:Y:S01]  /*2f700*/  IMAD.WIDE R20, R25, 0x4, R8 ;  /* 0x0000000419147825 */ /* 0x000fe200078e0208 */
[----:B------:R3:W-:Y:S01]  /*2f710*/  @P0 STG.E [R16.64], R103 ;  /* 0x0000006710000986 */ /* 0x0007e2000c10190a */
[----:B------:R-:W-:Y:S02]  /*2f720*/  ISETP.LT.AND P3, PT, R222, c[0x0][0x178], !P2 ;  /* 0x00005e00de007a0c */ /* 0x000fe40005761270 */
[----:B------:R-:W-:Y:S01]  /*2f730*/  ISETP.LT.AND P2, PT, R221, c[0x0][0x178], !P2 ;  /* 0x00005e00dd007a0c */ /* 0x000fe20005741270 */
[----:B------:R4:W-:Y:S04]  /*2f740*/  @P6 STG.E [R18.64], R50 ;  /* 0x0000003212006986 */ /* 0x0009e8000c10190a */
[----:B------:R3:W-:Y:S01]  /*2f750*/  @P5 STG.E [R20.64], R66 ;  /* 0x0000004214005986 */ /* 0x0007e2000c10190a */
[----:B------:R-:W-:-:S02]  /*2f760*/  ISETP.LT.AND P5, PT, R228, c[0x0][0x178], !P1 ;  /* 0x00005e00e4007a0c */ /* 0x000fc40004fa1270 */
[C---:B------:R-:W-:Y:S01]  /*2f770*/  IADD3 R27, R25.reuse, c[0x0][0x198], RZ ;  /* 0x00006600191b7a10 */ /* 0x040fe20007ffe0ff */
[----:B-1----:R-:W-:Y:S01]  /*2f780*/  IMAD.WIDE R12, R25, 0x4, R6 ;  /* 0x00000004190c7825 */ /* 0x002fe200078e0206 */
[----:B------:R-:W-:-:S03]  /*2f790*/  IADD3 R3, R252, 0x5c, RZ ;  /* 0x0000005cfc037810 */ /* 0x000fc60007ffe0ff */
[----:B--2---:R-:W-:Y:S01]  /*2f7a0*/  IMAD.WIDE R14, R25, 0x4, R4 ;  /* 0x00000004190e7825 */ /* 0x004fe200078e0204 */
[----:B------:R-:W-:Y:S02]  /*2f7b0*/  ISETP.LT.AND P0, PT, R223, c[0x0][0x178], !P1 ;  /* 0x00005e00df007a0c */ /* 0x000fe40004f01270 */
[----:B------:R-:W-:Y:S01]  /*2f7c0*/  ISETP.GE.AND P6, PT, R3, c[0x0][0x17c], PT ;  /* 0x00005f0003007a0c */ /* 0x000fe20003fc6270 */
[----:B---3--:R-:W-:Y:S01]  /*2f7d0*/  IMAD.WIDE R16, R27, 0x4, R10 ;  /* 0x000000041b107825 */ /* 0x008fe200078e020a */
[----:B------:R-:W-:Y:S01]  /*2f7e0*/  ISETP.LT.AND P4, PT, R222, c[0x0][0x178], !P1 ;  /* 0x00005e00de007a0c */ /* 0x000fe20004f81270 */
[----:B------:R1:W-:Y:S01]  /*2f7f0*/  @P3 STG.E [R12.64], R78 ;  /* 0x0000004e0c003986 */ /* 0x0003e2000c10190a */
[----:B------:R-:W-:-:S03]  /*2f800*/  ISETP.LT.AND P1, PT, R221, c[0x0][0x178], !P1 ;  /* 0x00005e00dd007a0c */ /* 0x000fc60004f21270 */
[----:B------:R2:W-:Y:S01]  /*2f810*/  @P2 STG.E [R14.64], R98 ;  /* 0x000000620e002986 */ /* 0x0005e2000c10190a */
[----:B------:R-:W-:-:S03]  /*2f820*/  ISETP.LT.AND P2, PT, R228, c[0x0][0x178], !P6 ;  /* 0x00005e00e4007a0c */ /* 0x000fc60007741270 */
[----:B------:R3:W-:Y:S01]  /*2f830*/  @P5 STG.E [R16.64], R51 ;  /* 0x0000003310005986 */ /* 0x0007e2000c10190a */
[----:B------:R-:W-:Y:S01]  /*2f840*/  ISETP.LT.AND P5, PT, R223, c[0x0][0x178], !P6 ;  /* 0x00005e00df007a0c */ /* 0x000fe200077a1270 */
[C---:B----4-:R-:W-:Y:S01]  /*2f850*/  IMAD.WIDE R18, R27.reuse, 0x4, R8 ;  /* 0x000000041b127825 */ /* 0x050fe200078e0208 */
[----:B------:R-:W-:-:S03]  /*2f860*/  IADD3 R3, R27, c[0x0][0x198], RZ ;  /* 0x000066001b037a10 */ /* 0x000fc60007ffe0ff */
[C---:B------:R-:W-:Y:S01]  /*2f870*/  IMAD.WIDE R20, R27.reuse, 0x4, R6 ;  /* 0x000000041b147825 */ /* 0x040fe200078e0206 */
[----:B------:R-:W-:Y:S01]  /*2f880*/  IADD3 R0, R252, 0x5d, RZ ;  /* 0x0000005dfc007810 */ /* 0x000fe20007ffe0ff */
[----:B------:R4:W-:Y:S02]  /*2f890*/  @P0 STG.E [R18.64], R67 ;  /* 0x0000004312000986 */ /* 0x0009e4000c10190a */
[----:B-1----:R-:W-:Y:S01]  /*2f8a0*/  IMAD.WIDE R12, R27, 0x4, R4 ;  /* 0x000000041b0c7825 */ /* 0x002fe200078e0204 */
[----:B------:R-:W-:Y:S01]  /*2f8b0*/  ISETP.GE.AND P3, PT, R0, c[0x0][0x17c], PT ;  /* 0x00005f0000007a0c */ /* 0x000fe20003f66270 */
[----:B------:R1:W-:Y:S02]  /*2f8c0*/  @P4 STG.E [R20.64], R79 ;  /* 0x0000004f14004986 */ /* 0x0003e4000c10190a */
[----:B--2---:R-:W-:Y:S01]  /*2f8d0*/  IMAD.WIDE R14, R3, 0x4, R10 ;  /* 0x00000004030e7825 */ /* 0x004fe200078e020a */
[----:B------:R-:W-:-:S03]  /*2f8e0*/  ISETP.LT.AND P4, PT, R222, c[0x0][0x178], !P6 ;  /* 0x00005e00de007a0c */ /* 0x000fc60007781270 */
[----:B---3--:R-:W-:Y:S01]  /*2f8f0*/  IMAD.WIDE R16, R3, 0x4, R8 ;  /* 0x0000000403107825 */ /* 0x008fe200078e0208 */
[----:B------:R-:W-:Y:S01]  /*2f900*/  ISETP.LT.AND P6, PT, R221, c[0x0][0x178], !P6 ;  /* 0x00005e00dd007a0c */ /* 0x000fe200077c1270 */
[----:B------:R2:W-:Y:S04]  /*2f910*/  @P1 STG.E [R12.64], R99 ;  /* 0x000000630c001986 */ /* 0x0005e8000c10190a */
[----:B------:R3:W-:Y:S01]  /*2f920*/  @P2 STG.E [R14.64], R46 ;  /* 0x0000002e0e002986 */ /* 0x0007e2000c10190a */
[----:B----4-:R-:W-:-:S03]  /*2f930*/  IMAD.WIDE R18, R3, 0x4, R6 ;  /* 0x0000000403127825 */ /* 0x010fc600078e0206 */
[----:B------:R4:W-:Y:S01]  /*2f940*/  @P5 STG.E [R16.64], R62 ;  /* 0x0000003e10005986 */ /* 0x0009e2000c10190a */
[----:B------:R-:W-:Y:S01]  /*2f950*/  ISETP.LT.AND P5, PT, R228, c[0x0][0x178], !P3 ;  /* 0x00005e00e4007a0c */ /* 0x000fe20005fa1270 */
[C---:B-1----:R-:W-:Y:S01]  /*2f960*/  IMAD.WIDE R20, R3.reuse, 0x4, R4 ;  /* 0x0000000403147825 */ /* 0x042fe200078e0204 */
[----:B------:R-:W-:Y:S02]  /*2f970*/  IADD3 R0, R252, 0x5e, RZ ;  /* 0x0000005efc007810 */ /* 0x000fe40007ffe0ff */
[----:B------:R-:W-:Y:S02]  /*2f980*/  IADD3 R3, R3, c[0x0][0x198], RZ ;  /* 0x0000660003037a10 */ /* 0x000fe40007ffe0ff */
[----:B------:R-:W-:Y:S01]  /*2f990*/  ISETP.GE.AND P0, PT, R0, c[0x0][0x17c], PT ;  /* 0x00005f0000007a0c */ /* 0x000fe20003f06270 */
[----:B------:R1:W-:Y:S01]  /*2f9a0*/  @P4 STG.E [R18.64], R74 ;  /* 0x0000004a12004986 */ /* 0x0003e2000c10190a */
[----:B------:R-:W-:Y:S01]  /*2f9b0*/  ISETP.LT.AND P1, PT, R223, c[0x0][0x178], !P3 ;  /* 0x00005e00df007a0c */ /* 0x000fe20005f21270 */
[----:B--2---:R-:W-:Y:S01]  /*2f9c0*/  IMAD.WIDE R12, R3, 0x4, R10 ;  /* 0x00000004030c7825 */ /* 0x004fe200078e020a */
[----:B------:R-:W-:Y:S01]  /*2f9d0*/  ISETP.LT.AND P2, PT, R222, c[0x0][0x178], !P3 ;  /* 0x00005e00de007a0c */ /* 0x000fe20005f41270 */
[----:B------:R2:W-:Y:S01]  /*2f9e0*/  @P6 STG.E [R20.64], R94 ;  /* 0x0000005e14006986 */ /* 0x0005e2000c10190a */
[----:B------:R-:W-:-:S02]  /*2f9f0*/  ISETP.LT.AND P3, PT, R221, c[0x0][0x178], !P3 ;  /* 0x00005e00dd007a0c */ /* 0x000fc40005f61270 */
[----:B------:R-:W-:Y:S01]  /*2fa00*/  ISETP.LT.AND P6, PT, R228, c[0x0][0x178], !P0 ;  /* 0x00005e00e4007a0c */ /* 0x000fe200047c1270 */
[----:B------:R1:W-:Y:S01]  /*2fa10*/  @P5 STG.E [R12.64], R47 ;  /* 0x0000002f0c005986 */ /* 0x0003e2000c10190a */
[----:B------:R-:W-:Y:S02]  /*2fa20*/  ISETP.LT.AND P5, PT, R223, c[0x0][0x178], !P0 ;  /* 0x00005e00df007a0c */ /* 0x000fe400047a1270 */
[C---:B------:R-:W-:Y:S01]  /*2fa30*/  IADD3 R27, R3.reuse, c[0x0][0x198], RZ ;  /* 0x00006600031b7a10 */ /* 0x040fe20007ffe0ff */
[----:B---3--:R-:W-:Y:S01]  /*2fa40*/  IMAD.WIDE R14, R3, 0x4, R8 ;  /* 0x00000004030e7825 */ /* 0x008fe200078e0208 */
[----:B------:R-:W-:-:S03]  /*2fa50*/  IADD3 R0, R252, 0x5f, RZ ;  /* 0x0000005ffc007810 */ /* 0x000fc60007ffe0ff */
[----:B----4-:R-:W-:Y:S01]  /*2fa60*/  IMAD.WIDE R16, R3, 0x4, R6 ;  /* 0x0000000403107825 */ /* 0x010fe200078e0206 */
[----:B------:R-:W-:-:S03]  /*2fa70*/  ISETP.GE.AND P4, PT, R0, c[0x0][0x17c], PT ;  /* 0x00005f0000007a0c */ /* 0x000fc60003f86270 */
[----:B-1----:R-:W-:Y:S01]  /*2fa80*/  IMAD.WIDE R18, R3, 0x4, R4 ;  /* 0x0000000403127825 */ /* 0x002fe200078e0204 */
[----:B------:R1:W-:Y:S03]  /*2fa90*/  @P1 STG.E [R14.64], R63 ;  /* 0x0000003f0e001986 */ /* 0x0003e6000c10190a */
[C---:B--2---:R-:W-:Y:S01]  /*2faa0*/  IMAD.WIDE R20, R27.reuse, 0x4, R10 ;  /* 0x000000041b147825 */ /* 0x044fe200078e020a */
[----:B------:R2:W-:Y:S01]  /*2fab0*/  @P2 STG.E [R16.64], R75 ;  /* 0x0000004b10002986 */ /* 0x0005e2000c10190a */
[----:B------:R-:W-:Y:S02]  /*2fac0*/  ISETP.LT.AND P1, PT, R222, c[0x0][0x178], !P0 ;  /* 0x00005e00de007a0c */ /* 0x000fe40004721270 */
[----:B------:R-:W-:Y:S01]  /*2fad0*/  IMAD.WIDE R24, R27, 0x4, R8 ;  /* 0x000000041b187825 */ /* 0x000fe200078e0208 */
[----:B------:R3:W-:Y:S01]  /*2fae0*/  @P3 STG.E [R18.64], R95 ;  /* 0x0000005f12003986 */ /* 0x0007e2000c10190a */
[----:B------:R-:W-:-:S03]  /*2faf0*/  ISETP.LT.AND P0, PT, R221, c[0x0][0x178], !P0 ;  /* 0x00005e00dd007a0c */ /* 0x000fc60004701270 */
[----:B------:R4:W-:Y:S01]  /*2fb00*/  @P6 STG.E [R20.64], R42 ;  /* 0x0000002a14006986 */ /* 0x0009e2000c10190a */
[----:B------:R-:W-:Y:S02]  /*2fb10*/  ISETP.LT.AND P6, PT, R228, c[0x0][0x178], !P4 ;  /* 0x00005e00e4007a0c */ /* 0x000fe400067c1270 */
[----:B------:R-:W-:Y:S01]  /*2fb20*/  ISETP.LT.AND P3, PT, R223, c[0x0][0x178], !P4 ;  /* 0x00005e00df007a0c */ /* 0x000fe20006761270 */
[----:B------:R2:W-:Y:S01]  /*2fb30*/  @P5 STG.E [R24.64], R58 ;  /* 0x0000003a18005986 */ /* 0x0005e2000c10190a */
[----:B------:R-:W-:Y:S02]  /*2fb40*/  IADD3 R3, R27, c[0x0][0x198], RZ ;  /* 0x000066001b037a10 */ /* 0x000fe40007ffe0ff */
[----:B------:R-:W-:Y:S02]  /*2fb50*/  ISETP.LT.AND P5, PT, R222, c[0x0][0x178], !P4 ;  /* 0x00005e00de007a0c */ /* 0x000fe400067a1270 */
[----:B------:R-:W-:Y:S01]  /*2fb60*/  ISETP.LT.AND P4, PT, R221, c[0x0][0x178], !P4 ;  /* 0x00005e00dd007a0c */ /* 0x000fe20006781270 */
[----:B------:R-:W-:Y:S01]  /*2fb70*/  IMAD.WIDE R12, R27, 0x4, R6 ;  /* 0x000000041b0c7825 */ /* 0x000fe200078e0206 */
[----:B------:R-:W-:-:S03]  /*2fb80*/  IADD3 R0, R252, 0x60, RZ ;  /* 0x00000060fc007810 */ /* 0x000fc60007ffe0ff */
[----:B-1----:R-:W-:Y:S01]  /*2fb90*/  IMAD.WIDE R14, R27, 0x4, R4 ;  /* 0x000000041b0e7825 */ /* 0x002fe200078e0204 */
[----:B------:R-:W-:-:S03]  /*2fba0*/  ISETP.GE.AND P2, PT, R0, c[0x0][0x17c], PT ;  /* 0x00005f0000007a0c */ /* 0x000fc60003f46270 */
[C---:B--2---:R-:W-:Y:S01]  /*2fbb0*/  IMAD.WIDE R16, R3.reuse, 0x4, R10 ;  /* 0x0000000403107825 */ /* 0x044fe200078e020a */
[----:B------:R-:W-:Y:S01]  /*2fbc0*/  IADD3 R0, R252, 0x61, RZ ;  /* 0x00000061fc007810 */ /* 0x000fe20007ffe0ff */
[----:B------:R1:W-:Y:S02]  /*2fbd0*/  @P1 STG.E [R12.64], R22 ;  /* 0x000000160c001986 */ /* 0x0003e4000c10190a */
[C---:B---3--:R-:W-:Y:S02]  /*2fbe0*/  IMAD.WIDE R18, R3.reuse, 0x4, R8 ;  /* 0x0000000403127825 */ /* 0x048fe400078e0208 */
[----:B------:R2:W-:Y:S02]  /*2fbf0*/  @P0 STG.E [R14.64], R90 ;  /* 0x0000005a0e000986 */ /* 0x0005e4000c10190a */
[C---:B----4-:R-:W-:Y:S01]  /*2fc00*/  IMAD.WIDE R20, R3.reuse, 0x4, R6 ;  /* 0x0000000403147825 */ /* 0x050fe200078e0206 */
[----:B------:R-:W-:Y:S01]  /*2fc10*/  ISETP.GE.AND P1, PT, R0, c[0x0][0x17c], PT ;  /* 0x00005f0000007a0c */ /* 0x000fe20003f26270 */
[----:B------:R3:W-:Y:S02]  /*2fc20*/  @P6 STG.E [R16.64], R43 ;  /* 0x0000002b10006986 */ /* 0x0007e4000c10190a */
[----:B------:R-:W-:Y:S01]  /*2fc30*/  IMAD.WIDE R24, R3, 0x4, R4 ;  /* 0x0000000403187825 */ /* 0x000fe200078e0204 */
[----:B------:R-:W-:Y:S01]  /*2fc40*/  ISETP.LT.AND P0, PT, R228, c[0x0][0x178], !P2 ;  /* 0x00005e00e4007a0c */ /* 0x000fe20005701270 */
[----:B------:R4:W-:Y:S01]  /*2fc50*/  @P3 STG.E [R18.64], R59 ;  /* 0x0000003b12003986 */ /* 0x0009e2000c10190a */
[----:B------:R-:W-:-:S02]  /*2fc60*/  ISETP.LT.AND P3, PT, R223, c[0x0][0x178], !P2 ;  /* 0x00005e00df007a0c */ /* 0x000fc40005761270 */
[----:B------:R-:W-:Y:S01]  /*2fc70*/  ISETP.LT.AND P6, PT, R222, c[0x0][0x178], !P2 ;  /* 0x00005e00de007a0c */ /* 0x000fe200057c1270 */
[----:B------:R2:W-:Y:S01]  /*2fc80*/  @P5 STG.E [R20.64], R23 ;  /* 0x0000001714005986 */ /* 0x0005e2000c10190a */
[----:B------:R-:W-:Y:S02]  /*2fc90*/  IADD3 R3, R3, c[0x0][0x198], RZ ;  /* 0x0000660003037a10 */ /* 0x000fe40007ffe0ff */
[----:B------:R-:W-:Y:S01]  /*2fca0*/  ISETP.LT.AND P2, PT, R221, c[0x0][0x178], !P2 ;  /* 0x00005e00dd007a0c */ /* 0x000fe20005741270 */
[----:B------:R-:W-:Y:S01]  /*2fcb0*/  @P4 STG.E [R24.64], R91 ;  /* 0x0000005b18004986 */ /* 0x000fe2000c10190a */
[----:B------:R-:W-:Y:S02]  /*2fcc0*/  ISETP.LT.AND P4, PT, R228, c[0x0][0x178], !P1 ;  /* 0x00005e00e4007a0c */ /* 0x000fe40004f81270 */
[----:B------:R-:W-:Y:S01]  /*2fcd0*/  ISETP.LT.AND P5, PT, R223, c[0x0][0x178], !P1 ;  /* 0x00005e00df007a0c */ /* 0x000fe20004fa1270 */
[C---:B-1----:R-:W-:Y:S01]  /*2fce0*/  IMAD.WIDE R12, R3.reuse, 0x4, R10 ;  /* 0x00000004030c7825 */ /* 0x042fe200078e020a */
[----:B------:R-:W-:-:S02]  /*2fcf0*/  IADD3 R27, R3, c[0x0][0x198], RZ ;  /* 0x00006600031b7a10 */ /* 0x000fc40007ffe0ff */
[----:B------:R-:W-:Y:S01]  /*2fd00*/  IADD3 R0, R252, 0x62, RZ ;  /* 0x00000062fc007810 */ /* 0x000fe20007ffe0ff */
[C---:B--2---:R-:W-:Y:S01]  /*2fd10*/  IMAD.WIDE R14, R3.reuse, 0x4, R8 ;  /* 0x00000004030e7825 */ /* 0x044fe200078e0208 */
[----:B------:R1:W-:Y:S03]  /*2fd20*/  @P0 STG.E [R12.64], R116 ;  /* 0x000000740c000986 */ /* 0x0003e6000c10190a */
[----:B---3--:R-:W-:Y:S01]  /*2fd30*/  IMAD.WIDE R16, R3, 0x4, R6 ;  /* 0x0000000403107825 */ /* 0x008fe200078e0206 */
[----:B------:R-:W-:-:S03]  /*2fd40*/  ISETP.GE.AND P0, PT, R0, c[0x0][0x17c], PT ;  /* 0x00005f0000007a0c */ /* 0x000fc60003f06270 */
[----:B----4-:R-:W-:Y:S01]  /*2fd50*/  IMAD.WIDE R18, R3, 0x4, R4 ;  /* 0x0000000403127825 */ /* 0x010fe200078e0204 */
[----:B------:R2:W-:Y:S03]  /*2fd60*/  @P3 STG.E [R14.64], R128 ;  /* 0x000000800e003986 */ /* 0x0005e6000c10190a */
[C---:B------:R-:W-:Y:S01]  /*2fd70*/  IMAD.WIDE R20, R27.reuse, 0x4, R10 ;  /* 0x000000041b147825 */ /* 0x040fe200078e020a */
[----:B------:R3:W-:Y:S03]  /*2fd80*/  @P6 STG.E [R16.64], R148 ;  /* 0x0000009410006986 */ /* 0x0007e6000c10190a */
[----:B------:R-:W-:Y:S01]  /*2fd90*/  IMAD.WIDE R22, R27, 0x4, R8 ;  /* 0x000000041b167825 */ /* 0x000fe200078e0208 */
[----:B------:R-:W-:Y:S01]  /*2fda0*/  ISETP.LT.AND P3, PT, R222, c[0x0][0x178], !P1 ;  /* 0x00005e00de007a0c */ /* 0x000fe20004f61270 */
[----:B------:R4:W-:Y:S01]  /*2fdb0*/  @P2 STG.E [R18.64], R164 ;  /* 0x000000a412002986 */ /* 0x0009e2000c10190a */
[----:B------:R-:W-:-:S03]  /*2fdc0*/  ISETP.LT.AND P2, PT, R221, c[0x0][0x178], !P1 ;  /* 0x00005e00dd007a0c */ /* 0x000fc60004f41270 */
[----:B------:R2:W-:Y:S01]  /*2fdd0*/  @P4 STG.E [R20.64], R117 ;  /* 0x0000007514004986 */ /* 0x0005e2000c10190a */
[----:B------:R-:W-:-:S03]  /*2fde0*/  ISETP.LT.AND P4, PT, R228, c[0x0][0x178], !P0 ;  /* 0x00005e00e4007a0c */ /* 0x000fc60004781270 */
[----:B------:R3:W-:Y:S01]  /*2fdf0*/  @P5 STG.E [R22.64], R129 ;  /* 0x0000008116005986 */ /* 0x0007e2000c10190a */
[----:B------:R-:W-:Y:S02]  /*2fe00*/  ISETP.LT.AND P5, PT, R223, c[0x0][0x178], !P0 ;  /* 0x00005e00df007a0c */ /* 0x000fe400047a1270 */
[----:B------:R-:W-:Y:S02]  /*2fe10*/  ISETP.LT.AND P6, PT, R222, c[0x0][0x178], !P0 ;  /* 0x00005e00de007a0c */ /* 0x000fe400047c1270 */
[C---:B------:R-:W-:Y:S01]  /*2fe20*/  IADD3 R3, R27.reuse, c[0x0][0x198], RZ ;  /* 0x000066001b037a10 */ /* 0x040fe20007ffe0ff */
[----:B-1----:R-:W-:Y:S01]  /*2fe30*/  IMAD.WIDE R12, R27, 0x4, R6 ;  /* 0x000000041b0c7825 */ /* 0x002fe200078e0206 */
[----:B------:R-:W-:-:S03]  /*2fe40*/  IADD3 R0, R252, 0x63, RZ ;  /* 0x00000063fc007810 */ /* 0x000fc60007ffe0ff */
[----:B--2---:R-:W-:Y:S01]  /*2fe50*/  IMAD.WIDE R14, R27, 0x4, R4 ;  /* 0x000000041b0e7825 */ /* 0x004fe200078e0204 */
[----:B------:R-:W-:-:S03]  /*2fe60*/  ISETP.GE.AND P1, PT, R0, c[0x0][0x17c], PT ;  /* 0x00005f0000007a0c */ /* 0x000fc60003f26270 */
[C---:B---3--:R-:W-:Y:S01]  /*2fe70*/  IMAD.WIDE R16, R3.reuse, 0x4, R10 ;  /* 0x0000000403107825 */ /* 0x048fe200078e020a */
[----:B------:R1:W-:Y:S03]  /*2fe80*/  @P3 STG.E [R12.64], R149 ;  /* 0x000000950c003986 */ /* 0x0003e6000c10190a */
[C---:B----4-:R-:W-:Y:S01]  /*2fe90*/  IMAD.WIDE R18, R3.reuse, 0x4, R8 ;  /* 0x0000000403127825 */ /* 0x050fe200078e0208 */
[----:B------:R-:W-:Y:S01]  /*2fea0*/  IADD3 R0, R252, 0x64, RZ ;  /* 0x00000064fc007810 */ /* 0x000fe20007ffe0ff */
[----:B------:R2:W-:Y:S02]  /*2feb0*/  @P2 STG.E [R14.64], R165 ;  /* 0x000000a50e002986 */ /* 0x0005e4000c10190a */
[----:B------:R-:W-:Y:S01]  /*2fec0*/  IMAD.WIDE R20, R3, 0x4, R6 ;  /* 0x0000000403147825 */ /* 0x000fe200078e0206 */
[----:B------:R-:W-:Y:S01]  /*2fed0*/  ISETP.LT.AND P0, PT, R221, c[0x0][0x178], !P0 ;  /* 0x00005e00dd007a0c */ /* 0x000fe20004701270 */
[----:B------:R3:W-:Y:S01]  /*2fee0*/  @P4 STG.E [R16.64], R112 ;  /* 0x0000007010004986 */ /* 0x0007e2000c10190a */
[----:B------:R-:W-:-:S03]  /*2fef0*/  ISETP.LT.AND P4, PT, R228, c[0x0][0x178], !P1 ;  /* 0x00005e00e4007a0c */ /* 0x000fc60004f81270 */
[----:B------:R4:W-:Y:S01]  /*2ff00*/  @P5 STG.E [R18.64], R132 ;  /* 0x0000008412005986 */ /* 0x0009e2000c10190a */
[----:B------:R-:W-:-:S03]  /*2ff10*/  ISETP.GE.AND P3, PT, R0, c[0x0][0x17c], PT ;  /* 0x00005f0000007a0c */ /* 0x000fc60003f66270 */
[----:B------:R2:W-:Y:S01]  /*2ff20*/  @P6 STG.E [R20.64], R144 ;  /* 0x0000009014006986 */ /* 0x0005e2000c10190a */
[----:B------:R-:W-:Y:S02]  /*2ff30*/  ISETP.LT.AND P6, PT, R223, c[0x0][0x178], !P1 ;  /* 0x00005e00df007a0c */ /* 0x000fe40004fc1270 */
[----:B------:R-:W-:Y:S02]  /*2ff40*/  IADD3 R23, R3, c[0x0][0x198], RZ ;  /* 0x0000660003177a10 */ /* 0x000fe40007ffe0ff */
[----:B------:R-:W-:Y:S02]  /*2ff50*/  ISETP.LT.AND P2, PT, R222, c[0x0][0x178], !P1 ;  /* 0x00005e00de007a0c */ /* 0x000fe40004f41270 */
[----:B------:R-:W-:Y:S02]  /*2ff60*/  ISETP.LT.AND P1, PT, R221, c[0x0][0x178], !P1 ;  /* 0x00005e00dd007a0c */ /* 0x000fe40004f21270 */
[----:B------:R-:W-:Y:S01]  /*2ff70*/  ISETP.LT.AND P5, PT, R228, c[0x0][0x178], !P3 ;  /* 0x00005e00e4007a0c */ /* 0x000fe20005fa1270 */
[----:B-1----:R-:W-:Y:S01]  /*2ff80*/  IMAD.WIDE R12, R3, 0x4, R4 ;  /* 0x00000004030c7825 */ /* 0x002fe200078e0204 */
[----:B------:R-:W-:-:S03]  /*2ff90*/  IADD3 R3, R23, c[0x0][0x198], RZ ;  /* 0x0000660017037a10 */ /* 0x000fc60007ffe0ff */
[----:B--2---:R-:W-:Y:S01]  /*2ffa0*/  IMAD.WIDE R14, R23, 0x4, R10 ;  /* 0x00000004170e7825 */ /* 0x004fe200078e020a */
[----:B------:R-:W-:-:S03]  /*2ffb0*/  IADD3 R0, R252, 0x65, RZ ;  /* 0x00000065fc007810 */ /* 0x000fc60007ffe0ff */
[C---:B---3--:R-:W-:Y:S01]  /*2ffc0*/  IMAD.WIDE R16, R23.reuse, 0x4, R8 ;  /* 0x0000000417107825 */ /* 0x048fe200078e0208 */
[----:B------:R1:W-:Y:S03]  /*2ffd0*/  @P0 STG.E [R12.64], R156 ;  /* 0x0000009c0c000986 */ /* 0x0003e6000c10190a */
[C---:B----4-:R-:W-:Y:S01]  /*2ffe0*/  IMAD.WIDE R18, R23.reuse, 0x4, R6 ;  /* 0x0000000417127825 */ /* 0x050fe200078e0206 */
[----:B------:R2:W-:Y:S01]  /*2fff0*/  @P4 STG.E [R14.64], R113 ;  /* 0x000000710e004986 */ /* 0x0005e2000c10190a */
[----:B------:R-:W-:Y:S02]  /*30000*/  ISETP.GE.AND P0, PT, R0, c[0x0][0x17c], PT ;  /* 0x00005f0000007a0c */ /* 0x000fe40003f06270 */
[----:B------:R-:W-:Y:S01]  /*30010*/  IMAD.WIDE R20, R23, 0x4, R4 ;  /* 0x0000000417147825 */ /* 0x000fe200078e0204 */
[----:B------:R3:W-:Y:S01]  /*30020*/  @P6 STG.E [R16.64], R133 ;  /* 0x0000008510006986 */ /* 0x0007e2000c10190a */
[----:B------:R-:W-:-:S02]  /*30030*/  ISETP.LT.AND P6, PT, R223, c[0x0][0x178], !P3 ;  /* 0x00005e00df007a0c */ /* 0x000fc40005fc1270 */
[----:B------:R-:W-:Y:S01]  /*30040*/  IMAD.WIDE R22, R3, 0x4, R10 ;  /* 0x0000000403167825 */ /* 0x000fe200078e020a */
[----:B------:R-:W-:Y:S01]  /*30050*/  ISETP.LT.AND P4, PT, R222, c[0x0][0x178], !P3 ;  /* 0x00005e00de007a0c */ /* 0x000fe20005f81270 */
[----:B------:R4:W-:Y:S01]  /*30060*/  @P2 STG.E [R18.64], R145 ;  /* 0x0000009112002986 */ /* 0x0009e2000c10190a */
[----:B------:R-:W-:Y:S02]  /*30070*/  ISETP.LT.AND P3, PT, R221, c[0x0][0x178], !P3 ;  /* 0x00005e00dd007a0c */ /* 0x000fe40005f61270 */
[----:B------:R-:W-:Y:S01]  /*30080*/  ISETP.LT.AND P2, PT, R228, c[0x0][0x178], !P0 ;  /* 0x00005e00e4007a0c */ /* 0x000fe20004741270 */
[----:B------:R3:W-:Y:S01]  /*30090*/  @P1 STG.E [R20.64], R157 ;  /* 0x0000009d14001986 */ /* 0x0007e2000c10190a */
[----:B------:R-:W-:-:S03]  /*300a0*/  IADD3 R25, R3, c[0x0][0x198], RZ ;  /* 0x0000660003197a10 */ /* 0x000fc60007ffe0ff */
[----:B------:R-:W-:Y:S01]  /*300b0*/  @P5 STG.E [R22.64], R108 ;  /* 0x0000006c16005986 */ /* 0x000fe2000c10190a */
[----:B------:R-:W-:Y:S01]  /*300c0*/  ISETP.LT.AND P5, PT, R223, c[0x0][0x178], !P0 ;  /* 0x00005e00df007a0c */ /* 0x000fe200047a1270 */
        /* <DEDUP_REMOVED lines=28> */
[C---:B------:R-:W-:Y:S02]  /*30290*/  IMAD.WIDE R20, R3.reuse, 0x4, R6 ;  /* 0x0000000403147825 */ /* 0x040fe400078e0206 */
[----:B------:R3:W-:Y:S02]  /*302a0*/  @P5 STG.E [R16.64], R104 ;  /* 0x0000006810005986 */ /* 0x0007e4000c10190a */
[----:B------:R-:W-:-:S02]  /*302b0*/  IMAD.WIDE R22, R3, 0x4, R4 ;  /* 0x0000000403167825 */ /* 0x000fc400078e0204 */
[----:B------:R4:W-:Y:S01]  /*302c0*/  @P3 STG.E [R18.64], R124 ;  /* 0x0000007c12003986 */ /* 0x0009e2000c10190a */
[----:B------:R-:W-:-:S03]  /*302d0*/  ISETP.GE.AND P6, PT, R0, c[0x0][0x17c], PT ;  /* 0x00005f0000007a0c */ /* 0x000fc60003fc6270 */
[----:B------:R1:W-:Y:S01]  /*302e0*/  @P2 STG.E [R20.64], R136 ;  /* 0x0000008814002986 */ /* 0x0003e2000c10190a */
[----:B------:R-:W-:Y:S02]  /*302f0*/  ISETP.LT.AND P2, PT, R228, c[0x0][0x178], !P4 ;  /* 0x00005e00e4007a0c */ /* 0x000fe40006741270 */
[----:B------:R-:W-:Y:S01]  /*30300*/  ISETP.LT.AND P3, PT, R223, c[0x0][0x178], !P4 ;  /* 0x00005e00df007a0c */ /* 0x000fe20006761270 */
[----:B------:R2:W-:Y:S01]  /*30310*/  @P1 STG.E [R22.64], R152 ;  /* 0x0000009816001986 */ /* 0x0005e2000c10190a */
[----:B------:R-:W-:Y:S02]  /*30320*/  ISETP.LT.AND P1, PT, R222, c[0x0][0x178], !P4 ;  /* 0x00005e00de007a0c */ /* 0x000fe40006721270 */
[----:B------:R-:W-:Y:S02]  /*30330*/  IADD3 R3, R3, c[0x0][0x198], RZ ;  /* 0x0000660003037a10 */ /* 0x000fe40007ffe0ff */
        /* <DEDUP_REMOVED lines=25> */
[----:B---3--:R-:W-:Y:S01]  /*304d0*/  IMAD.WIDE R16, R25, 0x4, R4 ;  /* 0x0000000419107825 */ /* 0x008fe200078e0204 */
[----:B------:R1:W-:Y:S03]  /*304e0*/  @P2 STG.E [R12.64], R130 ;  /* 0x000000820c002986 */ /* 0x0003e6000c10190a */
[C---:B----4-:R-:W-:Y:S01]  /*304f0*/  IMAD.WIDE R18, R23.reuse, 0x4, R10 ;  /* 0x0000000417127825 */ /* 0x050fe200078e020a */
[----:B------:R2:W-:Y:S03]  /*30500*/  @P3 STG.E [R14.64], R150 ;  /* 0x000000960e003986 */ /* 0x0005e6000c10190a */
[----:B------:R-:W-:Y:S01]  /*30510*/  IMAD.WIDE R20, R23, 0x4, R8 ;  /* 0x0000000417147825 */ /* 0x000fe200078e0208 */
[----:B------:R3:W-:Y:S01]  /*30520*/  @P6 STG.E [R16.64], R166 ;  /* 0x000000a610006986 */ /* 0x0007e2000c10190a */
[----:B------:R-:W-:-:S02]  /*30530*/  ISETP.LT.AND P3, PT, R222, c[0x0][0x178], !P0 ;  /* 0x00005e00de007a0c */ /* 0x000fc40004761270 */
[----:B------:R-:W-:Y:S01]  /*30540*/  ISETP.LT.AND P0, PT, R221, c[0x0][0x178], !P0 ;  /* 0x00005e00dd007a0c */ /* 0x000fe20004701270 */
[----:B------:R4:W-:Y:S01]  /*30550*/  @P5 STG.E [R18.64], R119 ;  /* 0x0000007712005986 */ /* 0x0009e2000c10190a */
[----:B------:R-:W-:Y:S01]  /*30560*/  ISETP.LT.AND P2, PT, R228, c[0x0][0x178], !P1 ;  /* 0x00005e00e4007a0c */ /* 0x000fe20004f41270 */
[----:B-1----:R-:W-:Y:S02]  /*30570*/  IMAD.WIDE R12, R23, 0x4, R6 ;  /* 0x00000004170c7825 */ /* 0x002fe400078e0206 */
[----:B------:R1:W-:Y:S01]  /*30580*/  @P4 STG.E [R20.64], R131 ;  /* 0x0000008314004986 */ /* 0x0003e2000c10190a */
[----:B------:R-:W-:Y:S01]  /*30590*/  ISETP.LT.AND P4, PT, R223, c[0x0][0x178], !P1 ;  /* 0x00005e00df007a0c */ /* 0x000fe20004f81270 */
[C---:B--2---:R-:W-:Y:S01]  /*305a0*/  IMAD.WIDE R14, R23.reuse, 0x4, R4 ;  /* 0x00000004170e7825 */ /* 0x044fe200078e0204 */
[----:B------:R-:W-:Y:S02]  /*305b0*/  ISETP.LT.AND P6, PT, R222, c[0x0][0x178], !P1 ;  /* 0x00005e00de007a0c */ /* 0x000fe40004fc1270 */
[----:B------:R-:W-:-:S02]  /*305c0*/  IADD3 R23, R23, c[0x0][0x198], RZ ;  /* 0x0000660017177a10 */ /* 0x000fc40007ffe0ff */
[----:B------:R-:W-:-:S03]  /*305d0*/  IADD3 R3, R252, 0x6b, RZ ;  /* 0x0000006bfc037810 */ /* 0x000fc60007ffe0ff */
[----:B---3--:R-:W-:Y:S01]  /*305e0*/  IMAD.WIDE R16, R23, 0x4, R10 ;  /* 0x0000000417107825 */ /* 0x008fe200078e020a */
[----:B------:R-:W-:Y:S01]  /*305f0*/  ISETP.GE.AND P5, PT, R3, c[0x0][0x17c], PT ;  /* 0x00005f0003007a0c */ /* 0x000fe20003fa6270 */
[----:B------:R2:W-:Y:S02]  /*30600*/  @P3 STG.E [R12.64], R151 ;  /* 0x000000970c003986 */ /* 0x0005e4000c10190a */
[----:B----4-:R-:W-:Y:S01]  /*30610*/  IMAD.WIDE R18, R23, 0x4, R8 ;  /* 0x0000000417127825 */ /* 0x010fe200078e0208 */
[----:B------:R-:W-:Y:S01]  /*30620*/  ISETP.LT.AND P1, PT, R221, c[0x0][0x178], !P1 ;  /* 0x00005e00dd007a0c */ /* 0x000fe20004f21270 */
[----:B------:R3:W-:Y:S02]  /*30630*/  @P0 STG.E [R14.64], R167 ;  /* 0x000000a70e000986 */ /* 0x0007e4000c10190a */
[C---:B-1----:R-:W-:Y:S01]  /*30640*/  IMAD.WIDE R20, R23.reuse, 0x4, R6 ;  /* 0x0000000417147825 */ /* 0x042fe200078e0206 */
[----:B------:R-:W-:Y:S01]  /*30650*/  ISETP.LT.AND P0, PT, R228, c[0x0][0x178], !P5 ;  /* 0x00005e00e4007a0c */ /* 0x000fe20006f01270 */
[----:B------:R1:W-:Y:S01]  /*30660*/  @P2 STG.E [R16.64], R114 ;  /* 0x0000007210002986 */ /* 0x0003e2000c10190a */
[----:B------:R-:W-:-:S03]  /*30670*/  IADD3 R3, R23, c[0x0][0x198], RZ ;  /* 0x0000660017037a10 */ /* 0x000fc60007ffe0ff */
[----:B------:R4:W-:Y:S01]  /*30680*/  @P4 STG.E [R18.64], R134 ;  /* 0x0000008612004986 */ /* 0x0009e2000c10190a */
[----:B------:R-:W-:-:S03]  /*30690*/  ISETP.LT.AND P4, PT, R223, c[0x0][0x178], !P5 ;  /* 0x00005e00df007a0c */ /* 0x000fc60006f81270 */
[----:B------:R4:W-:Y:S01]  /*306a0*/  @P6 STG.E [R20.64], R146 ;  /* 0x0000009214006986 */ /* 0x0009e2000c10190a */
[----:B------:R-:W-:Y:S01]  /*306b0*/  ISETP.LT.AND P6, PT, R222, c[0x0][0x178], !P5 ;  /* 0x00005e00de007a0c */ /* 0x000fe20006fc1270 */
[----:B--2---:R-:W-:Y:S01]  /*306c0*/  IMAD.WIDE R12, R23, 0x4, R4 ;  /* 0x00000004170c7825 */ /* 0x004fe200078e0204 */
[----:B------:R-:W-:Y:S02]  /*306d0*/  IADD3 R0, R252, 0x6c, RZ ;  /* 0x0000006cfc007810 */ /* 0x000fe40007ffe0ff */
[----:B------:R-:W-:Y:S01]  /*306e0*/  ISETP.LT.AND P5, PT, R221, c[0x0][0x178], !P5 ;  /* 0x00005e00dd007a0c */ /* 0x000fe20006fa1270 */
[----:B---3--:R-:W-:Y:S01]  /*306f0*/  IMAD.WIDE R14, R3, 0x4, R10 ;  /* 0x00000004030e7825 */ /* 0x008fe200078e020a */
[----:B------:R-:W-:-:S03]  /*30700*/  ISETP.GE.AND P3, PT, R0, c[0x0][0x17c], PT ;  /* 0x00005f0000007a0c */ /* 0x000fc60003f66270 */
[C---:B-1----:R-:W-:Y:S01]  /*30710*/  IMAD.WIDE R16, R3.reuse, 0x4, R8 ;  /* 0x0000000403107825 */ /* 0x042fe200078e0208 */
[----:B------:R-:W-:Y:S01]  /*30720*/  IADD3 R0, R252, 0x6d, RZ ;  /* 0x0000006dfc007810 */ /* 0x000fe20007ffe0ff */
[----:B------:R1:W-:Y:S02]  /*30730*/  @P1 STG.E [R12.64], R158 ;  /* 0x0000009e0c001986 */ /* 0x0003e4000c10190a */
[C---:B----4-:R-:W-:Y:S01]  /*30740*/  IMAD.WIDE R18, R3.reuse, 0x4, R6 ;  /* 0x0000000403127825 */ /* 0x050fe200078e0206 */
[----:B------:R-:W-:Y:S01]  /*30750*/  ISETP.LT.AND P1, PT, R228, c[0x0][0x178], !P3 ;  /* 0x00005e00e4007a0c */ /* 0x000fe20005f21270 */
[----:B------:R2:W-:Y:S02]  /*30760*/  @P0 STG.E [R14.64], R115 ;  /* 0x000000730e000986 */ /* 0x0005e4000c10190a */
[----:B------:R-:W-:Y:S02]  /*30770*/  IMAD.WIDE R20, R3, 0x4, R4 ;  /* 0x0000000403147825 */ /* 0x000fe400078e0204 */
[----:B------:R3:W-:Y:S01]  /*30780*/  @P4 STG.E [R16.64], R135 ;  /* 0x0000008710004986 */ /* 0x0007e2000c10190a */
[----:B------:R-:W-:-:S02]  /*30790*/  ISETP.LT.AND P4, PT, R223, c[0x0][0x178], !P3 ;  /* 0x00005e00df007a0c */ /* 0x000fc40005f81270 */
[----:B------:R-:W-:Y:S01]  /*307a0*/  ISETP.GE.AND P2, PT, R0, c[0x0][0x17c], PT ;  /* 0x00005f0000007a0c */ /* 0x000fe20003f46270 */
[----:B------:R4:W-:Y:S01]  /*307b0*/  @P6 STG.E [R18.64], R147 ;  /* 0x0000009312006986 */ /* 0x0009e2000c10190a */
[----:B------:R-:W-:Y:S02]  /*307c0*/  ISETP.LT.AND P6, PT, R222, c[0x0][0x178], !P3 ;  /* 0x00005e00de007a0c */ /* 0x000fe40005fc1270 */
[----:B------:R-:W-:Y:S02]  /*307d0*/  IADD3 R23, R3, c[0x0][0x198], RZ ;  /* 0x0000660003177a10 */ /* 0x000fe40007ffe0ff */
[----:B------:R-:W-:Y:S01]  /*307e0*/  ISETP.LT.AND P3, PT, R221, c[0x0][0x178], !P3 ;  /* 0x00005e00dd007a0c */ /* 0x000fe20005f61270 */
[----:B------:R4:W-:Y:S01]  /*307f0*/  @P5 STG.E [R20.64], R159 ;  /* 0x0000009f14005986 */ /* 0x0009e2000c10190a */
[----:B------:R-:W-:Y:S01]  /*30800*/  ISETP.LT.AND P5, PT, R228, c[0x0][0x178], !P2 ;  /* 0x00005e00e4007a0c */ /* 0x000fe200057a1270 */
[C---:B-1----:R-:W-:Y:S01]  /*30810*/  IMAD.WIDE R12, R23.reuse, 0x4, R10 ;  /* 0x00000004170c7825 */ /* 0x042fe200078e020a */
[----:B------:R-:W-:-:S03]  /*30820*/  IADD3 R3, R23, c[0x0][0x198], RZ ;  /* 0x0000660017037a10 */ /* 0x000fc60007ffe0ff */
[----:B--2---:R-:W-:Y:S01]  /*30830*/  IMAD.WIDE R14, R23, 0x4, R8 ;  /* 0x00000004170e7825 */ /* 0x004fe200078e0208 */
[----:B------:R-:W-:-:S03]  /*30840*/  IADD3 R0, R252, 0x6e, RZ ;  /* 0x0000006efc007810 */ /* 0x000fc60007ffe0ff */
[C---:B---3--:R-:W-:Y:S01]  /*30850*/  IMAD.WIDE R16, R23.reuse, 0x4, R6 ;  /* 0x0000000417107825 */ /* 0x048fe200078e0206 */
[----:B------:R-:W-:Y:S03]  /*30860*/  @P1 STG.E [R12.64], R110 ;  /* 0x0000006e0c001986 */ /* 0x000fe6000c10190a */
[----:B----4-:R-:W-:Y:S01]  /*30870*/  IMAD.WIDE R18, R23, 0x4, R4 ;  /* 0x0000000417127825 */ /* 0x010fe200078e0204 */
[----:B------:R-:W-:Y:S01]  /*30880*/  @P4 STG.E [R14.64], R122 ;  /* 0x0000007a0e004986 */ /* 0x000fe2000c10190a */
[----:B------:R-:W-:Y:S02]  /*30890*/  ISETP.GE.AND P0, PT, R0, c[0x0][0x17c], PT ;  /* 0x00005f0000007a0c */ /* 0x000fe40003f06270 */
[----:B------:R-:W-:Y:S01]  /*308a0*/  IMAD.WIDE R20, R3, 0x4, R10 ;  /* 0x0000000403147825 */ /* 0x000fe200078e020a */
[----:B------:R1:W-:Y:S01]  /*308b0*/  @P6 STG.E [R16.64], R142 ;  /* 0x0000008e10006986 */ /* 0x0003e2000c10190a */
[----:B------:R-:W-:-:S03]  /*308c0*/  ISETP.LT.AND P4, PT, R223, c[0x0][0x178], !P2 ;  /* 0x00005e00df007a0c */ /* 0x000fc60005781270 */
[----:B------:R2:W-:Y:S01]  /*308d0*/  @P3 STG.E [R18.64], R162 ;  /* 0x000000a212003986 */ /* 0x0005e2000c10190a */
[----:B------:R-:W-:Y:S02]  /*308e0*/  ISETP.LT.AND P3, PT, R222, c[0x0][0x178], !P2 ;  /* 0x00005e00de007a0c */ /* 0x000fe40005761270 */
[----:B------:R-:W-:Y:S01]  /*308f0*/  ISETP.LT.AND P2, PT, R221, c[0x0][0x178], !P2 ;  /* 0x00005e00dd007a0c */ /* 0x000fe20005741270 */
[----:B------:R3:W-:Y:S01]  /*30900*/  @P5 STG.E [R20.64], R111 ;  /* 0x0000006f14005986 */ /* 0x0007e2000c10190a */
[----:B------:R-:W-:Y:S02]  /*30910*/  ISETP.LT.AND P6, PT, R228, c[0x0][0x178], !P0 ;  /* 0x00005e00e4007a0c */ /* 0x000fe400047c1270 */
[----:B------:R-:W-:Y:S01]  /*30920*/  ISETP.LT.AND P5, PT, R223, c[0x0][0x178], !P0 ;  /* 0x00005e00df007a0c */ /* 0x000fe200047a1270 */
[----:B------:R-:W4:Y:S01]  /*30930*/  LDS.128 R12, [R2] ;  /* 0x00000000020c7984 */ /* 0x000f220000000c00 */
[C---:B------:R-:W-:Y:S01]  /*30940*/  IADD3 R27, R3.reuse, c[0x0][0x198], RZ ;  /* 0x00006600031b7a10 */ /* 0x040fe20007ffe0ff */
[----:B------:R-:W-:Y:S01]  /*30950*/  IMAD.WIDE R22, R3, 0x4, R8 ;  /* 0x0000000403167825 */ /* 0x000fe200078e0208 */
[----:B------:R-:W-:-:S03]  /*30960*/  IADD3 R0, R252, 0x6f, RZ ;  /* 0x0000006ffc007810 */ /* 0x000fc60007ffe0ff */
[----:B------:R-:W-:Y:S01]  /*30970*/  IMAD.WIDE R24, R3, 0x4, R6 ;  /* 0x0000000403187825 */ /* 0x000fe200078e0206 */
[----:B------:R-:W-:-:S03]  /*30980*/  ISETP.GE.AND P1, PT, R0, c[0x0][0x17c], PT ;  /* 0x00005f0000007a0c */ /* 0x000fc60003f26270 */
[----:B-1----:R-:W-:Y:S01]  /*30990*/  IMAD.WIDE R16, R3, 0x4, R4 ;  /* 0x0000000403107825 */ /* 0x002fe200078e0204 */
[----:B------:R1:W-:Y:S03]  /*309a0*/  @P4 STG.E [R22.64], R123 ;  /* 0x0000007b16004986 */ /* 0x0003e6000c10190a */
[C---:B--2---:R-:W-:Y:S01]  /*309b0*/  IMAD.WIDE R18, R27.reuse, 0x4, R10 ;  /* 0x000000041b127825 */ /* 0x044fe200078e020a */
[----:B------:R-:W-:Y:S03]  /*309c0*/  @P3 STG.E [R24.64], R143 ;  /* 0x0000008f18003986 */ /* 0x000fe6000c10190a */
[----:B---3--:R-:W-:Y:S01]  /*309d0*/  IMAD.WIDE R20, R27, 0x4, R8 ;  /* 0x000000041b147825 */ /* 0x008fe200078e0208 */
[----:B------:R2:W-:Y:S01]  /*309e0*/  @P2 STG.E [R16.64], R163 ;  /* 0x000000a310002986 */ /* 0x0005e2000c10190a */
[----:B------:R-:W-:-:S02]  /*309f0*/  ISETP.LT.AND P3, PT, R222, c[0x0][0x178], !P0 ;  /* 0x00005e00de007a0c */ /* 0x000fc40004761270 */
        /* <DEDUP_REMOVED lines=11> */
[C---:B------:R-:W-:Y:S01]  /*30ab0*/  IMAD.WIDE R24, R29.reuse, 0x4, R10 ;  /* 0x000000041d187825 */ /* 0x040fe200078e020a */
[----:B------:R1:W-:Y:S03]  /*30ac0*/  @P3 STG.E [R22.64], R138 ;  /* 0x0000008a16003986 */ /* 0x0003e6000c10190a */
[C---:B------:R-:W-:Y:S01]  /*30ad0*/  IMAD.WIDE R2, R29.reuse, 0x4, R8 ;  /* 0x000000041d027825 */ /* 0x040fe200078e0208 */
[----:B------:R-:W-:Y:S03]  /*30ae0*/  @P0 STG.E [R16.64], R154 ;  /* 0x0000009a10000986 */ /* 0x000fe6000c10190a */
[----:B---3--:R-:W-:Y:S01]  /*30af0*/  IMAD.WIDE R18, R29, 0x4, R6 ;  /* 0x000000041d127825 */ /* 0x008fe200078e0206 */
[----:B------:R-:W-:Y:S01]  /*30b00*/  @P2 STG.E [R24.64], R107 ;  /* 0x0000006b18002986 */ /* 0x000fe2000c10190a */
[----:B------:R-:W-:-:S02]  /*30b10*/  ISETP.LT.AND P1, PT, R221, c[0x0][0x178], !P1 ;  /* 0x00005e00dd007a0c */ /* 0x000fc40004f21270 */
[----:B------:R-:W-:Y:S01]  /*30b20*/  ISETP.LT.AND P0, PT, R228, c[0x0][0x178], !P4 ;  /* 0x00005e00e4007a0c */ /* 0x000fe20006701270 */
[----:B------:R2:W-:Y:S01]  /*30b30*/  @P5 STG.E [R2.64], R127 ;  /* 0x0000007f02005986 */ /* 0x0005e2000c10190a */
[----:B------:R-:W-:-:S03]  /*30b40*/  ISETP.LT.AND P5, PT, R223, c[0x0][0x178], !P4 ;  /* 0x00005e00df007a0c */ /* 0x000fc600067a1270 */
[----:B------:R-:W-:Y:S01]  /*30b50*/  @P6 STG.E [R18.64], R139 ;  /* 0x0000008b12006986 */ /* 0x000fe2000c10190a */
[----:B------:R-:W-:Y:S02]  /*30b60*/  ISETP.LT.AND P6, PT, R222, c[0x0][0x178], !P4 ;  /* 0x00005e00de007a0c */ /* 0x000fe400067c1270 */
[C---:B------:R-:W-:Y:S01]  /*30b70*/  IADD3 R31, R29.reuse, c[0x0][0x198], RZ ;  /* 0x000066001d1f7a10 */ /* 0x040fe20007ffe0ff */
[----:B------:R-:W-:Y:S01]  /*30b80*/  IMAD.WIDE R20, R29, 0x4, R4 ;  /* 0x000000041d147825 */ /* 0x000fe200078e0204 */
[----:B------:R-:W-:Y:S01]  /*30b90*/  ISETP.LT.AND P4, PT, R221, c[0x0][0x178], !P4 ;  /* 0x00005e00dd007a0c */ /* 0x000fe20006781270 */
[----:B------:R-:W3:Y:S01]  /*30ba0*/  LDS.128 R16, [R238] ;  /* 0x00000000ee107984 */ /* 0x000ee20000000c00 */
[----:B------:R-:W-:Y:S01]  /*30bb0*/  IADD3 R0, R252, 0x71, RZ ;  /* 0x00000071fc007810 */ /* 0x000fe20007ffe0ff */
[----:B-1----:R-:W-:-:S04]  /*30bc0*/  IMAD.WIDE R22, R31, 0x4, R10 ;  /* 0x000000041f167825 */ /* 0x002fc800078e020a */
[C---:B--2---:R-:W-:Y:S01]  /*30bd0*/  IMAD.WIDE R2, R31.reuse, 0x4, R8 ;  /* 0x000000041f027825 */ /* 0x044fe200078e0208 */
[----:B------:R-:W-:Y:S01]  /*30be0*/  ISETP.GE.AND P3, PT, R0, c[0x0][0x17c], PT ;  /* 0x00005f0000007a0c */ /* 0x000fe20003f66270 */
[----:B------:R1:W-:Y:S02]  /*30bf0*/  @P1 STG.E [R20.64], R155 ;  /* 0x0000009b14001986 */ /* 0x0003e4000c10190a */
[C---:B------:R-:W-:Y:S02]  /*30c00*/  IMAD.WIDE R24, R31.reuse, 0x4, R6 ;  /* 0x000000041f187825 */ /* 0x040fe400078e0206 */
[----:B------:R2:W-:Y:S02]  /*30c10*/  @P0 STG.E [R22.64], R180 ;  /* 0x000000b416000986 */ /* 0x0005e4000c10190a */
[----:B------:R-:W-:Y:S01]  /*30c20*/  IMAD.WIDE R26, R31, 0x4, R4 ;  /* 0x000000041f1a7825 */ /* 0x000fe200078e0204 */
[----:B------:R-:W-:Y:S01]  /*30c30*/  ISETP.LT.AND P0, PT, R228, c[0x0][0x178], !P3 ;  /* 0x00005e00e4007a0c */ /* 0x000fe20005f01270 */
[----:B------:R1:W-:Y:S01]  /*30c40*/  @P5 STG.E [R2.64], R196 ;  /* 0x000000c402005986 */ /* 0x0003e2000c10190a */
[----:B------:R-:W-:-:S03]  /*30c50*/  ISETP.LT.AND P5, PT, R223, c[0x0][0x178], !P3 ;  /* 0x00005e00df007a0c */ /* 0x000fc60005fa1270 */
[----:B------:R2:W-:Y:S01]  /*30c60*/  @P6 STG.E [R24.64], R200 ;  /* 0x000000c818006986 */ /* 0x0005e2000c10190a */
[----:B------:R-:W-:-:S03]  /*30c70*/  IADD3 R31, R31, c[0x0][0x198], RZ ;  /* 0x000066001f1f7a10 */ /* 0x000fc60007ffe0ff */
[----:B----4-:R4:W-:Y:S01]  /*30c80*/  @P4 STG.E [R26.64], R12 ;  /* 0x0000000c1a004986 */ /* 0x0109e2000c10190a */
[----:B------:R-:W-:Y:S02]  /*30c90*/  ISETP.LT.AND P4, PT, R222, c[0x0][0x178], !P3 ;  /* 0x00005e00de007a0c */ /* 0x000fe40005f81270 */
[----:B------:R-:W-:Y:S01]  /*30ca0*/  IADD3 R0, R252, 0x72, RZ ;  /* 0x00000072fc007810 */ /* 0x000fe20007ffe0ff */
[----:B-1----:R-:W-:-:S03]  /*30cb0*/  IMAD.WIDE R20, R31, 0x4, R10 ;  /* 0x000000041f147825 */ /* 0x002fc600078e020a */
[----:B------:R-:W-:Y:S01]  /*30cc0*/  ISETP.GE.AND P2, PT, R0, c[0x0][0x17c], PT ;  /* 0x00005f0000007a0c */ /* 0x000fe20003f46270 */
[----:B--2---:R-:W-:Y:S01]  /*30cd0*/  IMAD.WIDE R22, R31, 0x4, R8 ;  /* 0x000000041f167825 */ /* 0x004fe200078e0208 */
[----:B------:R-:W-:-:S03]  /*30ce0*/  ISETP.LT.AND P3, PT, R221, c[0x0][0x178], !P3 ;  /* 0x00005e00dd007a0c */ /* 0x000fc60005f61270 */
[----:B------:R-:W-:Y:S01]  /*30cf0*/  IMAD.WIDE R2, R31, 0x4, R6 ;  /* 0x000000041f027825 */ /* 0x000fe200078e0206 */
[----:B------:R-:W-:Y:S01]  /*30d00*/  @P0 STG.E [R20.64], R181 ;  /* 0x000000b514000986 */ /* 0x000fe2000c10190a */
[----:B------:R-:W-:-:S03]  /*30d10*/  ISETP.LT.AND P6, PT, R228, c[0x0][0x178], !P2 ;  /* 0x00005e00e4007a0c */ /* 0x000fc600057c1270 */
[----:B------:R-:W-:Y:S01]  /*30d20*/  @P5 STG.E [R22.64], R197 ;  /* 0x000000c516005986 */ /* 0x000fe2000c10190a */
[----:B------:R-:W-:-:S03]  /*30d30*/  ISETP.LT.AND P5, PT, R223, c[0x0][0x178], !P2 ;  /* 0x00005e00df007a0c */ /* 0x000fc600057a1270 */
[----:B------:R1:W-:Y:S01]  /*30d40*/  @P4 STG.E [R2.64], R201 ;  /* 0x000000c902004986 */ /* 0x0003e2000c10190a */
[----:B------:R-:W-:Y:S02]  /*30d50*/  ISETP.LT.AND P4, PT, R222, c[0x0][0x178], !P2 ;  /* 0x00005e00de007a0c */ /* 0x000fe40005781270 */
[C---:B------:R-:W-:Y:S01]  /*30d60*/  IADD3 R33, R31.reuse, c[0x0][0x198], RZ ;  /* 0x000066001f217a10 */ /* 0x040fe20007ffe0ff */
[----:B------:R-:W2:Y:S01]  /*30d70*/  LDS.128 R20, [R237] ;  /* 0x00000000ed147984 */ /* 0x000ea20000000c00 */
[----:B------:R-:W-:Y:S01]  /*30d80*/  IADD3 R0, R252, 0x73, RZ ;  /* 0x00000073fc007810 */ /* 0x000fe20007ffe0ff */
[----:B------:R-:W-:-:S04]  /*30d90*/  IMAD.WIDE R24, R31, 0x4, R4 ;  /* 0x000000041f187825 */ /* 0x000fc800078e0204 */
[----:B----4-:R-:W-:Y:S01]  /*30da0*/  IMAD.WIDE R26, R33, 0x4, R10 ;  /* 0x00000004211a7825 */ /* 0x010fe200078e020a */
        /* <DEDUP_REMOVED lines=11> */
[----:B------:R-:W-:Y:S02]  /*30e60*/  IADD3 R35, R33, c[0x0][0x198], RZ ;  /* 0x0000660021237a10 */ /* 0x000fe40007ffe0ff */
[----:B------:R-:W-:Y:S01]  /*30e70*/  ISETP.LT.AND P1, PT, R221, c[0x0][0x178], !P1 ;  /* 0x00005e00dd007a0c */ /* 0x000fe20004f21270 */
[----:B-1----:R-:W-:Y:S01]  /*30e80*/  IMAD.WIDE R2, R33, 0x4, R4 ;  /* 0x0000000421027825 */ /* 0x002fe200078e0204 */
[----:B------:R-:W-:-:S03]  /*30e90*/  IADD3 R0, R252, 0x74, RZ ;  /* 0x00000074fc007810 */ /* 0x000fc60007ffe0ff */
[----:B----4-:R-:W-:Y:S01]  /*30ea0*/  IMAD.WIDE R12, R35, 0x4, R10 ;  /* 0x00000004230c7825 */ /* 0x010fe200078e020a */
[----:B------:R-:W-:-:S03]  /*30eb0*/  ISETP.GE.AND P0, PT, R0, c[0x0][0x17c], PT ;  /* 0x00005f0000007a0c */ /* 0x000fc60003f06270 */
[C---:B------:R-:W-:Y:S01]  /*30ec0*/  IMAD.WIDE R24, R35.reuse, 0x4, R8 ;  /* 0x0000000423187825 */ /* 0x040fe200078e0208 */
[----:B------:R-:W-:Y:S01]  /*30ed0*/  IADD3 R0, R252, 0x75, RZ ;  /* 0x00000075fc007810 */ /* 0x000fe20007ffe0ff */
[----:B---3--:R1:W-:Y:S02]  /*30ee0*/  @P2 STG.E [R2.64], R16 ;  /* 0x0000001002002986 */ /* 0x0083e4000c10190a */
[C---:B------:R-:W-:Y:S02]  /*30ef0*/  IMAD.WIDE R26, R35.reuse, 0x4, R6 ;  /* 0x00000004231a7825 */ /* 0x040fe400078e0206 */
[----:B------:R3:W-:Y:S02]  /*30f00*/  @P6 STG.E [R12.64], R177 ;  /* 0x000000b10c006986 */ /* 0x0007e4000c10190a */
[----:B--2---:R-:W-:Y:S01]  /*30f10*/  IMAD.WIDE R28, R35, 0x4, R4 ;  /* 0x00000004231c7825 */ /* 0x004fe200078e0204 */
[----:B------:R-:W-:Y:S01]  /*30f20*/  ISETP.LT.AND P2, PT, R228, c[0x0][0x178], !P0 ;  /* 0x00005e00e4007a0c */ /* 0x000fe20004741270 */
[----:B------:R-:W-:Y:S01]  /*30f30*/  @P4 STG.E [R24.64], R193 ;  /* 0x000000c118004986 */ /* 0x000fe2000c10190a */
[----:B------:R-:W-:-:S02]  /*30f40*/  ISETP.GE.AND P3, PT, R0, c[0x0][0x17c], PT ;  /* 0x00005f0000007a0c */ /* 0x000fc40003f66270 */
[----:B------:R-:W-:Y:S01]  /*30f50*/  ISETP.LT.AND P4, PT, R223, c[0x0][0x178], !P0 ;  /* 0x00005e00df007a0c */ /* 0x000fe20004781270 */
[----:B------:R-:W-:Y:S01]  /*30f60*/  @P5 STG.E [R26.64], R205 ;  /* 0x000000cd1a005986 */ /* 0x000fe2000c10190a */
[----:B------:R-:W-:-:S03]  /*30f70*/  IADD3 R33, R35, c[0x0][0x198], RZ ;  /* 0x0000660023217a10 */ /* 0x000fc60007ffe0ff */
[----:B------:R2:W-:Y:S01]  /*30f80*/  @P1 STG.E [R28.64], R17 ;  /* 0x000000111c001986 */ /* 0x0005e2000c10190a */
[----:B------:R-:W-:Y:S02]  /*30f90*/  ISETP.LT.AND P1, PT, R222, c[0x0][0x178], !P0 ;  /* 0x00005e00de007a0c */ /* 0x000fe40004721270 */
[----:B------:R-:W-:Y:S01]  /*30fa0*/  ISETP.LT.AND P0, PT, R221, c[0x0][0x178], !P0 ;  /* 0x00005e00dd007a0c */ /* 0x000fe20004701270 */
[----:B------:R-:W4:Y:S01]  /*30fb0*/  LDS.128 R24, [R236] ;  /* 0x00000000ec187984 */ /* 0x000f220000000c00 */
[----:B------:R-:W-:Y:S01]  /*30fc0*/  ISETP.LT.AND P5, PT, R228, c[0x0][0x178], !P3 ;  /* 0x00005e00e4007a0c */ /* 0x000fe20005fa1270 */
[C---:B------:R-:W-:Y:S01]  /*30fd0*/  IMAD.WIDE R30, R33.reuse, 0x4, R10 ;  /* 0x00000004211e7825 */ /* 0x040fe200078e020a */
[----:B------:R-:W-:-:S03]  /*30fe0*/  IADD3 R35, R33, c[0x0][0x198], RZ ;  /* 0x0000660021237a10 */ /* 0x000fc60007ffe0ff */
[----:B-1----:R-:W-:Y:S01]  /*30ff0*/  IMAD.WIDE R2, R33, 0x4, R8 ;  /* 0x0000000421027825 */ /* 0x002fe200078e0208 */
[----:B------:R-:W-:-:S03]  /*31000*/  IADD3 R0, R252, 0x76, RZ ;  /* 0x00000076fc007810 */ /* 0x000fc60007ffe0ff */
[C---:B---3--:R-:W-:Y:S01]  /*31010*/  IMAD.WIDE R12, R33.reuse, 0x4, R6 ;  /* 0x00000004210c7825 */ /* 0x048fe200078e0206 */
[----:B------:R1:W-:Y:S03]  /*31020*/  @P2 STG.E [R30.64], R172 ;  /* 0x000000ac1e002986 */ /* 0x0003e6000c10190a */
[----:B--2---:R-:W-:Y:S01]  /*31030*/  IMAD.WIDE R16, R33, 0x4, R4 ;  /* 0x0000000421107825 */ /* 0x004fe200078e0204 */
[----:B------:R2:W-:Y:S01]  /*31040*/  @P4 STG.E [R2.64], R184 ;  /* 0x000000b802004986 */ /* 0x0005e2000c10190a */
        /* <DEDUP_REMOVED lines=17> */
[C---:B------:R-:W-:Y:S01]  /*31160*/  IMAD.WIDE R16, R33.reuse, 0x4, R10 ;  /* 0x0000000421107825 */ /* 0x040fe200078e020a */
        /* <DEDUP_REMOVED lines=10> */
[C---:B------:R-:W-:Y:S01]  /*31210*/  IADD3 R35, R33.reuse, c[0x0][0x198], RZ ;  /* 0x0000660021237a10 */ /* 0x040fe20007ffe0ff */
[----:B-1----:R-:W-:Y:S01]  /*31220*/  IMAD.WIDE R30, R33, 0x4, R6 ;  /* 0x00000004211e7825 */ /* 0x002fe200078e0206 */
[----:B------:R-:W-:-:S03]  /*31230*/  IADD3 R0, R252, 0x78, RZ ;  /* 0x00000078fc007810 */ /* 0x000fc60007ffe0ff */
[----:B--2---:R-:W-:Y:S01]  /*31240*/  IMAD.WIDE R2, R33, 0x4, R4 ;  /* 0x0000000421027825 */ /* 0x004fe200078e0204 */
[----:B------:R-:W-:-:S03]  /*31250*/  ISETP.LT.AND P4, PT, R221, c[0x0][0x178], !P4 ;  /* 0x00005e00dd007a0c */ /* 0x000fc60006781270 */
[C---:B---3--:R-:W-:Y:S01]  /*31260*/  IMAD.WIDE R12, R35.reuse, 0x4, R10 ;  /* 0x00000004230c7825 */ /* 0x048fe200078e020a */
[----:B------:R-:W-:Y:S01]  /*31270*/  ISETP.GE.AND P0, PT, R0, c[0x0][0x17c], PT ;  /* 0x00005f0000007a0c */ /* 0x000fe20003f06270 */
[----:B------:R-:W-:Y:S02]  /*31280*/  @P2 STG.E [R30.64], R212 ;  /* 0x000000d41e002986 */ /* 0x000fe4000c10190a */
[C---:B------:R-:W-:Y:S02]  /*31290*/  IMAD.WIDE R16, R35.reuse, 0x4, R8 ;  /* 0x0000000423107825 */ /* 0x040fe400078e0208 */
[----:B----4-:R1:W-:Y:S02]  /*312a0*/  @P6 STG.E [R2.64], R24 ;  /* 0x0000001802006986 */ /* 0x0103e4000c10190a */
[----:B------:R-:W-:Y:S02]  /*312b0*/  IMAD.WIDE R20, R35, 0x4, R6 ;  /* 0x0000000423147825 */ /* 0x000fe400078e0206 */
[----:B------:R2:W-:Y:S01]  /*312c0*/  @P5 STG.E [R12.64], R169 ;  /* 0x000000a90c005986 */ /* 0x0005e2000c10190a */
[----:B------:R-:W-:-:S03]  /*312d0*/  IADD3 R0, R252, 0x79, RZ ;  /* 0x00000079fc007810 */ /* 0x000fc60007ffe0ff */
[----:B------:R3:W-:Y:S01]  /*312e0*/  @P3 STG.E [R16.64], R189 ;  /* 0x000000bd10003986 */ /* 0x0007e2000c10190a */
[----:B------:R-:W-:Y:S01]  /*312f0*/  ISETP.LT.AND P3, PT, R228, c[0x0][0x178], !P0 ;  /* 0x00005e00e4007a0c */ /* 0x000fe20004761270 */
[----:B------:R-:W-:Y:S02]  /*31300*/  IMAD.WIDE R28, R35, 0x4, R4 ;  /* 0x00000004231c7825 */ /* 0x000fe400078e0204 */
[----:B------:R4:W-:Y:S01]  /*31310*/  @P1 STG.E [R20.64], R213 ;  /* 0x000000d514001986 */ /* 0x0009e2000c10190a */
[----:B------:R-:W-:Y:S02]  /*31320*/  ISETP.LT.AND P1, PT, R223, c[0x0][0x178], !P0 ;  /* 0x00005e00df007a0c */ /* 0x000fe40004721270 */
[----:B------:R-:W-:Y:S02]  /*31330*/  ISETP.LT.AND P6, PT, R222, c[0x0][0x178], !P0 ;  /* 0x00005e00de007a0c */ /* 0x000fe400047c1270 */
[----:B------:R-:W-:Y:S02]  /*31340*/  IADD3 R35, R35, c[0x0][0x198], RZ ;  /* 0x0000660023237a10 */ /* 0x000fe40007ffe0ff */
[----:B------:R-:W-:-:S02]  /*31350*/  ISETP.LT.AND P0, PT, R221, c[0x0][0x178], !P0 ;  /* 0x00005e00dd007a0c */ /* 0x000fc40004701270 */
[----:B------:R-:W-:Y:S01]  /*31360*/  ISETP.GE.AND P2, PT, R0, c[0x0][0x17c], PT ;  /* 0x00005f0000007a0c */ /* 0x000fe20003f46270 */
[----:B------:R4:W-:Y:S01]  /*31370*/  @P4 STG.E [R28.64], R25 ;  /* 0x000000191c004986 */ /* 0x0009e2000c10190a */
[C---:B-1----:R-:W-:Y:S02]  /*31380*/  IMAD.WIDE R2, R35.reuse, 0x4, R10 ;  /* 0x0000000423027825 */ /* 0x042fe400078e020a */
[----:B------:R-:W-:Y:S02]  /*31390*/  ISETP.LT.AND P4, PT, R228, c[0x0][0x178], !P2 ;  /* 0x00005e00e4007a0c */ /* 0x000fe40005781270 */
[----:B--2---:R-:W-:Y:S01]  /*313a0*/  IMAD.WIDE R12, R35, 0x4, R8 ;  /* 0x00000004230c7825 */ /* 0x004fe200078e0208 */
[----:B------:R-:W-:-:S03]  /*313b0*/  IADD3 R0, R252, 0x7a, RZ ;  /* 0x0000007afc007810 */ /* 0x000fc60007ffe0ff */
[C---:B---3--:R-:W-:Y:S01]  /*313c0*/  IMAD.WIDE R16, R35.reuse, 0x4, R6 ;  /* 0x0000000423107825 */ /* 0x048fe200078e0206 */
[C---:B------:R-:W-:Y:S01]  /*313d0*/  IADD3 R33, R35.reuse, c[0x0][0x198], RZ ;  /* 0x0000660023217a10 */ /* 0x040fe20007ffe0ff */
[----:B------:R1:W-:Y:S02]  /*313e0*/  @P3 STG.E [R2.64], R182 ;  /* 0x000000b602003986 */ /* 0x0003e4000c10190a */
[----:B----4-:R-:W-:Y:S02]  /*313f0*/  IMAD.WIDE R20, R35, 0x4, R4 ;  /* 0x0000000423147825 */ /* 0x010fe400078e0204 */
[----:B------:R2:W-:Y:S01]  /*31400*/  @P1 STG.E [R12.64], R198 ;  /* 0x000000c60c001986 */ /* 0x0005e2000c10190a */
[----:B------:R-:W-:Y:S01]  /*31410*/  ISETP.GE.AND P5, PT, R0, c[0x0][0x17c], PT ;  /* 0x00005f0000007a0c */ /* 0x000fe20003fa6270 */
[----:B------:R-:W-:Y:S02]  /*31420*/  IMAD.WIDE R30, R33, 0x4, R10 ;  /* 0x00000004211e7825 */ /* 0x000fe400078e020a */
[----:B------:R3:W-:Y:S01]  /*31430*/  @P6 STG.E [R16.64], R202 ;  /* 0x000000ca10006986 */ /* 0x0007e2000c10190a */
[----:B------:R-:W-:-:S03]  /*31440*/  ISETP.LT.AND P1, PT, R222, c[0x0][0x178], !P2 ;  /* 0x00005e00de007a0c */ /* 0x000fc60005721270 */
[----:B------:R4:W-:Y:S01]  /*31450*/  @P0 STG.E [R20.64], R14 ;  /* 0x0000000e14000986 */ /* 0x0009e2000c10190a */
[----:B------:R-:W-:Y:S02]  /*31460*/  ISETP.LT.AND P0, PT, R223, c[0x0][0x178], !P2 ;  /* 0x00005e00df007a0c */ /* 0x000fe40005701270 */
        /* <DEDUP_REMOVED lines=21> */
[C---:B------:R-:W-:Y:S02]  /*315c0*/  IADD3 R31, R29.reuse, c[0x0][0x198], RZ ;  /* 0x000066001d1f7a10 */ /* 0x040fe40007ffe0ff */
[----:B------:R-:W-:Y:S01]  /*315d0*/  ISETP.LT.AND P4, PT, R222, c[0x0][0x178], !P3 ;  /* 0x00005e00de007a0c */ /* 0x000fe20005f81270 */
[----:B-1----:R-:W-:Y:S01]  /*315e0*/  IMAD.WIDE R2, R29, 0x4, R6 ;  /* 0x000000041d027825 */ /* 0x002fe200078e0206 */
[----:B------:R-:W-:-:S03]  /*315f0*/  IADD3 R28, R252, 0x7c, RZ ;  /* 0x0000007cfc1c7810 */ /* 0x000fc60007ffe0ff */
[----:B--2---:R-:W-:Y:S01]  /*31600*/  IMAD.WIDE R12, R29, 0x4, R4 ;  /* 0x000000041d0c7825 */ /* 0x004fe200078e0204 */
[----:B------:R-:W-:-:S03]  /*31610*/  ISETP.GE.AND P2, PT, R28, c[0x0][0x17c], PT ;  /* 0x00005f001c007a0c */ /* 0x000fc60003f46270 */
[C---:B---3--:R-:W-:Y:S01]  /*31620*/  IMAD.WIDE R14, R31.reuse, 0x4, R10 ;  /* 0x000000041f0e7825 */ /* 0x048fe200078e020a */
[----:B------:R1:W-:Y:S03]  /*31630*/  @P1 STG.E [R2.64], R206 ;  /* 0x000000ce02001986 */ /* 0x0003e6000c10190a */
[----:B------:R-:W-:Y:S01]  /*31640*/  IMAD.WIDE R16, R31, 0x4, R8 ;  /* 0x000000041f107825 */ /* 0x000fe200078e0208 */
[----:B------:R2:W-:Y:S01]  /*31650*/  @P5 STG.E [R12.64], R18 ;  /* 0x000000120c005986 */ /* 0x0005e2000c10190a */
[----:B------:R-:W-:Y:S02]  /*31660*/  ISETP.LT.AND P3, PT, R221, c[0x0][0x178], !P3 ;  /* 0x00005e00dd007a0c */ /* 0x000fe40005f61270 */
[----:B----4-:R-:W-:Y:S01]  /*31670*/  IMAD.WIDE R20, R31, 0x4, R6 ;  /* 0x000000041f147825 */ /* 0x010fe200078e0206 */
        /* <DEDUP_REMOVED lines=8> */
[----:B------:R-:W-:Y:S02]  /*31700*/  IADD3 R0, R252, 0x7d, RZ ;  /* 0x0000007dfc007810 */ /* 0x000fe40007ffe0ff */
[----:B------:R-:W-:Y:S01]  /*31710*/  ISETP.LT.AND P2, PT, R221, c[0x0][0x178], !P2 ;  /* 0x00005e00dd007a0c */ /* 0x000fe20005741270 */
[----:B--2---:R-:W-:Y:S01]  /*31720*/  IMAD.WIDE R12, R25, 0x4, R10 ;  /* 0x00000004190c7825 */ /* 0x004fe200078e020a */
[----:B------:R-:W-:-:S03]  /*31730*/  ISETP.GE.AND P1, PT, R0, c[0x0][0x17c], PT ;  /* 0x00005f0000007a0c */ /* 0x000fc60003f26270 */
[C---:B---3--:R-:W-:Y:S01]  /*31740*/  IMAD.WIDE R14, R25.reuse, 0x4, R8 ;  /* 0x00000004190e7825 */ /* 0x048fe200078e0208 */
[----:B------:R1:W-:Y:S03]  /*31750*/  @P3 STG.E [R2.64], R19 ;  /* 0x0000001302003986 */ /* 0x0003e6000c10190a */
[----:B----4-:R-:W-:Y:S01]  /*31760*/  IMAD.WIDE R16, R25, 0x4, R6 ;  /* 0x0000000419107825 */ /* 0x010fe200078e0206 */
[----:B------:R2:W-:Y:S01]  /*31770*/  @P6 STG.E [R12.64], R174 ;  /* 0x000000ae0c006986 */ /* 0x0005e2000c10190a */
[----:B------:R-:W-:-:S03]  /*31780*/  IADD3 R0, R252, 0x7e, RZ ;  /* 0x0000007efc007810 */ /* 0x000fc60007ffe0ff */
[----:B------:R3:W-:Y:S01]  /*31790*/  @P5 STG.E [R14.64], R186 ;  /* 0x000000ba0e005986 */ /* 0x0007e2000c10190a */
[----:B------:R-:W-:Y:S01]  /*317a0*/  ISETP.LT.AND P5, PT, R228, c[0x0][0x178], !P1 ;  /* 0x00005e00e4007a0c */ /* 0x000fe20004fa1270 */
[----:B------:R-:W-:Y:S01]  /*317b0*/  IMAD.WIDE R20, R25, 0x4, R4 ;  /* 0x0000000419147825 */ /* 0x000fe200078e0204 */
[----:B------:R-:W-:Y:S01]  /*317c0*/  ISETP.LT.AND P6, PT, R223, c[0x0][0x178], !P1 ;  /* 0x00005e00df007a0c */ /* 0x000fe20004fc1270 */
[----:B------:R4:W-:Y:S01]  /*317d0*/  @P4 STG.E [R16.64], R210 ;  /* 0x000000d210004986 */ /* 0x0009e2000c10190a */
[----:B------:R-:W-:Y:S02]  /*317e0*/  ISETP.LT.AND P4, PT, R222, c[0x0][0x178], !P1 ;  /* 0x00005e00de007a0c */ /* 0x000fe40004f81270 */
[----:B------:R-:W-:Y:S02]  /*317f0*/  ISETP.GE.AND P0, PT, R0, c[0x0][0x17c], PT ;  /* 0x00005f0000007a0c */ /* 0x000fe40003f06270 */
        /* <DEDUP_REMOVED lines=22> */
[----:B------:R-:W-:Y:S02]  /*31960*/  ISETP.LT.AND P2, PT, R222, c[0x0][0x178], !P3 ;  /* 0x00005e00de007a0c */ /* 0x000fe40005f41270 */
[----:B------:R-:W-:-:S02]  /*31970*/  IADD3 R21, R25, c[0x0][0x198], RZ ;  /* 0x0000660019157a10 */ /* 0x000fc40007ffe0ff */
[----:B------:R-:W-:Y:S01]  /*31980*/  ISETP.LT.AND P3, PT, R221, c[0x0][0x178], !P3 ;  /* 0x00005e00dd007a0c */ /* 0x000fe20005f61270 */
[----:B-1----:R-:W-:-:S04]  /*31990*/  IMAD.WIDE R2, R25, 0x4, R8 ;  /* 0x0000000419027825 */ /* 0x002fc800078e0208 */
[C---:B--2---:R-:W-:Y:S01]  /*319a0*/  IMAD.WIDE R12, R25.reuse, 0x4, R6 ;  /* 0x00000004190c7825 */ /* 0x044fe200078e0206 */
[----:B------:R4:W-:Y:S03]  /*319b0*/  @P4 STG.E [R2.64], R190 ;  /* 0x000000be02004986 */ /* 0x0009e6000c10190a */
[----:B---3--:R-:W-:Y:S01]  /*319c0*/  IMAD.WIDE R14, R25, 0x4, R4 ;  /* 0x00000004190e7825 */ /* 0x008fe200078e0204 */
[----:B------:R4:W-:Y:S03]  /*319d0*/  @P1 STG.E [R12.64], R214 ;  /* 0x000000d60c001986 */ /* 0x0009e6000c10190a */
[C---:B------:R-:W-:Y:S01]  /*319e0*/  IMAD.WIDE R10, R21.reuse, 0x4, R10 ;  /* 0x00000004150a7825 */ /* 0x040fe200078e020a */
[----:B------:R4:W-:Y:S03]  /*319f0*/  @P0 STG.E [R14.64], R26 ;  /* 0x0000001a0e000986 */ /* 0x0009e6000c10190a */
[C---:B------:R-:W-:Y:S01]  /*31a00*/  IMAD.WIDE R8, R21.reuse, 0x4, R8 ;  /* 0x0000000415087825 */ /* 0x040fe200078e0208 */
[----:B------:R4:W-:Y:S03]  /*31a10*/  @P5 STG.E [R10.64], R171 ;  /* 0x000000ab0a005986 */ /* 0x0009e6000c10190a */
[C---:B------:R-:W-:Y:S01]  /*31a20*/  IMAD.WIDE R6, R21.reuse, 0x4, R6 ;  /* 0x0000000415067825 */ /* 0x040fe200078e0206 */
[----:B------:R4:W-:Y:S04]  /*31a30*/  @P6 STG.E [R8.64], R191 ;  /* 0x000000bf08006986 */ /* 0x0009e8000c10190a */
[----:B------:R4:W-:Y:S01]  /*31a40*/  @P2 STG.E [R6.64], R215 ;  /* 0x000000d706002986 */ /* 0x0009e2000c10190a */
[----:B------:R-:W-:Y:S01]  /*31a50*/  IMAD.WIDE R4, R21, 0x4, R4 ;  /* 0x0000000415047825 */ /* 0x000fe200078e0204 */
[----:B------:R-:W-:Y:S06]  /*31a60*/  @!P3 EXIT ;  /* 0x000000000000b94d */ /* 0x000fec0003800000 */
[----:B------:R-:W-:Y:S01]  /*31a70*/  STG.E [R4.64], R27 ;  /* 0x0000001b04007986 */ /* 0x000fe2000c10190a */
[----:B------:R-:W-:Y:S05]  /*31a80*/  EXIT ;  /* 0x000000000000794d */ /* 0x000fea0003800000 */
.L_x_2:
[----:B------:R-:W-:-:S00]  /*31a90*/  BRA `(.L_x_2) ;  /* 0xfffffff000007947 */ /* 0x000fc0000383ffff */
[----:B------:R-:W-:-:S00]  /*31aa0*/  NOP ;  /* 0x0000000000007918 */ /* 0x000fc00000000000 */
        /* <DEDUP_REMOVED lines=13> */
.L_x_3:


//--------------------- .nv.shared.matmul_kernel  --------------------------
	.section	.nv.shared.matmul_kernel,"aw",@nobits
	.sectionflags	@""
	.align	16
